def matmul_kernel(
    a_ptr,
    b_ptr,
    c_ptr,
    M,
    N,
    K,
    stride_am,
    stride_ak,
    stride_bk,
    stride_bn,
    stride_cm,
    stride_cn,
    BLOCK_M: tl.constexpr,
    BLOCK_N: tl.constexpr,
    BLOCK_K: tl.constexpr,
    GROUP_M: tl.constexpr,
):
    pid = tl.program_id(axis=0)
    num_pid_m = tl.cdiv(M, BLOCK_M)
    num_pid_n = tl.cdiv(N, BLOCK_N)
    num_pid_in_group = GROUP_M * num_pid_n
    group_id = pid // num_pid_in_group
    first_pid_m = group_id * GROUP_M
    group_size_m = min(num_pid_m - first_pid_m, GROUP_M)
    pid_m = first_pid_m + ((pid % num_pid_in_group) % group_size_m)
    pid_n = (pid % num_pid_in_group) // group_size_m

    offs_am = (pid_m * BLOCK_M + tl.arange(0, BLOCK_M)) % M
    offs_bn = (pid_n * BLOCK_N + tl.arange(0, BLOCK_N)) % N
    offs_k = tl.arange(0, BLOCK_K)
    a_ptrs = a_ptr + offs_am[:, None] * stride_am + offs_k[None, :] * stride_ak
    b_ptrs = b_ptr + offs_k[:, None] * stride_bk + offs_bn[None, :] * stride_bn

    acc = tl.zeros((BLOCK_M, BLOCK_N), dtype=tl.float32)
    for kk in range(0, tl.cdiv(K, BLOCK_K)):
        a = tl.load(a_ptrs, mask=offs_k[None, :] < K - kk * BLOCK_K, other=0.0)
        b = tl.load(b_ptrs, mask=offs_k[:, None] < K - kk * BLOCK_K, other=0.0)
        acc = tl.dot(a, b, acc)
        a_ptrs += BLOCK_K * stride_ak
        b_ptrs += BLOCK_K * stride_bk

    c = acc.to(c_ptr.dtype.element_ty)
    offs_cm = pid_m * BLOCK_M + tl.arange(0, BLOCK_M)
    offs_cn = pid_n * BLOCK_N + tl.arange(0, BLOCK_N)
    c_ptrs = c_ptr + offs_cm[:, None] * stride_cm + offs_cn[None, :] * stride_cn
    mask = (offs_cm[:, None] < M) & (offs_cn[None, :] < N)
    tl.store(c_ptrs, c, mask=mask)

# config = {"BLOCK_K": 64, "BLOCK_M": 256, "BLOCK_N": 16, "GROUP_M": 8, "arch": "sm_100", "dtype": "fp16", "num_ctas": 1, "num_stages": 4, "num_warps": 4}
# arch = sm_100


// ===== COMPILED SASS (sm_100a) =====

	.target	sm_100a

	.elftype	@"ET_EXEC"


//--------------------- .note.nv.tkinfo           --------------------------
	.section	.note.nv.tkinfo,"",@"SHT_NOTE"
	.sectionflags	@"SHF_NOTE_NV_TKINFO"
	.tkinfo
        /*0018*/ 	.word	0x00000081
        /*0030*/ 	.string	""
        /*0030*/ 	.string	"ptxas-blackwell"
        /*0030*/ 	.string	"Cuda compilation tools, release 12.9, V12.9.86"
        /*0030*/ 	.string	"Build cuda_12.9.r12.9/compiler.36037853_0"
        /*0030*/ 	.string	"-v  -suppress-debug-info  -lineinfo  -arch sm_100a "



//--------------------- .note.nv.cuver            --------------------------
	.section	.note.nv.cuver,"",@"SHT_NOTE"
	.sectionflags	@"SHF_NOTE_NV_CUVER"
        /*0018*/ 	.short	0x0001
        /*001a*/ 	.short	0x0064
        /*001c*/ 	.short	0x0001
        /*001e*/ 	.short	0x0000
        /*0020*/ 	.short	0x0001
        /*0022*/ 	.short	0x0000


//--------------------- .nv.info                  --------------------------
	.section	.nv.info,"",@"SHT_CUDA_INFO"
	.align	4


	//----- nvinfo : EIATTR_REGCOUNT
	.align		4
        /*0000*/ 	.byte	0x04, 0x2f
        /*0002*/ 	.short	(.L_4 - .L_3)
	.align		4
.L_3:
        /*0004*/ 	.word	index@(matmul_kernel)
        /*0008*/ 	.word	0x00000038


	//----- nvinfo : EIATTR_FRAME_SIZE
	.align		4
.L_4:
        /*000c*/ 	.byte	0x04, 0x11
        /*000e*/ 	.short	(.L_6 - .L_5)
	.align		4
.L_5:
        /*0010*/ 	.word	index@($__internal_2_$__cuda_sm10x_tcgen05_guardrail_trap_unallocated_columns_being_dealloced)
        /*0014*/ 	.word	0x00000ba8


	//----- nvinfo : EIATTR_FRAME_SIZE
	.align		4
.L_6:
        /*0018*/ 	.byte	0x04, 0x11
        /*001a*/ 	.short	(.L_8 - .L_7)
	.align		4
.L_7:
        /*001c*/ 	.word	index@($__internal_1_$__cuda_sm10x_tcgen05_guardrail_trap_phase_invalid_during_alloc)
        /*0020*/ 	.word	0x00000ba8


	//----- nvinfo : EIATTR_FRAME_SIZE
	.align		4
.L_8:
        /*0024*/ 	.byte	0x04, 0x11
        /*0026*/ 	.short	(.L_10 - .L_9)
	.align		4
.L_9:
        /*0028*/ 	.word	index@($__internal_0_$__cuda_sm10x_tcgen05_guardrail_trap_col_being_dealloced_not_returned_by_alloc)
        /*002c*/ 	.word	0x00000ba8


	//----- nvinfo : EIATTR_FRAME_SIZE
	.align		4
.L_10:
        /*0030*/ 	.byte	0x04, 0x11
        /*0032*/ 	.short	(.L_12 - .L_11)
	.align		4
.L_11:
        /*0034*/ 	.word	index@(matmul_kernel)
        /*0038*/ 	.word	0x00000ba8


	//----- nvinfo : EIATTR_MIN_STACK_SIZE
	.align		4
.L_12:
        /*003c*/ 	.byte	0x04, 0x12
        /*003e*/ 	.short	(.L_14 - .L_13)
	.align		4
.L_13:
        /*0040*/ 	.word	index@(matmul_kernel)
        /*0044*/ 	.word	0x00000ba8
.L_14:


//--------------------- .nv.info.matmul_kernel    --------------------------
	.section	.nv.info.matmul_kernel,"",@"SHT_CUDA_INFO"
	.sectionflags	@""
	.align	4


	//----- nvinfo : EIATTR_CUDA_API_VERSION
	.align		4
        /*0000*/ 	.byte	0x04, 0x37
        /*0002*/ 	.short	(.L_16 - .L_15)
.L_15:
        /*0004*/ 	.word	0x00000081


	//----- nvinfo : EIATTR_KPARAM_INFO
	.align		4
.L_16:
        /*0008*/ 	.byte	0x04, 0x17
        /*000a*/ 	.short	(.L_18 - .L_17)
.L_17:
        /*000c*/ 	.word	0x00000000
        /*0010*/ 	.short	0x000d
        /*0012*/ 	.short	0x0048
        /*0014*/ 	.byte	0x00, 0xf4, 0x21, 0x00


	//----- nvinfo : EIATTR_KPARAM_INFO
	.align		4
.L_18:
        /*0018*/ 	.byte	0x04, 0x17
        /*001a*/ 	.short	(.L_20 - .L_19)
.L_19:
        /*001c*/ 	.word	0x00000000
        /*0020*/ 	.short	0x000c
        /*0022*/ 	.short	0x0040
        /*0024*/ 	.byte	0x00, 0xf4, 0x21, 0x00


	//----- nvinfo : EIATTR_KPARAM_INFO
	.align		4
.L_20:
        /*0028*/ 	.byte	0x04, 0x17
        /*002a*/ 	.short	(.L_22 - .L_21)
.L_21:
        /*002c*/ 	.word	0x00000000
        /*0030*/ 	.short	0x000b
        /*0032*/ 	.short	0x0038
        /*0034*/ 	.byte	0x00, 0xf0, 0x11, 0x00


	//----- nvinfo : EIATTR_KPARAM_INFO
	.align		4
.L_22:
        /*0038*/ 	.byte	0x04, 0x17
        /*003a*/ 	.short	(.L_24 - .L_23)
.L_23:
        /*003c*/ 	.word	0x00000000
        /*0040*/ 	.short	0x000a
        /*0042*/ 	.short	0x0034
        /*0044*/ 	.byte	0x00, 0xf0, 0x11, 0x00


	//----- nvinfo : EIATTR_KPARAM_INFO
	.align		4
.L_24:
        /*0048*/ 	.byte	0x04, 0x17
        /*004a*/ 	.short	(.L_26 - .L_25)
.L_25:
        /*004c*/ 	.word	0x00000000
        /*0050*/ 	.short	0x0009
        /*0052*/ 	.short	0x0030
        /*0054*/ 	.byte	0x00, 0xf0, 0x11, 0x00


	//----- nvinfo : EIATTR_KPARAM_INFO
	.align		4
.L_26:
        /*0058*/ 	.byte	0x04, 0x17
        /*005a*/ 	.short	(.L_28 - .L_27)
.L_27:
        /*005c*/ 	.word	0x00000000
        /*0060*/ 	.short	0x0008
        /*0062*/ 	.short	0x002c
        /*0064*/ 	.byte	0x00, 0xf0, 0x11, 0x00


	//----- nvinfo : EIATTR_KPARAM_INFO
	.align		4
.L_28:
        /*0068*/ 	.byte	0x04, 0x17
        /*006a*/ 	.short	(.L_30 - .L_29)
.L_29:
        /*006c*/ 	.word	0x00000000
        /*0070*/ 	.short	0x0007
        /*0072*/ 	.short	0x0028
        /*0074*/ 	.byte	0x00, 0xf0, 0x11, 0x00


	//----- nvinfo : EIATTR_KPARAM_INFO
	.align		4
.L_30:
        /*0078*/ 	.byte	0x04, 0x17
        /*007a*/ 	.short	(.L_32 - .L_31)
.L_31:
        /*007c*/ 	.word	0x00000000
        /*0080*/ 	.short	0x0006
        /*0082*/ 	.short	0x0024
        /*0084*/ 	.byte	0x00, 0xf0, 0x11, 0x00


	//----- nvinfo : EIATTR_KPARAM_INFO
	.align		4
.L_32:
        /*0088*/ 	.byte	0x04, 0x17
        /*008a*/ 	.short	(.L_34 - .L_33)
.L_33:
        /*008c*/ 	.word	0x00000000
        /*0090*/ 	.short	0x0005
        /*0092*/ 	.short	0x0020
        /*0094*/ 	.byte	0x00, 0xf0, 0x11, 0x00


	//----- nvinfo : EIATTR_KPARAM_INFO
	.align		4
.L_34:
        /*0098*/ 	.byte	0x04, 0x17
        /*009a*/ 	.short	(.L_36 - .L_35)
.L_35:
        /*009c*/ 	.word	0x00000000
        /*00a0*/ 	.short	0x0004
        /*00a2*/ 	.short	0x001c
        /*00a4*/ 	.byte	0x00, 0xf0, 0x11, 0x00


	//----- nvinfo : EIATTR_KPARAM_INFO
	.align		4
.L_36:
        /*00a8*/ 	.byte	0x04, 0x17
        /*00aa*/ 	.short	(.L_38 - .L_37)
.L_37:
        /*00ac*/ 	.word	0x00000000
        /*00b0*/ 	.short	0x0003
        /*00b2*/ 	.short	0x0018
        /*00b4*/ 	.byte	0x00, 0xf0, 0x11, 0x00


	//----- nvinfo : EIATTR_KPARAM_INFO
	.align		4
.L_38:
        /*00b8*/ 	.byte	0x04, 0x17
        /*00ba*/ 	.short	(.L_40 - .L_39)
.L_39:
        /*00bc*/ 	.word	0x00000000
        /*00c0*/ 	.short	0x0002
        /*00c2*/ 	.short	0x0010
        /*00c4*/ 	.byte	0x00, 0xf4, 0x21, 0x00


	//----- nvinfo : EIATTR_KPARAM_INFO
	.align		4
.L_40:
        /*00c8*/ 	.byte	0x04, 0x17
        /*00ca*/ 	.short	(.L_42 - .L_41)
.L_41:
        /*00cc*/ 	.word	0x00000000
        /*00d0*/ 	.short	0x0001
        /*00d2*/ 	.short	0x0008
        /*00d4*/ 	.byte	0x00, 0xf4, 0x21, 0x00


	//----- nvinfo : EIATTR_KPARAM_INFO
	.align		4
.L_42:
        /*00d8*/ 	.byte	0x04, 0x17
        /*00da*/ 	.short	(.L_44 - .L_43)
.L_43:
        /*00dc*/ 	.word	0x00000000
        /*00e0*/ 	.short	0x0000
        /*00e2*/ 	.short	0x0000
        /*00e4*/ 	.byte	0x00, 0xf4, 0x21, 0x00


	//----- nvinfo : EIATTR_AT_ENTRY_FRAGMENTS
	.align		4
.L_44:
        /*00e8*/ 	.byte	0x04, 0x4f
        /*00ea*/ 	.short	(.L_46 - .L_45)


	//   ....[0]....
.L_45:
        /*00ec*/ 	.word	0x00000004


	//----- nvinfo : EIATTR_RESERVED_SMEM_USED
	.align		4
.L_46:
        /*00f0*/ 	.byte	0x01, 0x41
	.zero		2


	//----- nvinfo : EIATTR_SPARSE_MMA_MASK
	.align		4
        /*00f4*/ 	.byte	0x03, 0x50
        /*00f6*/ 	.short	0x0000


	//----- nvinfo : EIATTR_TCGEN05_1CTA_USED
	.align		4
        /*00f8*/ 	.byte	0x01, 0x51
	.zero		2


	//----- nvinfo : EIATTR_MAXREG_COUNT
	.align		4
        /*00fc*/ 	.byte	0x03, 0x1b
        /*00fe*/ 	.short	0x00ff


	//----- nvinfo : EIATTR_NUM_BARRIERS
	.align		4
        /*0100*/ 	.byte	0x02, 0x4c
        /*0102*/ 	.byte	0x01
	.zero		1


	//----- nvinfo : EIATTR_ANNOTATIONS
	.align		4
        /*0104*/ 	.byte	0x04, 0x55
        /*0106*/ 	.short	(.L_48 - .L_47)


	//   ....[0]....
.L_47:
        /*0108*/ 	.word	0x00000001
        /*010c*/ 	.byte	0xa0, 0x03, 0x00, 0x00, 0x01, 0x00, 0x00, 0x00, 0x70, 0x09, 0x00, 0x00, 0x01, 0x00, 0x00, 0x00
        /* <DEDUP_REMOVED lines=1016> */
        /*409c*/ 	.byte	0xa0, 0x18, 0x01, 0x00, 0x01, 0x00, 0x00, 0x00, 0xb0, 0x18, 0x01, 0x00


	//----- nvinfo : EIATTR_INT_WARP_WIDE_INSTR_OFFSETS
	.align		4
.L_48:
        /*40a8*/ 	.byte	0x04, 0x31
        /*40aa*/ 	.short	(.L_50 - .L_49)


	//   ....[0]....
.L_49:
        /*40ac*/ 	.word	0x00001e90


	//   ....[1]....
        /*40b0*/ 	.word	0x00001fa0


	//   ....[2]....
        /*40b4*/ 	.word	0x00004a30


	//   ....[3]....
        /*40b8*/ 	.word	0x00012640


	//   ....[4]....
        /*40bc*/ 	.word	0x00012690


	//----- nvinfo : EIATTR_COOP_GROUP_MASK_REGIDS
	.align		4
.L_50:
        /*40c0*/ 	.byte	0x04, 0x29
        /*40c2*/ 	.short	(.L_52 - .L_51)


	//   ....[0]....
.L_51:
        /*40c4*/ 	.word	0xffffffff


	//   ....[1]....
        /*40c8*/ 	.word	0xffffffff


	//   ....[2]....
        /*40cc*/ 	.word	0xffffffff


	//   ....[3]....
        /*40d0*/ 	.word	0xffffffff


	//----- nvinfo : EIATTR_COOP_GROUP_INSTR_OFFSETS
	.align		4
.L_52:
        /*40d4*/ 	.byte	0x04, 0x28
        /*40d6*/ 	.short	(.L_54 - .L_53)


	//   ....[0]....
.L_53:
        /*40d8*/ 	.word	0x00000070


	//   ....[1]....
        /*40dc*/ 	.word	0x00000320


	//   ....[2]....
        /*40e0*/ 	.word	0x000124e0


	//   ....[3]....
        /*40e4*/ 	.word	0x00012740


	//----- nvinfo : EIATTR_VRC_CTA_INIT_COUNT
	.align		4
.L_54:
        /*40e8*/ 	.byte	0x02, 0x4a
        /*40ea*/ 	.byte	0x80
	.zero		1


	//----- nvinfo : EIATTR_MBARRIER_INSTR_OFFSETS
	.align		4
        /*40ec*/ 	.byte	0x04, 0x39
        /*40ee*/ 	.short	(.L_56 - .L_55)


	//   ....[0]....
.L_55:
        /*40f0*/ 	.word	0x00002070
        /*40f4*/ 	.word	0x000000ff
        /*40f8*/ 	.word	0x00000000
        /*40fc*/ 	.short	0x0100
        /*40fe*/ 	.byte	0x0c
	.zero		1


	//   ....[1]....
        /*4100*/ 	.word	0x00004a50
        /*4104*/ 	.word	0x000000ff
        /*4108*/ 	.word	0x00011008
        /*410c*/ 	.short	0x0100
        /*410e*/ 	.byte	0x0a
	.zero		1


	//   ....[2]....
        /*4110*/ 	.word	0x00009c70
        /*4114*/ 	.word	0x000000ff
        /*4118*/ 	.word	0x00000000
        /*411c*/ 	.short	0x010a
        /*411e*/ 	.byte	0x0c
	.zero		1


	//   ....[3]....
        /*4120*/ 	.word	0x00011860
        /*4124*/ 	.word	0x000000ff
        /*4128*/ 	.word	0x00000000
        /*412c*/ 	.short	0x010a
        /*412e*/ 	.byte	0x0c
	.zero		1


	//   ....[4]....
        /*4130*/ 	.word	0x000118d0
        /*4134*/ 	.word	0x000000ff
        /*4138*/ 	.word	0x00011000
        /*413c*/ 	.short	0x0108
        /*413e*/ 	.byte	0x0a
	.zero		1


	//   ....[5]....
        /*4140*/ 	.word	0x00011900
        /*4144*/ 	.word	0x000000ff
        /*4148*/ 	.word	0x00011008
        /*414c*/ 	.short	0x0108
        /*414e*/ 	.byte	0x0a
	.zero		1


	//   ....[6]....
        /*4150*/ 	.word	0x00012760
        /*4154*/ 	.word	0x000000ff
        /*4158*/ 	.word	0x00000000
        /*415c*/ 	.short	0x010a
        /*415e*/ 	.byte	0x0c
	.zero		1


	//   ....[7]....
        /*4160*/ 	.word	0x00012790
        /*4164*/ 	.word	0x000000ff
        /*4168*/ 	.word	0x00000000
        /*416c*/ 	.short	0x010a
        /*416e*/ 	.byte	0x0c
	.zero		1


	//----- nvinfo : EIATTR_NUM_MBARRIERS
	.align		4
.L_56:
        /*4170*/ 	.byte	0x03, 0x38
        /*4172*/ 	.short	0x0002


	//----- nvinfo : EIATTR_EXIT_INSTR_OFFSETS
	.align		4
        /*4174*/ 	.byte	0x04, 0x1c
        /*4176*/ 	.short	(.L_58 - .L_57)


	//   ....[0]....
.L_57:
        /*4178*/ 	.word	0x00012750


	//----- nvinfo : EIATTR_REQNTID
	.align		4
.L_58:
        /*417c*/ 	.byte	0x04, 0x10
        /*417e*/ 	.short	(.L_60 - .L_59)
.L_59:
        /*4180*/ 	.word	0x00000080
        /*4184*/ 	.word	0x00000001
        /*4188*/ 	.word	0x00000001


	//----- nvinfo : EIATTR_CRS_STACK_SIZE
	.align		4
.L_60:
        /*418c*/ 	.byte	0x04, 0x1e
        /*418e*/ 	.short	(.L_62 - .L_61)
.L_61:
        /*4190*/ 	.word	0x00000000


	//----- nvinfo : EIATTR_CBANK_PARAM_SIZE
	.align		4
.L_62:
        /*4194*/ 	.byte	0x03, 0x19
        /*4196*/ 	.short	0x0050


	//----- nvinfo : EIATTR_PARAM_CBANK
	.align		4
        /*4198*/ 	.byte	0x04, 0x0a
        /*419a*/ 	.short	(.L_64 - .L_63)
	.align		4
.L_63:
        /*419c*/ 	.word	index@(.nv.constant0.matmul_kernel)
        /*41a0*/ 	.short	0x0380
        /*41a2*/ 	.short	0x0050


	//----- nvinfo : EIATTR_SW_WAR
	.align		4
.L_64:
        /*41a4*/ 	.byte	0x04, 0x36
        /*41a6*/ 	.short	(.L_66 - .L_65)
.L_65:
        /*41a8*/ 	.word	0x00000008
.L_66:


//--------------------- .nv.compat                --------------------------
	.section	.nv.compat,"",@"SHT_CUDA_COMPAT_INFO"
	.align	4
        /*0000*/ 	.byte	0x02, 0x02, 0x02, 0x00, 0x02, 0x05, 0x05, 0x00, 0x02, 0x03, 0x00, 0x00, 0x02, 0x06, 0x01, 0x00


//--------------------- .nv.callgraph             --------------------------
	.section	.nv.callgraph,"",@"SHT_CUDA_CALLGRAPH"
	.align	4
	.sectionentsize	8
	.align		4
        /*0000*/ 	.word	0x00000000
	.align		4
        /*0004*/ 	.word	0xffffffff
	.align		4
        /*0008*/ 	.word	0x00000000
	.align		4
        /*000c*/ 	.word	0xfffffffe
	.align		4
        /*0010*/ 	.word	0x00000000
	.align		4
        /*0014*/ 	.word	0xfffffffd
	.align		4
        /*0018*/ 	.word	0x00000000
	.align		4
        /*001c*/ 	.word	0xfffffffc


//--------------------- .text.matmul_kernel       --------------------------
	.section	.text.matmul_kernel,"ax",@progbits
	.align	128
        .global         matmul_kernel
        .type           matmul_kernel,@function
        .size           matmul_kernel,(.L_x_20 - matmul_kernel)
        .other          matmul_kernel,@"STO_CUDA_ENTRY STV_DEFAULT"
matmul_kernel:
.text.matmul_kernel:
[----:B------:R-:W0:Y:S01]  /*0000*/  LDC R1, c[0x0][0x37c] ;  /* 0x0000df00ff017b82 */ /* 0x000e220000000800 */
[----:B------:R-:W1:Y:S01]  /*0010*/  S2R R0, SR_TID.X ;  /* 0x0000000000007919 */ /* 0x000e620000002100 */
[----:B0-----:R-:W-:Y:S01]  /*0020*/  VIADD R1, R1, 0xfffff458 ;  /* 0xfffff45801017836 */ /* 0x001fe20000000000 */
[----:B-1----:R-:W-:-:S13]  /*0030*/  ISETP.GE.U32.AND P0, PT, R0, 0x20, PT ;  /* 0x000000200000780c */ /* 0x002fda0003f06070 */
[----:B------:R-:W-:Y:S02]  /*0040*/  VOTEU.ANY UP0, P0 ;  /* 0x0000000000ff7886 */ /* 0x000fe40000000100 */
[----:B------:R-:W-:Y:S05]  /*0050*/  BRA.U UP0, `(.L_x_0) ;  /* 0x0000000100b47547 */ /* 0x000fea000b800000 */
[----:B------:R-:W0:Y:S01]  /*0060*/  S2UR UR6, SR_CgaCtaId ;  /* 0x00000000000679c3 */ /* 0x000e220000008800 */
[----:B------:R-:W-:Y:S01]  /*0070*/  NOP ;  /* 0x0000000000007918 */ /* 0x000fe20000000000 */
[----:B------:R-:W-:Y:S02]  /*0080*/  UMOV UR4, 0x40 ;  /* 0x0000004000047882 */ /* 0x000fe40000000000 */
[----:B0-----:R-:W-:-:S09]  /*0090*/  ULEA UR4, UR6, UR4, 0x18 ;  /* 0x0000000406047291 */ /* 0x001fd2000f8ec0ff */
[----:B------:R-:W0:Y:S01]  /*00a0*/  LDS.U8 R0, [UR4] ;  /* 0x00000004ff007984 */ /* 0x000e220008000000 */
[----:B------:R-:W-:Y:S02]  /*00b0*/  UMOV UR4, 0x400 ;  /* 0x0000040000047882 */ /* 0x000fe40000000000 */
[----:B------:R-:W-:Y:S01]  /*00c0*/  ULEA UR4, UR6, UR4, 0x18 ;  /* 0x0000000406047291 */ /* 0x000fe2000f8ec0ff */
[----:B0-----:R-:W-:-:S13]  /*00d0*/  ISETP.NE.AND P0, PT, R0, RZ, PT ;  /* 0x000000ff0000720c */ /* 0x001fda0003f05270 */
[----:B------:R-:W-:Y:S05]  /*00e0*/  @P0 BRA `(.L_x_1) ;  /* 0x0000000000780947 */ /* 0x000fea0003800000 */
[----:B------:R-:W-:-:S13]  /*00f0*/  ELECT P0, URZ, PT ;  /* 0x0000000000ff782f */ /* 0x000fda0003800000 */
[----:B------:R-:W-:Y:S05]  /*0100*/  @!P0 BRA `(.L_x_2) ;  /* 0x0000000000808947 */ /* 0x000fea0003800000 */
[----:B------:R-:W-:Y:S01]  /*0110*/  UMOV UR5, 0x1 ;  /* 0x0000000100057882 */ /* 0x000fe20000000000 */
[----:B------:R-:W-:-:S04]  /*0120*/  IMAD.MOV.U32 R4, RZ, RZ, 0x1 ;  /* 0x00000001ff047424 */ /* 0x000fc800078e00ff */
[----:B------:R-:W-:Y:S04]  /*0130*/  DEPBAR.LE SB0, 0x36 ;  /* 0x00008d800000791a */ /* 0x000fe80000000000 */
[----:B------:R-:W0:Y:S02]  /*0140*/  UTCATOMSWS.FIND_AND_SET.ALIGN UP1, UR5, UR5 ;  /* 0x00000005000575e3 */ /* 0x000e240008020800 */
[----:B0-----:R-:W-:-:S04]  /*0150*/  PLOP3.LUT P0, PT, PT, PT, UP1, 0x80, 0x8 ;  /* 0x000000000008781c */ /* 0x001fc80003f0f018 */
[----:B------:R-:W-:-:S04]  /*0160*/  SEL R0, RZ, 0xffffffff, !P0 ;  /* 0xffffffffff007807 */ /* 0x000fc80004000000 */
[----:B------:R-:W-:Y:S01]  /*0170*/  ISETP.NE.AND P0, PT, R0, RZ, PT ;  /* 0x000000ff0000720c */ /* 0x000fe20003f05270 */
[----:B------:R-:W-:-:S12]  /*0180*/  IMAD.U32 R0, RZ, RZ, UR5 ;  /* 0x00000005ff007e24 */ /* 0x000fd8000f8e00ff */
[----:B------:R-:W-:Y:S05]  /*0190*/  @P0 BRA `(.L_x_3) ;  /* 0x0000000000240947 */ /* 0x000fea0003800000 */
.L_x_4:
[----:B------:R-:W-:Y:S05]  /*01a0*/  NANOSLEEP 0x64 ;  /* 0x000000640000795d */ /* 0x000fea0003800000 */
[----:B------:R-:W-:-:S05]  /*01b0*/  UMOV UR5, 0x1 ;  /* 0x0000000100057882 */ /* 0x000fca0000000000 */
[----:B------:R-:W-:Y:S04]  /*01c0*/  DEPBAR.LE SB0, 0x36 ;  /* 0x00008d800000791a */ /* 0x000fe80000000000 */
[----:B------:R-:W0:Y:S02]  /*01d0*/  UTCATOMSWS.FIND_AND_SET.ALIGN UP1, UR5, UR5 ;  /* 0x00000005000575e3 */ /* 0x000e240008020800 */
[----:B0-----:R-:W-:-:S04]  /*01e0*/  PLOP3.LUT P0, PT, PT, PT, UP1, 0x80, 0x8 ;  /* 0x000000000008781c */ /* 0x001fc80003f0f018 */
[----:B------:R-:W-:-:S04]  /*01f0*/  SEL R0, RZ, 0xffffffff, !P0 ;  /* 0xffffffffff007807 */ /* 0x000fc80004000000 */
[----:B------:R-:W-:Y:S01]  /*0200*/  ISETP.NE.AND P0, PT, R0, RZ, PT ;  /* 0x000000ff0000720c */ /* 0x000fe20003f05270 */
[----:B------:R-:W-:-:S12]  /*0210*/  IMAD.U32 R0, RZ, RZ, UR5 ;  /* 0x00000005ff007e24 */ /* 0x000fd8000f8e00ff */
[----:B------:R-:W-:Y:S05]  /*0220*/  @!P0 BRA `(.L_x_4) ;  /* 0xfffffffc00dc8947 */ /* 0x000fea000383ffff */
.L_x_3:
[----:B------:R-:W-:Y:S01]  /*0230*/  VIADD R3, R0, 0x10 ;  /* 0x0000001000037836 */ /* 0x000fe20000000000 */
[----:B------:R-:W-:Y:S01]  /*0240*/  UMOV UR5, 0x50 ;  /* 0x0000005000057882 */ /* 0x000fe20000000000 */
[----:B------:R-:W-:Y:S01]  /*0250*/  SHF.L.U32 R2, R4, R0, RZ ;  /* 0x0000000004027219 */ /* 0x000fe200000006ff */
[----:B------:R-:W-:Y:S01]  /*0260*/  ULEA UR5, UR6, UR5, 0x18 ;  /* 0x0000000506057291 */ /* 0x000fe2000f8ec0ff */
[----:B------:R-:W-:Y:S01]  /*0270*/  IMAD.SHL.U32 R0, R0, 0x20, RZ ;  /* 0x0000002000007824 */ /* 0x000fe200078e00ff */
[----:B------:R-:W-:-:S04]  /*0280*/  SHF.L.U32 R3, R4, R3, RZ ;  /* 0x0000000304037219 */ /* 0x000fc800000006ff */
[----:B------:R-:W-:-:S05]  /*0290*/  LOP3.LUT R2, R3, R2, RZ, 0xfc, !PT ;  /* 0x0000000203027212 */ /* 0x000fca00078efcff */
[----:B------:R0:W-:Y:S04]  /*02a0*/  ATOMS.OR RZ, [UR5], R2 ;  /* 0x00000002ffff798c */ /* 0x0001e8000b000005 */
[----:B------:R0:W-:Y:S01]  /*02b0*/  STS [UR4], R0 ;  /* 0x00000000ff007988 */ /* 0x0001e20008000804 */
[----:B------:R-:W-:Y:S05]  /*02c0*/  BRA `(.L_x_2) ;  /* 0x0000000000107947 */ /* 0x000fea0003800000 */
.L_x_1:
[----:B------:R-:W-:Y:S01]  /*02d0*/  IMAD.MOV.U32 R0, RZ, RZ, -0x1 ;  /* 0xffffffffff007424 */ /* 0x000fe200078e00ff */
[----:B------:R-:W-:-:S04]  /*02e0*/  MOV R2, 0x310 ;  /* 0x0000031000027802 */ /* 0x000fc80000000f00 */
[----:B------:R0:W-:Y:S03]  /*02f0*/  STS [UR4], R0 ;  /* 0x00000000ff007988 */ /* 0x0001e60008000804 */
[----:B0-----:R-:W-:Y:S05]  /*0300*/  CALL.REL.NOINC `($__internal_1_$__cuda_sm10x_tcgen05_guardrail_trap_phase_invalid_during_alloc) ;  /* 0x0000012400387944 */ /* 0x001fea0003c00000 */
.L_x_2:
[----:B------:R-:W-:Y:S05]  /*0310*/  WARPSYNC.ALL ;  /* 0x0000000000007948 */ /* 0x000fea0003800000 */
[----:B------:R-:W-:Y:S01]  /*0320*/  NOP ;  /* 0x0000000000007918 */ /* 0x000fe20000000000 */
.L_x_0:
[----:B0-----:R-:W0:Y:S01]  /*0330*/  LDC.64 R2, c[0x0][0x398] ;  /* 0x0000e600ff027b82 */ /* 0x001e220000000a00 */
[----:B------:R-:W1:Y:S01]  /*0340*/  S2R R10, SR_CTAID.X ;  /* 0x00000000000a7919 */ /* 0x000e620000002500 */
[----:B------:R-:W-:Y:S01]  /*0350*/  UMOV UR10, 0x400 ;  /* 0x00000400000a7882 */ /* 0x000fe20000000000 */
[----:B------:R-:W2:Y:S01]  /*0360*/  LDCU.128 UR16, c[0x0][0x380] ;  /* 0x00007000ff1077ac */ /* 0x000ea20008000c00 */
[----:B------:R-:W3:Y:S04]  /*0370*/  S2R R17, SR_TID.X ;  /* 0x0000000000117919 */ /* 0x000ee80000002100 */
[----:B------:R-:W4:Y:S01]  /*0380*/  S2UR UR4, SR_CgaCtaId ;  /* 0x00000000000479c3 */ /* 0x000f220000008800 */
[----:B0-----:R-:W-:Y:S01]  /*0390*/  VIADD R0, R3, 0xf ;  /* 0x0000000f03007836 */ /* 0x001fe20000000000 */
[----:B------:R3:W-:Y:S04]  /*03a0*/  STL [R1+0x764], R3 ;  /* 0x0007640301007387 */ /* 0x0007e80000100800 */
[----:B------:R-:W-:Y:S01]  /*03b0*/  SHF.R.S32.HI R5, RZ, 0x1f, R0 ;  /* 0x0000001fff057819 */ /* 0x000fe20000011400 */
[----:B----4-:R-:W-:-:S03]  /*03c0*/  ULEA UR10, UR4, UR10, 0x18 ;  /* 0x0000000a040a7291 */ /* 0x010fc6000f8ec0ff */
[----:B------:R-:W-:Y:S02]  /*03d0*/  LEA.HI R5, R5, R0, RZ, 0x4 ;  /* 0x0000000005057211 */ /* 0x000fe400078f20ff */
[----:B-1----:R-:W-:Y:S02]  /*03e0*/  IABS R8, R10 ;  /* 0x0000000a00087213 */ /* 0x002fe40000000000 */
[----:B------:R-:W-:-:S05]  /*03f0*/  SHF.R.S32.HI R5, RZ, 0x4, R5 ;  /* 0x00000004ff057819 */ /* 0x000fca0000011405 */
[----:B------:R-:W-:-:S05]  /*0400*/  IMAD.SHL.U32 R7, R5, 0x8, RZ ;  /* 0x0000000805077824 */ /* 0x000fca00078e00ff */
[-C--:B------:R-:W-:Y:S02]  /*0410*/  IABS R9, R7.reuse ;  /* 0x0000000700097213 */ /* 0x080fe40000000000 */
[----:B------:R-:W-:Y:S02]  /*0420*/  IABS R12, R7 ;  /* 0x00000007000c7213 */ /* 0x000fe40000000000 */
[----:B------:R-:W0:Y:S08]  /*0430*/  I2F.RP R0, R9 ;  /* 0x0000000900007306 */ /* 0x000e300000209400 */
[----:B0-----:R-:W0:Y:S02]  /*0440*/  MUFU.RCP R0, R0 ;  /* 0x0000000000007308 */ /* 0x001e240000001000 */
[----:B0-----:R-:W-:-:S02]  /*0450*/  VIADD R4, R0, 0xffffffe ;  /* 0x0ffffffe00047836 */ /* 0x001fc40000000000 */
[----:B------:R-:W-:-:S04]  /*0460*/  IMAD.MOV R0, RZ, RZ, -R12 ;  /* 0x000000ffff007224 */ /* 0x000fc800078e0a0c */
[----:B------:R0:W1:Y:S02]  /*0470*/  F2I.FTZ.U32.TRUNC.NTZ R5, R4 ;  /* 0x0000000400057305 */ /* 0x000064000021f000 */
[----:B0-----:R-:W-:Y:S02]  /*0480*/  IMAD.MOV.U32 R4, RZ, RZ, RZ ;  /* 0x000000ffff047224 */ /* 0x001fe400078e00ff */
[----:B-1----:R-:W-:-:S04]  /*0490*/  IMAD.MOV R6, RZ, RZ, -R5 ;  /* 0x000000ffff067224 */ /* 0x002fc800078e0a05 */
[----:B------:R-:W-:Y:S02]  /*04a0*/  IMAD R11, R6, R9, RZ ;  /* 0x00000009060b7224 */ /* 0x000fe400078e02ff */
[----:B------:R-:W-:Y:S02]  /*04b0*/  IMAD.MOV.U32 R6, RZ, RZ, R8 ;  /* 0x000000ffff067224 */ /* 0x000fe400078e0008 */
[----:B------:R-:W-:Y:S01]  /*04c0*/  IMAD.HI.U32 R5, R5, R11, R4 ;  /* 0x0000000b05057227 */ /* 0x000fe200078e0004 */
[----:B------:R-:W-:-:S05]  /*04d0*/  IABS R11, R2 ;  /* 0x00000002000b7213 */ /* 0x000fca0000000000 */
[----:B------:R-:W-:-:S04]  /*04e0*/  IMAD.HI.U32 R5, R5, R6, RZ ;  /* 0x0000000605057227 */ /* 0x000fc800078e00ff */
[----:B------:R-:W-:Y:S01]  /*04f0*/  IMAD R0, R5, R0, R6 ;  /* 0x0000000005007224 */ /* 0x000fe200078e0206 */
[----:B------:R-:W-:Y:S04]  /*0500*/  BAR.SYNC.DEFER_BLOCKING 0x0 ;  /* 0x0000000000007b1d */ /* 0x000fe80000010000 */
[----:B------:R-:W-:-:S13]  /*0510*/  ISETP.GT.U32.AND P1, PT, R9, R0, PT ;  /* 0x000000000900720c */ /* 0x000fda0003f24070 */
[----:B------:R-:W-:Y:S02]  /*0520*/  @!P1 IMAD.IADD R0, R0, 0x1, -R9 ;  /* 0x0000000100009824 */ /* 0x000fe400078e0a09 */
[----:B------:R-:W-:Y:S01]  /*0530*/  @!P1 VIADD R5, R5, 0x1 ;  /* 0x0000000105059836 */ /* 0x000fe20000000000 */
[----:B------:R-:W-:Y:S02]  /*0540*/  ISETP.NE.AND P1, PT, R7, RZ, PT ;  /* 0x000000ff0700720c */ /* 0x000fe40003f25270 */
[----:B------:R-:W-:Y:S02]  /*0550*/  ISETP.GE.U32.AND P0, PT, R0, R9, PT ;  /* 0x000000090000720c */ /* 0x000fe40003f06070 */
[----:B------:R-:W-:-:S04]  /*0560*/  LOP3.LUT R0, R10, R7, RZ, 0x3c, !PT ;  /* 0x000000070a007212 */ /* 0x000fc800078e3cff */
[----:B------:R-:W-:Y:S01]  /*0570*/  ISETP.GE.AND P2, PT, R0, RZ, PT ;  /* 0x000000ff0000720c */ /* 0x000fe20003f46270 */
[----:B------:R-:W-:-:S06]  /*0580*/  VIADD R0, R2, 0xff ;  /* 0x000000ff02007836 */ /* 0x000fcc0000000000 */
[----:B------:R-:W-:-:S04]  /*0590*/  @P0 VIADD R5, R5, 0x1 ;  /* 0x0000000105050836 */ /* 0x000fc80000000000 */
[----:B------:R-:W-:Y:S01]  /*05a0*/  IMAD.MOV.U32 R4, RZ, RZ, R5 ;  /* 0x000000ffff047224 */ /* 0x000fe200078e0005 */
[----:B------:R-:W-:-:S03]  /*05b0*/  SHF.R.S32.HI R5, RZ, 0x1f, R0 ;  /* 0x0000001fff057819 */ /* 0x000fc60000011400 */
[----:B------:R-:W-:Y:S01]  /*05c0*/  @!P2 IMAD.MOV R4, RZ, RZ, -R4 ;  /* 0x000000ffff04a224 */ /* 0x000fe200078e0a04 */
[----:B------:R-:W-:Y:S02]  /*05d0*/  @!P1 LOP3.LUT R4, RZ, R7, RZ, 0x33, !PT ;  /* 0x00000007ff049212 */ /* 0x000fe400078e33ff */
[----:B------:R-:W-:Y:S02]  /*05e0*/  LEA.HI R5, R5, R0, RZ, 0x8 ;  /* 0x0000000005057211 */ /* 0x000fe400078f40ff */
[----:B------:R-:W-:Y:S01]  /*05f0*/  IABS R0, R3 ;  /* 0x0000000300007213 */ /* 0x000fe20000000000 */
[----:B------:R-:W-:Y:S01]  /*0600*/  IMAD.SHL.U32 R6, R4, 0x8, RZ ;  /* 0x0000000804067824 */ /* 0x000fe200078e00ff */
[----:B---3--:R-:W-:Y:S01]  /*0610*/  SHF.R.U32.HI R3, RZ, 0x5, R17 ;  /* 0x00000005ff037819 */ /* 0x008fe20000011611 */
[----:B------:R-:W-:Y:S01]  /*0620*/  IMAD.MOV R4, RZ, RZ, -R4 ;  /* 0x000000ffff047224 */ /* 0x000fe200078e0a04 */
[----:B------:R-:W0:Y:S02]  /*0630*/  I2F.RP R12, R0 ;  /* 0x00000000000c7306 */ /* 0x000e240000209400 */
[----:B------:R-:W-:Y:S01]  /*0640*/  LEA.HI.SX32 R5, R5, -R6, 0x18 ;  /* 0x8000000605057211 */ /* 0x000fe200078fc2ff */
[----:B------:R-:W-:-:S02]  /*0650*/  IMAD R13, R7, R4, R10 ;  /* 0x00000004070d7224 */ /* 0x000fc400078e020a */
[----:B------:R-:W-:Y:S01]  /*0660*/  IMAD.MOV.U32 R4, RZ, RZ, RZ ;  /* 0x000000ffff047224 */ /* 0x000fe200078e00ff */
[----:B------:R-:W-:Y:S02]  /*0670*/  VIMNMX R16, PT, PT, R5, 0x8, PT ;  /* 0x0000000805107848 */ /* 0x000fe40003fe0100 */
[----:B------:R-:W-:Y:S02]  /*0680*/  IABS R10, R13 ;  /* 0x0000000d000a7213 */ /* 0x000fe40000000000 */
[----:B------:R-:W-:-:S04]  /*0690*/  IABS R14, R16 ;  /* 0x00000010000e7213 */ /* 0x000fc80000000000 */
[----:B------:R-:W1:Y:S08]  /*06a0*/  I2F.RP R8, R14 ;  /* 0x0000000e00087306 */ /* 0x000e700000209400 */
[----:B0-----:R-:W-:Y:S08]  /*06b0*/  MUFU.RCP R12, R12 ;  /* 0x0000000c000c7308 */ /* 0x001ff00000001000 */
[----:B-1----:R-:W0:Y:S02]  /*06c0*/  MUFU.RCP R8, R8 ;  /* 0x0000000800087308 */ /* 0x002e240000001000 */
[----:B0-----:R-:W-:Y:S01]  /*06d0*/  VIADD R5, R8, 0xffffffe ;  /* 0x0ffffffe08057836 */ /* 0x001fe20000000000 */
[----:B------:R-:W-:-:S05]  /*06e0*/  IABS R8, R16 ;  /* 0x0000001000087213 */ /* 0x000fca0000000000 */
[----:B------:R-:W0:Y:S02]  /*06f0*/  F2I.FTZ.U32.TRUNC.NTZ R5, R5 ;  /* 0x0000000500057305 */ /* 0x000e24000021f000 */
[----:B0-----:R-:W-:-:S04]  /*0700*/  IMAD.MOV R9, RZ, RZ, -R5 ;  /* 0x000000ffff097224 */ /* 0x001fc800078e0a05 */
[----:B------:R-:W-:-:S04]  /*0710*/  IMAD R7, R9, R14, RZ ;  /* 0x0000000e09077224 */ /* 0x000fc800078e02ff */
[----:B------:R-:W-:-:S04]  /*0720*/  IMAD.HI.U32 R5, R5, R7, R4 ;  /* 0x0000000705057227 */ /* 0x000fc800078e0004 */
[----:B------:R-:W-:Y:S02]  /*0730*/  IMAD.MOV.U32 R4, RZ, RZ, R11 ;  /* 0x000000ffff047224 */ /* 0x000fe400078e000b */
[----:B------:R-:W-:Y:S02]  /*0740*/  IMAD.MOV R7, RZ, RZ, -R8 ;  /* 0x000000ffff077224 */ /* 0x000fe400078e0a08 */
[----:B------:R-:W0:Y:S01]  /*0750*/  I2F.RP R8, R4 ;  /* 0x0000000400087306 */ /* 0x000e220000209400 */
[----:B------:R-:W-:-:S04]  /*0760*/  IMAD.HI.U32 R5, R5, R10, RZ ;  /* 0x0000000a05057227 */ /* 0x000fc800078e00ff */
[----:B------:R-:W-:Y:S02]  /*0770*/  IMAD R7, R5, R7, R10 ;  /* 0x0000000705077224 */ /* 0x000fe400078e020a */
[----:B------:R-:W-:Y:S01]  /*0780*/  VIADD R10, R12, 0xffffffe ;  /* 0x0ffffffe0c0a7836 */ /* 0x000fe20000000000 */
[----:B------:R-:W-:Y:S02]  /*0790*/  SHF.R.U32.HI R12, RZ, 0x6, R17 ;  /* 0x00000006ff0c7819 */ /* 0x000fe40000011611 */
[----:B------:R-:W-:Y:S01]  /*07a0*/  ISETP.GT.U32.AND P1, PT, R14, R7, PT ;  /* 0x000000070e00720c */ /* 0x000fe20003f24070 */
[----:B------:R1:W-:Y:S08]  /*07b0*/  F2I.FTZ.U32.TRUNC.NTZ R11, R10 ;  /* 0x0000000a000b7305 */ /* 0x0003f0000021f000 */
[----:B0-----:R-:W0:Y:S01]  /*07c0*/  MUFU.RCP R8, R8 ;  /* 0x0000000800087308 */ /* 0x001e220000001000 */
[----:B-1----:R-:W-:-:S03]  /*07d0*/  IMAD.MOV.U32 R10, RZ, RZ, RZ ;  /* 0x000000ffff0a7224 */ /* 0x002fc600078e00ff */
[----:B------:R-:W-:Y:S02]  /*07e0*/  @!P1 IMAD.IADD R7, R7, 0x1, -R14 ;  /* 0x0000000107079824 */ /* 0x000fe400078e0a0e */
[----:B------:R-:W-:Y:S01]  /*07f0*/  @!P1 VIADD R5, R5, 0x1 ;  /* 0x0000000105059836 */ /* 0x000fe20000000000 */
[----:B------:R-:W-:Y:S02]  /*0800*/  ISETP.NE.AND P1, PT, R16, RZ, PT ;  /* 0x000000ff1000720c */ /* 0x000fe40003f25270 */
[----:B------:R-:W-:Y:S02]  /*0810*/  ISETP.GE.U32.AND P0, PT, R7, R14, PT ;  /* 0x0000000e0700720c */ /* 0x000fe40003f06070 */
[----:B------:R-:W-:Y:S01]  /*0820*/  LOP3.LUT R7, R13, R16, RZ, 0x3c, !PT ;  /* 0x000000100d077212 */ /* 0x000fe200078e3cff */
[----:B------:R-:W1:Y:S01]  /*0830*/  LDS R14, [UR10] ;  /* 0x0000000aff0e7984 */ /* 0x000e620008000800 */
[----:B------:R-:W-:Y:S01]  /*0840*/  BAR.SYNC.DEFER_BLOCKING 0x0 ;  /* 0x0000000000007b1d */ /* 0x000fe20000010000 */
[----:B0-----:R-:W-:Y:S01]  /*0850*/  VIADD R9, R8, 0xffffffe ;  /* 0x0ffffffe08097836 */ /* 0x001fe20000000000 */
[----:B------:R-:W-:-:S07]  /*0860*/  ISETP.GE.AND P2, PT, R7, RZ, PT ;  /* 0x000000ff0700720c */ /* 0x000fce0003f46270 */
[----:B------:R-:W-:Y:S01]  /*0870*/  @P0 VIADD R5, R5, 0x1 ;  /* 0x0000000105050836 */ /* 0x000fe20000000000 */
[----:B------:R-:W0:Y:S03]  /*0880*/  F2I.FTZ.U32.TRUNC.NTZ R9, R9 ;  /* 0x0000000900097305 */ /* 0x000e26000021f000 */
[----:B------:R-:W-:Y:S02]  /*0890*/  IMAD.MOV.U32 R8, RZ, RZ, R5 ;  /* 0x000000ffff087224 */ /* 0x000fe400078e0005 */
[----:B------:R-:W-:Y:S02]  /*08a0*/  IMAD.MOV R5, RZ, RZ, -R11 ;  /* 0x000000ffff057224 */ /* 0x000fe400078e0a0b */
[----:B------:R-:W-:Y:S01]  /*08b0*/  @!P2 IMAD.MOV R8, RZ, RZ, -R8 ;  /* 0x000000ffff08a224 */ /* 0x000fe200078e0a08 */
[----:B------:R-:W-:Y:S01]  /*08c0*/  @!P1 LOP3.LUT R8, RZ, R16, RZ, 0x33, !PT ;  /* 0x00000010ff089212 */ /* 0x000fe200078e33ff */
[----:B------:R-:W-:-:S04]  /*08d0*/  IMAD R5, R5, R0, RZ ;  /* 0x0000000005057224 */ /* 0x000fc800078e02ff */
[----:B------:R-:W-:Y:S02]  /*08e0*/  IMAD.MOV R7, RZ, RZ, -R8 ;  /* 0x000000ffff077224 */ /* 0x000fe400078e0a08 */
[----:B0-----:R-:W-:Y:S02]  /*08f0*/  IMAD.MOV R15, RZ, RZ, -R9 ;  /* 0x000000ffff0f7224 */ /* 0x001fe400078e0a09 */
[----:B------:R-:W-:Y:S01]  /*0900*/  IMAD.HI.U32 R10, R11, R5, R10 ;  /* 0x000000050b0a7227 */ /* 0x000fe200078e000a */
[----:B------:R-:W-:-:S03]  /*0910*/  SGXT.U32 R5, R12, 0x1 ;  /* 0x000000010c05781a */ /* 0x000fc60000000000 */
[----:B------:R-:W-:Y:S02]  /*0920*/  IMAD.SHL.U32 R18, R8, 0x10, RZ ;  /* 0x0000001008127824 */ /* 0x000fe400078e00ff */
[----:B------:R-:W-:Y:S02]  /*0930*/  IMAD R11, R15, R4, RZ ;  /* 0x000000040f0b7224 */ /* 0x000fe400078e02ff */
[----:B------:R-:W-:Y:S01]  /*0940*/  IMAD.MOV.U32 R8, RZ, RZ, RZ ;  /* 0x000000ffff087224 */ /* 0x000fe200078e00ff */
[----:B------:R-:W-:Y:S01]  /*0950*/  LOP3.LUT R5, R18, R5, RZ, 0xfc, !PT ;  /* 0x0000000512057212 */ /* 0x000fe200078efcff */
[----:B------:R-:W-:Y:S01]  /*0960*/  IMAD R7, R16, R7, R13 ;  /* 0x0000000710077224 */ /* 0x000fe200078e020d */
[----:B------:R-:W-:Y:S01]  /*0970*/  STL [R1+0x738], R18 ;  /* 0x0007381201007387 */ /* 0x000fe20000100800 */
[----:B------:R-:W-:Y:S01]  /*0980*/  IMAD.HI.U32 R11, R9, R11, R8 ;  /* 0x0000000b090b7227 */ /* 0x000fe200078e0008 */
[----:B------:R-:W-:Y:S02]  /*0990*/  LOP3.LUT R8, R17, 0x7f, RZ, 0xc0, !PT ;  /* 0x0000007f11087812 */ /* 0x000fe400078ec0ff */
[----:B------:R-:W-:Y:S01]  /*09a0*/  IABS R9, R5 ;  /* 0x0000000500097213 */ /* 0x000fe20000000000 */
[----:B------:R-:W-:Y:S01]  /*09b0*/  IMAD.IADD R7, R6, 0x1, R7 ;  /* 0x0000000106077824 */ /* 0x000fe200078e0207 */
[----:B------:R-:W-:Y:S01]  /*09c0*/  ISETP.NE.U32.AND P0, PT, R8, RZ, PT ;  /* 0x000000ff0800720c */ /* 0x000fe20003f05070 */
[----:B------:R-:W-:Y:S01]  /*09d0*/  IMAD.SHL.U32 R6, R3, 0x200000, RZ ;  /* 0x0020000003067824 */ /* 0x000fe200078e00ff */
[----:B------:R-:W-:Y:S01]  /*09e0*/  LOP3.LUT R3, R5, 0x2, RZ, 0xfc, !PT ;  /* 0x0000000205037812 */ /* 0x000fe200078efcff */
[----:B------:R-:W-:Y:S01]  /*09f0*/  IMAD R24, R7, 0x100, R8 ;  /* 0x0000010007187824 */ /* 0x000fe200078e0208 */
[----:B------:R-:W-:-:S02]  /*0a00*/  LOP3.LUT R16, R5, 0x4, RZ, 0xfc, !PT ;  /* 0x0000000405107812 */ /* 0x000fc400078efcff */
[----:B------:R-:W-:Y:S01]  /*0a10*/  LOP3.LUT R7, R6, 0x600000, RZ, 0xc0, !PT ;  /* 0x0060000006077812 */ /* 0x000fe200078ec0ff */
[----:B------:R-:W-:Y:S01]  /*0a20*/  VIADD R23, R24, 0x80 ;  /* 0x0000008018177836 */ /* 0x000fe20000000000 */
[----:B------:R-:W-:Y:S01]  /*0a30*/  IABS R15, R3 ;  /* 0x00000003000f7213 */ /* 0x000fe20000000000 */
[C---:B------:R-:W-:Y:S01]  /*0a40*/  IMAD.HI.U32 R6, R10.reuse, R9, RZ ;  /* 0x000000090a067227 */ /* 0x040fe200078e00ff */
[----:B------:R-:W-:Y:S01]  /*0a50*/  IABS R12, R24 ;  /* 0x00000018000c7213 */ /* 0x000fe20000000000 */
[----:B------:R0:W-:Y:S01]  /*0a60*/  STL [R1+0xe8], R3 ;  /* 0x0000e80301007387 */ /* 0x0001e20000100800 */
[----:B------:R-:W-:Y:S01]  /*0a70*/  IABS R13, R23 ;  /* 0x00000017000d7213 */ /* 0x000fe20000000000 */
[----:B------:R-:W-:Y:S01]  /*0a80*/  IMAD.MOV R8, RZ, RZ, -R6 ;  /* 0x000000ffff087224 */ /* 0x000fe200078e0a06 */
[----:B------:R-:W-:Y:S01]  /*0a90*/  R2UR UR11, R7 ;  /* 0x00000000070b72ca */ /* 0x000fe200000e0000 */
[----:B------:R-:W-:Y:S01]  /*0aa0*/  IMAD.HI.U32 R7, R10, R15, RZ ;  /* 0x0000000f0a077227 */ /* 0x000fe200078e00ff */
[----:B------:R-:W-:Y:S01]  /*0ab0*/  STL [R1+0x734], R24 ;  /* 0x0007341801007387 */ /* 0x000fe20000100800 */
[----:B-1----:R-:W-:-:S02]  /*0ac0*/  R2UR UR9, R14 ;  /* 0x000000000e0972ca */ /* 0x002fc400000e0000 */
[----:B------:R-:W-:Y:S01]  /*0ad0*/  IMAD.HI.U32 R6, R11, R12, RZ ;  /* 0x0000000c0b067227 */ /* 0x000fe200078e00ff */
[----:B------:R-:W-:Y:S01]  /*0ae0*/  STL [R1+0x73c], R23 ;  /* 0x00073c1701007387 */ /* 0x000fe20000100800 */
[----:B0-----:R-:W-:Y:S02]  /*0af0*/  LOP3.LUT R3, R5, 0x6, RZ, 0xfc, !PT ;  /* 0x0000000605037812 */ /* 0x001fe400078efcff */
[----:B------:R-:W-:Y:S01]  /*0b00*/  IMAD.HI.U32 R11, R11, R13, RZ ;  /* 0x0000000d0b0b7227 */ /* 0x000fe200078e00ff */
[----:B------:R-:W-:Y:S01]  /*0b10*/  STL [R1+0xec], R16 ;  /* 0x0000ec1001007387 */ /* 0x000fe20000100800 */
[----:B------:R-:W-:Y:S02]  /*0b20*/  IABS R17, R3 ;  /* 0x0000000300117213 */ /* 0x000fe40000000000 */
[----:B------:R-:W-:Y:S01]  /*0b30*/  IMAD R9, R0, R8, R9 ;  /* 0x0000000800097224 */ /* 0x000fe200078e0209 */
[----:B------:R0:W-:Y:S01]  /*0b40*/  STL [R1+0xf0], R3 ;  /* 0x0000f00301007387 */ /* 0x0001e20000100800 */
[----:B------:R-:W-:-:S02]  /*0b50*/  IMAD.MOV R8, RZ, RZ, -R7 ;  /* 0x000000ffff087224 */ /* 0x000fc400078e0a07 */
[----:B------:R-:W-:Y:S02]  /*0b60*/  IMAD.MOV R7, RZ, RZ, -R6 ;  /* 0x000000ffff077224 */ /* 0x000fe400078e0a06 */
[----:B------:R-:W-:Y:S02]  /*0b70*/  IMAD.MOV R6, RZ, RZ, -R11 ;  /* 0x000000ffff067224 */ /* 0x000fe400078e0a0b */
[----:B------:R-:W-:Y:S01]  /*0b80*/  IMAD R8, R0, R8, R15 ;  /* 0x0000000800087224 */ /* 0x000fe200078e020f */
[----:B------:R-:W-:Y:S01]  /*0b90*/  IABS R15, R16 ;  /* 0x00000010000f7213 */ /* 0x000fe20000000000 */
[C---:B------:R-:W-:Y:S01]  /*0ba0*/  IMAD R13, R4.reuse, R6, R13 ;  /* 0x00000006040d7224 */ /* 0x040fe200078e020d */
[C---:B0-----:R-:W-:Y:S01]  /*0bb0*/  LOP3.LUT R3, R5.reuse, 0xc, RZ, 0xfc, !PT ;  /* 0x0000000c05037812 */ /* 0x041fe200078efcff */
[----:B------:R-:W-:Y:S01]  /*0bc0*/  IMAD R11, R4, R7, R12 ;  /* 0x00000007040b7224 */ /* 0x000fe200078e020c */
[----:B------:R-:W-:Y:S01]  /*0bd0*/  LOP3.LUT R7, R5, 0x8, RZ, 0xfc, !PT ;  /* 0x0000000805077812 */ /* 0x000fe200078efcff */
[----:B------:R-:W-:Y:S01]  /*0be0*/  IMAD.HI.U32 R6, R10, R15, RZ ;  /* 0x0000000f0a067227 */ /* 0x000fe200078e00ff */
[----:B------:R-:W-:-:S02]  /*0bf0*/  ISETP.GT.U32.AND P2, PT, R4, R13, PT ;  /* 0x0000000d0400720c */ /* 0x000fc40003f44070 */
[----:B------:R-:W-:Y:S01]  /*0c00*/  IABS R19, R7 ;  /* 0x0000000700137213 */ /* 0x000fe20000000000 */
[----:B------:R0:W-:Y:S01]  /*0c10*/  STL [R1+0x154], R7 ;  /* 0x0001540701007387 */ /* 0x0001e20000100800 */
[----:B------:R-:W-:Y:S01]  /*0c20*/  ISETP.GT.U32.AND P1, PT, R4, R11, PT ;  /* 0x0000000b0400720c */ /* 0x000fe20003f24070 */
[----:B------:R-:W-:Y:S01]  /*0c30*/  IMAD.MOV R6, RZ, RZ, -R6 ;  /* 0x000000ffff067224 */ /* 0x000fe200078e0a06 */
[----:B------:R-:W-:Y:S02]  /*0c40*/  LOP3.LUT R12, R5, 0xa, RZ, 0xfc, !PT ;  /* 0x0000000a050c7812 */ /* 0x000fe400078efcff */
[----:B------:R-:W-:Y:S02]  /*0c50*/  IABS R21, R3 ;  /* 0x0000000300157213 */ /* 0x000fe40000000000 */
[----:B------:R-:W-:Y:S01]  /*0c60*/  IABS R16, R12 ;  /* 0x0000000c00107213 */ /* 0x000fe20000000000 */
[----:B------:R1:W-:Y:S01]  /*0c70*/  STL [R1+0xf4], R12 ;  /* 0x0000f40c01007387 */ /* 0x0003e20000100800 */
[----:B0-----:R-:W-:-:S03]  /*0c80*/  IMAD.HI.U32 R7, R10, R17, RZ ;  /* 0x000000110a077227 */ /* 0x001fc600078e00ff */
[----:B------:R0:W-:Y:S01]  /*0c90*/  STL [R1+0x16c], R3 ;  /* 0x00016c0301007387 */ /* 0x0001e20000100800 */
[----:B------:R-:W-:Y:S02]  /*0ca0*/  IMAD.MOV R14, RZ, RZ, -R7 ;  /* 0x000000ffff0e7224 */ /* 0x000fe400078e0a07 */
[----:B------:R-:W-:Y:S02]  /*0cb0*/  IMAD R7, R0, R6, R15 ;  /* 0x0000000600077224 */ /* 0x000fe400078e020f */
[----:B-1----:R-:W-:-:S04]  /*0cc0*/  IMAD.HI.U32 R12, R10, R19, RZ ;  /* 0x000000130a0c7227 */ /* 0x002fc800078e00ff */
[C---:B------:R-:W-:Y:S01]  /*0cd0*/  IMAD R6, R0.reuse, R14, R17 ;  /* 0x0000000e00067224 */ /* 0x040fe200078e0211 */
[----:B0-----:R-:W-:Y:S01]  /*0ce0*/  LOP3.LUT R3, R5, 0xe, RZ, 0xfc, !PT ;  /* 0x0000000e05037812 */ /* 0x001fe200078efcff */
[----:B------:R-:W-:Y:S02]  /*0cf0*/  IMAD.MOV.U32 R17, RZ, RZ, R16 ;  /* 0x000000ffff117224 */ /* 0x000fe400078e0010 */
[----:B------:R-:W-:Y:S01]  /*0d00*/  @!P2 IMAD.IADD R13, R13, 0x1, -R4 ;  /* 0x000000010d0da824 */ /* 0x000fe200078e0a04 */
[C---:B------:R-:W-:Y:S01]  /*0d10*/  ISETP.GT.U32.AND P2, PT, R0.reuse, R7, PT ;  /* 0x000000070000720c */ /* 0x040fe20003f44070 */
[----:B------:R-:W-:Y:S01]  /*0d20*/  IMAD.MOV R15, RZ, RZ, -R12 ;  /* 0x000000ffff0f7224 */ /* 0x000fe200078e0a0c */
[C---:B------:R-:W-:Y:S01]  /*0d30*/  ISETP.GT.U32.AND P4, PT, R0.reuse, R6, PT ;  /* 0x000000060000720c */ /* 0x040fe20003f84070 */
[----:B------:R-:W-:Y:S01]  /*0d40*/  @!P1 IMAD.IADD R11, R11, 0x1, -R4 ;  /* 0x000000010b0b9824 */ /* 0x000fe200078e0a04 */
[----:B------:R-:W-:Y:S01]  /*0d50*/  ISETP.GT.U32.AND P1, PT, R0, R8, PT ;  /* 0x000000080000720c */ /* 0x000fe20003f24070 */
[----:B------:R-:W-:Y:S01]  /*0d60*/  IMAD.HI.U32 R12, R10, R17, RZ ;  /* 0x000000110a0c7227 */ /* 0x000fe200078e00ff */
[C---:B------:R-:W-:Y:S01]  /*0d70*/  ISETP.GT.U32.AND P6, PT, R4.reuse, R13, PT ;  /* 0x0000000d0400720c */ /* 0x040fe20003fc4070 */
[----:B------:R0:W-:Y:S01]  /*0d80*/  STL [R1+0x168], R3 ;  /* 0x0001680301007387 */ /* 0x0001e20000100800 */
[----:B------:R-:W-:Y:S01]  /*0d90*/  ISETP.GT.U32.AND P5, PT, R4, R11, PT ;  /* 0x0000000b0400720c */ /* 0x000fe20003fa4070 */
[----:B------:R-:W-:-:S02]  /*0da0*/  IMAD.MOV R12, RZ, RZ, -R12 ;  /* 0x000000ffff0c7224 */ /* 0x000fc400078e0a0c */
[C---:B------:R-:W-:Y:S01]  /*0db0*/  IMAD R20, R0.reuse, R15, R19 ;  /* 0x0000000f00147224 */ /* 0x040fe200078e0213 */
[----:B------:R-:W-:Y:S01]  /*0dc0*/  IABS R15, R3 ;  /* 0x00000003000f7213 */ /* 0x000fe20000000000 */
[C---:B------:R-:W-:Y:S02]  /*0dd0*/  IMAD R18, R0.reuse, R12, R17 ;  /* 0x0000000c00127224 */ /* 0x040fe400078e0211 */
[----:B------:R-:W0:Y:S01]  /*0de0*/  LDC.64 R16, c[0x0][0x3a0] ;  /* 0x0000e800ff107b82 */ /* 0x000e220000000a00 */
[----:B------:R-:W-:Y:S01]  /*0df0*/  @!P2 IMAD.IADD R7, R7, 0x1, -R0 ;  /* 0x000000010707a824 */ /* 0x000fe200078e0a00 */
[----:B------:R-:W-:Y:S01]  /*0e00*/  ISETP.GT.U32.AND P3, PT, R0, R20, PT ;  /* 0x000000140000720c */ /* 0x000fe20003f64070 */
[----:B------:R-:W-:Y:S01]  /*0e10*/  IMAD.HI.U32 R14, R10, R21, RZ ;  /* 0x000000150a0e7227 */ /* 0x000fe200078e00ff */
[----:B------:R-:W-:-:S03]  /*0e20*/  ISETP.GE.AND P2, PT, R23, RZ, PT ;  /* 0x000000ff1700720c */ /* 0x000fc60003f46270 */
[----:B------:R-:W-:Y:S01]  /*0e30*/  @!P1 IMAD.IADD R8, R8, 0x1, -R0 ;  /* 0x0000000108089824 */ /* 0x000fe200078e0a00 */
[----:B------:R-:W-:Y:S01]  /*0e40*/  ISETP.GE.AND P1, PT, R24, RZ, PT ;  /* 0x000000ff1800720c */ /* 0x000fe20003f26270 */
[----:B------:R-:W-:Y:S02]  /*0e50*/  IMAD.MOV R14, RZ, RZ, -R14 ;  /* 0x000000ffff0e7224 */ /* 0x000fe400078e0a0e */
[----:B------:R-:W-:Y:S01]  /*0e60*/  @!P4 IMAD.IADD R6, R6, 0x1, -R0 ;  /* 0x000000010606c824 */ /* 0x000fe200078e0a00 */
[C---:B------:R-:W-:Y:S01]  /*0e70*/  ISETP.GT.U32.AND P4, PT, R0.reuse, R18, PT ;  /* 0x000000120000720c */ /* 0x040fe20003f84070 */
[C---:B------:R-:W-:Y:S02]  /*0e80*/  IMAD R22, R0.reuse, R14, R21 ;  /* 0x0000000e00167224 */ /* 0x040fe400078e0215 */
[--C-:B------:R-:W-:Y:S01]  /*0e90*/  @!P6 IMAD.IADD R13, R13, 0x1, -R4.reuse ;  /* 0x000000010d0de824 */ /* 0x100fe200078e0a04 */
[----:B------:R-:W-:Y:S01]  /*0ea0*/  ISETP.GT.U32.AND P6, PT, R0, R9, PT ;  /* 0x000000090000720c */ /* 0x000fe20003fc4070 */
[----:B------:R-:W-:Y:S01]  /*0eb0*/  @!P5 IMAD.IADD R11, R11, 0x1, -R4 ;  /* 0x000000010b0bd824 */ /* 0x000fe200078e0a04 */
[----:B------:R-:W-:Y:S01]  /*0ec0*/  ISETP.NE.AND P5, PT, R2, RZ, PT ;  /* 0x000000ff0200720c */ /* 0x000fe20003fa5270 */
[----:B------:R-:W-:Y:S01]  /*0ed0*/  @!P3 IMAD.IADD R20, R20, 0x1, -R0 ;  /* 0x000000011414b824 */ /* 0x000fe200078e0a00 */
[C---:B------:R-:W-:Y:S01]  /*0ee0*/  ISETP.GT.U32.AND P3, PT, R0.reuse, R22, PT ;  /* 0x000000160000720c */ /* 0x040fe20003f64070 */
[----:B------:R-:W-:Y:S01]  /*0ef0*/  @!P2 IMAD.MOV R13, RZ, RZ, -R13 ;  /* 0x000000ffff0da224 */ /* 0x000fe200078e0a0d */
[C---:B------:R-:W-:Y:S01]  /*0f00*/  ISETP.GT.U32.AND P2, PT, R0.reuse, R7, PT ;  /* 0x000000070000720c */ /* 0x040fe20003f44070 */
[----:B------:R-:W-:Y:S01]  /*0f10*/  @!P1 IMAD.MOV R11, RZ, RZ, -R11 ;  /* 0x000000ffff0b9224 */ /* 0x000fe200078e0a0b */
[----:B------:R-:W-:Y:S01]  /*0f20*/  ISETP.GT.U32.AND P1, PT, R0, R8, PT ;  /* 0x000000080000720c */ /* 0x000fe20003f24070 */
[----:B0-----:R-:W-:Y:S01]  /*0f30*/  IMAD.MOV.U32 R3, RZ, RZ, R16 ;  /* 0x000000ffff037224 */ /* 0x001fe200078e0010 */
[----:B------:R-:W-:Y:S01]  /*0f40*/  LOP3.LUT R2, RZ, R2, RZ, 0x33, !PT ;  /* 0x00000002ff027212 */ /* 0x000fe200078e33ff */
[----:B------:R-:W-:Y:S01]  /*0f50*/  IMAD.HI.U32 R10, R10, R15, RZ ;  /* 0x0000000f0a0a7227 */ /* 0x000fe200078e00ff */
[----:B------:R-:W-:Y:S02]  /*0f60*/  STL [R1+0x338], R16 ;  /* 0x0003381001007387 */ /* 0x000fe40000100800 */
[----:B------:R-:W-:Y:S01]  /*0f70*/  SEL R11, R2, R11, !P5 ;  /* 0x0000000b020b7207 */ /* 0x000fe20006800000 */
[--C-:B------:R-:W-:Y:S01]  /*0f80*/  @!P4 IMAD.IADD R18, R18, 0x1, -R0.reuse ;  /* 0x000000011212c824 */ /* 0x100fe200078e0a00 */
[----:B------:R-:W-:Y:S01]  /*0f90*/  ISETP.GT.U32.AND P4, PT, R0, R20, PT ;  /* 0x000000140000720c */ /* 0x000fe20003f84070 */
[----:B------:R-:W-:Y:S01]  /*0fa0*/  @!P6 IMAD.IADD R9, R9, 0x1, -R0 ;  /* 0x000000010909e824 */ /* 0x000fe200078e0a00 */
[----:B------:R-:W-:Y:S01]  /*0fb0*/  SEL R4, R2, R13, !P5 ;  /* 0x0000000d02047207 */ /* 0x000fe20006800000 */
[----:B------:R-:W-:Y:S01]  /*0fc0*/  IMAD.MOV R10, RZ, RZ, -R10 ;  /* 0x000000ffff0a7224 */ /* 0x000fe200078e0a0a */
[----:B------:R-:W-:Y:S01]  /*0fd0*/  ISETP.GT.U32.AND P5, PT, R0, R6, PT ;  /* 0x000000060000720c */ /* 0x000fe20003fa4070 */
[----:B------:R-:W-:-:S02]  /*0fe0*/  VIADD R2, R3, 0xffffffff ;  /* 0xffffffff03027836 */ /* 0x000fc40000000000 */
[--C-:B------:R-:W-:Y:S01]  /*0ff0*/  @!P3 IMAD.IADD R22, R22, 0x1, -R0.reuse ;  /* 0x000000011616b824 */ /* 0x100fe200078e0a00 */
[C---:B------:R-:W-:Y:S01]  /*1000*/  ISETP.GT.U32.AND P3, PT, R0.reuse, R18, PT ;  /* 0x000000120000720c */ /* 0x040fe20003f64070 */
[--C-:B------:R-:W-:Y:S01]  /*1010*/  @!P2 IMAD.IADD R7, R7, 0x1, -R0.reuse ;  /* 0x000000010707a824 */ /* 0x100fe200078e0a00 */
[C---:B------:R-:W-:Y:S01]  /*1020*/  ISETP.GT.U32.AND P2, PT, R0.reuse, R9, PT ;  /* 0x000000090000720c */ /* 0x040fe20003f44070 */
[----:B------:R-:W-:Y:S01]  /*1030*/  IMAD R10, R0, R10, R15 ;  /* 0x0000000a000a7224 */ /* 0x000fe200078e020f */
[----:B------:R-:W-:Y:S01]  /*1040*/  STL [R1+0x48], R22 ;  /* 0x0000481601007387 */ /* 0x000fe20000100800 */
[----:B------:R-:W-:Y:S01]  /*1050*/  @!P1 IMAD.IADD R8, R8, 0x1, -R0 ;  /* 0x0000000108089824 */ /* 0x000fe200078e0a00 */
[----:B------:R-:W-:Y:S01]  /*1060*/  ISETP.GE.U32.AND P1, PT, R2, 0x7fffffc0, PT ;  /* 0x7fffffc00200780c */ /* 0x000fe20003f26070 */
[----:B------:R-:W-:Y:S01]  /*1070*/  VIADD R2, R3, 0xfffffff7 ;  /* 0xfffffff703027836 */ /* 0x000fe20000000000 */
[----:B------:R-:W-:Y:S01]  /*1080*/  ISETP.GT.U32.AND P6, PT, R0, R10, PT ;  /* 0x0000000a0000720c */ /* 0x000fe20003fc4070 */
[----:B------:R-:W-:-:S02]  /*1090*/  IMAD.MOV.U32 R14, RZ, RZ, R17 ;  /* 0x000000ffff0e7224 */ /* 0x000fc400078e0011 */
[--C-:B------:R-:W-:Y:S01]  /*10a0*/  @!P4 IMAD.IADD R20, R20, 0x1, -R0.reuse ;  /* 0x000000011414c824 */ /* 0x100fe200078e0a00 */
[----:B------:R-:W-:Y:S01]  /*10b0*/  ISETP.GE.U32.AND P4, PT, R2, 0x7fffffb8, PT ;  /* 0x7fffffb80200780c */ /* 0x000fe20003f86070 */
[----:B------:R-:W-:Y:S02]  /*10c0*/  VIADD R13, R3, 0xffffffec ;  /* 0xffffffec030d7836 */ /* 0x000fe40000000000 */
[-C--:B------:R-:W-:Y:S01]  /*10d0*/  IMAD R2, R11, R14.reuse, RZ ;  /* 0x0000000e0b027224 */ /* 0x080fe200078e02ff */
[----:B------:R-:W-:Y:S01]  /*10e0*/  STL [R1+0x50], R20 ;  /* 0x0000501401007387 */ /* 0x000fe20000100800 */
[--C-:B------:R-:W-:Y:S01]  /*10f0*/  @!P5 IMAD.IADD R6, R6, 0x1, -R0.reuse ;  /* 0x000000010606d824 */ /* 0x100fe200078e0a00 */
[----:B------:R-:W-:Y:S01]  /*1100*/  ISETP.GE.U32.AND P5, PT, R13, 0x7fffffad, PT ;  /* 0x7fffffad0d00780c */ /* 0x000fe20003fa6070 */
[--C-:B------:R-:W-:Y:S02]  /*1110*/  @!P3 IMAD.IADD R18, R18, 0x1, -R0.reuse ;  /* 0x000000011212b824 */ /* 0x100fe400078e0a00 */
[--C-:B------:R-:W-:Y:S01]  /*1120*/  @!P2 IMAD.IADD R9, R9, 0x1, -R0.reuse ;  /* 0x000000010909a824 */ /* 0x100fe200078e0a00 */
[----:B--2---:R-:W-:Y:S01]  /*1130*/  LEA R13, P2, R2, UR16, 0x1 ;  /* 0x00000010020d7c11 */ /* 0x004fe2000f8408ff */
[----:B------:R-:W-:Y:S01]  /*1140*/  IMAD R4, R4, R14, RZ ;  /* 0x0000000e04047224 */ /* 0x000fe200078e02ff */
[----:B------:R-:W-:Y:S01]  /*1150*/  STL [R1+0x4c], R18 ;  /* 0x00004c1201007387 */ /* 0x000fe20000100800 */
[C---:B------:R-:W-:Y:S01]  /*1160*/  VIADD R12, R3.reuse, 0xffffffed ;  /* 0xffffffed030c7836 */ /* 0x040fe20000000000 */
[----:B------:R-:W-:Y:S01]  /*1170*/  LEA.HI.X.SX32 R2, R2, UR17, 0x1, P2 ;  /* 0x0000001102027c11 */ /* 0x000fe200090f0eff */
[----:B------:R-:W-:Y:S01]  /*1180*/  @!P6 IMAD.IADD R10, R10, 0x1, -R0 ;  /* 0x000000010a0ae824 */ /* 0x000fe200078e0a00 */
[----:B------:R0:W-:Y:S01]  /*1190*/  STL [R1+0x8], R13 ;  /* 0x0000080d01007387 */ /* 0x0001e20000100800 */
[C---:B------:R-:W-:Y:S01]  /*11a0*/  VIADD R11, R3.reuse, 0xffffffef ;  /* 0xffffffef030b7836 */ /* 0x040fe20000000000 */
[----:B------:R-:W-:Y:S01]  /*11b0*/  ISETP.GE.U32.AND P3, PT, R12, 0x7fffffae, PT ;  /* 0x7fffffae0c00780c */ /* 0x000fe20003f66070 */
[----:B------:R-:W-:-:S02]  /*11c0*/  VIADD R12, R3, 0xffffffee ;  /* 0xffffffee030c7836 */ /* 0x000fc40000000000 */
[C---:B------:R-:W-:Y:S02]  /*11d0*/  VIADD R14, R3.reuse, 0xffffffe4 ;  /* 0xffffffe4030e7836 */ /* 0x040fe40000000000 */
[C---:B------:R-:W-:Y:S01]  /*11e0*/  VIADD R15, R3.reuse, 0xffffffe5 ;  /* 0xffffffe5030f7836 */ /* 0x040fe20000000000 */
[----:B------:R-:W-:Y:S01]  /*11f0*/  ISETP.GE.U32.AND P2, PT, R12, 0x7fffffaf, PT ;  /* 0x7fffffaf0c00780c */ /* 0x000fe20003f46070 */
[C---:B------:R-:W-:Y:S01]  /*1200*/  VIADD R12, R3.reuse, 0xffffffe8 ;  /* 0xffffffe8030c7836 */ /* 0x040fe20000000000 */
[----:B0-----:R-:W-:Y:S01]  /*1210*/  LEA R13, P6, R4, UR16, 0x1 ;  /* 0x00000010040d7c11 */ /* 0x001fe2000f8c08ff */
[C---:B------:R-:W-:Y:S02]  /*1220*/  VIADD R16, R3.reuse, 0xffffffe6 ;  /* 0xffffffe603107836 */ /* 0x040fe40000000000 */
[C---:B------:R-:W-:Y:S02]  /*1230*/  VIADD R17, R3.reuse, 0xffffffe7 ;  /* 0xffffffe703117836 */ /* 0x040fe40000000000 */
[----:B------:R0:W-:Y:S01]  /*1240*/  STL [R1+0x10], R13 ;  /* 0x0000100d01007387 */ /* 0x0001e20000100800 */
[----:B------:R-:W-:-:S02]  /*1250*/  VIADD R18, R3, 0xffffffe1 ;  /* 0xffffffe103127836 */ /* 0x000fc40000000000 */
[C---:B------:R-:W-:Y:S01]  /*1260*/  VIADD R19, R3.reuse, 0xffffffe0 ;  /* 0xffffffe003137836 */ /* 0x040fe20000000000 */
[----:B------:R1:W-:Y:S01]  /*1270*/  STL [R1+0x4], R2 ;  /* 0x0000040201007387 */ /* 0x0003e20000100800 */
[C---:B------:R-:W-:Y:S02]  /*1280*/  VIADD R20, R3.reuse, 0xffffffe2 ;  /* 0xffffffe203147836 */ /* 0x040fe40000000000 */
[C---:B------:R-:W-:Y:S02]  /*1290*/  VIADD R21, R3.reuse, 0xffffffe3 ;  /* 0xffffffe303157836 */ /* 0x040fe40000000000 */
[C---:B------:R-:W-:Y:S02]  /*12a0*/  VIADD R22, R3.reuse, 0xffffffcc ;  /* 0xffffffcc03167836 */ /* 0x040fe40000000000 */
[C---:B0-----:R-:W-:Y:S02]  /*12b0*/  VIADD R13, R3.reuse, 0xffffffeb ;  /* 0xffffffeb030d7836 */ /* 0x041fe40000000000 */
[C---:B------:R-:W-:Y:S01]  /*12c0*/  VIADD R23, R3.reuse, 0xffffffcd ;  /* 0xffffffcd03177836 */ /* 0x040fe20000000000 */
[----:B-1----:R-:W-:Y:S01]  /*12d0*/  LEA.HI.X.SX32 R2, R4, UR17, 0x1, P6 ;  /* 0x0000001104027c11 */ /* 0x002fe2000b0f0eff */
[----:B------:R-:W-:Y:S01]  /*12e0*/  VIADD R24, R3, 0xffffffce ;  /* 0xffffffce03187836 */ /* 0x000fe20000000000 */
[----:B------:R-:W-:Y:S01]  /*12f0*/  ISETP.GE.U32.AND P6, PT, R11, 0x7fffffb0, PT ;  /* 0x7fffffb00b00780c */ /* 0x000fe20003fc6070 */
[C---:B------:R-:W-:Y:S01]  /*1300*/  VIADD R11, R3.reuse, 0xffffffe9 ;  /* 0xffffffe9030b7836 */ /* 0x040fe20000000000 */
[----:B------:R-:W-:Y:S01]  /*1310*/  SEL R4, RZ, 0x1fffe, P3 ;  /* 0x0001fffeff047807 */ /* 0x000fe20001800000 */
[----:B------:R0:W-:Y:S01]  /*1320*/  STL [R1+0xc], R2 ;  /* 0x00000c0201007387 */ /* 0x0001e20000100800 */
[----:B------:R-:W-:-:S02]  /*1330*/  VIADD R25, R3, 0xffffffcf ;  /* 0xffffffcf03197836 */ /* 0x000fc40000000000 */
[----:B------:R-:W-:Y:S01]  /*1340*/  ISETP.GE.U32.AND P3, PT, R11, 0x7fffffaa, PT ;  /* 0x7fffffaa0b00780c */ /* 0x000fe20003f66070 */
[C---:B------:R-:W-:Y:S01]  /*1350*/  VIADD R27, R3.reuse, 0xffffffc8 ;  /* 0xffffffc8031b7836 */ /* 0x040fe20000000000 */
[----:B------:R-:W-:Y:S01]  /*1360*/  SEL R11, RZ, 0x4, P2 ;  /* 0x00000004ff0b7807 */ /* 0x000fe20001000000 */
[C---:B------:R-:W-:Y:S02]  /*1370*/  VIADD R28, R3.reuse, 0xffffffca ;  /* 0xffffffca031c7836 */ /* 0x040fe40000000000 */
[C---:B------:R-:W-:Y:S01]  /*1380*/  VIADD R26, R3.reuse, 0xffffffc9 ;  /* 0xffffffc9031a7836 */ /* 0x040fe20000000000 */
[----:B0-----:R-:W-:Y:S01]  /*1390*/  SEL R2, RZ, 0x1, P5 ;  /* 0x00000001ff027807 */ /* 0x001fe20002800000 */
[C---:B------:R-:W-:Y:S01]  /*13a0*/  VIADD R30, R3.reuse, 0xffffffc6 ;  /* 0xffffffc6031e7836 */ /* 0x040fe20000000000 */
[----:B------:R-:W-:Y:S01]  /*13b0*/  ISETP.GE.U32.AND P5, PT, R12, 0x7fffffa9, PT ;  /* 0x7fffffa90c00780c */ /* 0x000fe20003fa6070 */
[C---:B------:R-:W-:Y:S02]  /*13c0*/  VIADD R12, R3.reuse, 0xffffffea ;  /* 0xffffffea030c7836 */ /* 0x040fe40000000000 */
[----:B------:R-:W-:-:S02]  /*13d0*/  VIADD R31, R3, 0xffffffc7 ;  /* 0xffffffc7031f7836 */ /* 0x000fc40000000000 */
[C---:B------:R-:W-:Y:S01]  /*13e0*/  VIADD R32, R3.reuse, 0xffffffc1 ;  /* 0xffffffc103207836 */ /* 0x040fe20000000000 */
[----:B------:R-:W-:Y:S01]  /*13f0*/  ISETP.GE.U32.AND P2, PT, R12, 0x7fffffab, PT ;  /* 0x7fffffab0c00780c */ /* 0x000fe20003f46070 */
[C---:B------:R-:W-:Y:S01]  /*1400*/  VIADD R33, R3.reuse, 0xffffffc0 ;  /* 0xffffffc003217836 */ /* 0x040fe20000000000 */
[----:B------:R-:W-:Y:S01]  /*1410*/  SEL R12, RZ, 0x7fff8, P6 ;  /* 0x0007fff8ff0c7807 */ /* 0x000fe20003000000 */
[----:B------:R-:W-:Y:S01]  /*1420*/  VIADD R34, R3, 0xffffffc2 ;  /* 0xffffffc203227836 */ /* 0x000fe20000000000 */
[----:B------:R-:W-:Y:S01]  /*1430*/  ISETP.GE.U32.AND P6, PT, R13, 0x7fffffac, PT ;  /* 0x7fffffac0d00780c */ /* 0x000fe20003fc6070 */
[C---:B------:R-:W-:Y:S01]  /*1440*/  VIADD R35, R3.reuse, 0xffffffc3 ;  /* 0xffffffc303237836 */ /* 0x040fe20000000000 */
[----:B------:R-:W-:Y:S01]  /*1450*/  SEL R13, RZ, 0x1, P5 ;  /* 0x00000001ff0d7807 */ /* 0x000fe20002800000 */
        /* <DEDUP_REMOVED lines=32> */
[----:B------:R-:W-:Y:S01]  /*1660*/  VIADD R52, R3, 0xffffffd3 ;  /* 0xffffffd303347836 */ /* 0x000fe20000000000 */
[----:B------:R-:W-:-:S02]  /*1670*/  ISETP.GE.U32.AND P5, PT, R22, 0x7fffff8d, PT ;  /* 0x7fffff8d1600780c */ /* 0x000fc40003fa6070 */
[----:B------:R-:W-:Y:S02]  /*1680*/  SEL R22, RZ, 0x4, P2 ;  /* 0x00000004ff167807 */ /* 0x000fe40001000000 */
[----:B------:R-:W-:Y:S02]  /*1690*/  ISETP.GE.U32.AND P2, PT, R23, 0x7fffff8e, PT ;  /* 0x7fffff8e1700780c */ /* 0x000fe40003f46070 */
[----:B------:R-:W-:Y:S02]  /*16a0*/  SEL R23, RZ, 0x7fff8, P6 ;  /* 0x0007fff8ff177807 */ /* 0x000fe40003000000 */
[----:B------:R-:W-:Y:S02]  /*16b0*/  ISETP.GE.U32.AND P6, PT, R24, 0x7fffff8f, PT ;  /* 0x7fffff8f1800780c */ /* 0x000fe40003fc6070 */
[----:B------:R-:W-:Y:S02]  /*16c0*/  SEL R24, RZ, 0x1, P5 ;  /* 0x00000001ff187807 */ /* 0x000fe40002800000 */
[----:B------:R-:W-:-:S02]  /*16d0*/  ISETP.GE.U32.AND P5, PT, R25, 0x7fffff90, PT ;  /* 0x7fffff901900780c */ /* 0x000fc40003fa6070 */
[----:B------:R-:W-:Y:S02]  /*16e0*/  SEL R25, RZ, 0x1fffe, P2 ;  /* 0x0001fffeff197807 */ /* 0x000fe40001000000 */
[----:B------:R-:W-:Y:S02]  /*16f0*/  SEL R29, RZ, 0x4, P6 ;  /* 0x00000004ff1d7807 */ /* 0x000fe40003000000 */
[----:B------:R-:W-:Y:S01]  /*1700*/  ISETP.GE.U32.AND P2, PT, R27, 0x7fffff89, PT ;  /* 0x7fffff891b00780c */ /* 0x000fe20003f46070 */
[C---:B------:R-:W-:Y:S01]  /*1710*/  VIADD R27, R3.reuse, 0xffffffcb ;  /* 0xffffffcb031b7836 */ /* 0x040fe20000000000 */
[----:B------:R-:W-:Y:S01]  /*1720*/  SEL R53, RZ, 0x7fff8, P5 ;  /* 0x0007fff8ff357807 */ /* 0x000fe20002800000 */
[----:B------:R0:W-:Y:S01]  /*1730*/  STL [R1], R29 ;  /* 0x0000001d01007387 */ /* 0x0001e20000100800 */
[----:B------:R-:W-:Y:S01]  /*1740*/  ISETP.GE.U32.AND P5, PT, R28, 0x7fffff8b, PT ;  /* 0x7fffff8b1c00780c */ /* 0x000fe20003fa6070 */
[----:B------:R-:W-:Y:S01]  /*1750*/  VIADD R28, R3, 0xffffffc4 ;  /* 0xffffffc4031c7836 */ /* 0x000fe20000000000 */
[----:B------:R-:W-:-:S02]  /*1760*/  ISETP.GE.U32.AND P6, PT, R26, 0x7fffff8a, PT ;  /* 0x7fffff8a1a00780c */ /* 0x000fc40003fc6070 */
[----:B------:R-:W-:Y:S02]  /*1770*/  SEL R26, RZ, 0x1, P2 ;  /* 0x00000001ff1a7807 */ /* 0x000fe40001000000 */
[----:B------:R-:W-:Y:S02]  /*1780*/  ISETP.GE.U32.AND P2, PT, R27, 0x7fffff8c, PT ;  /* 0x7fffff8c1b00780c */ /* 0x000fe40003f46070 */
[----:B------:R-:W-:Y:S01]  /*1790*/  SEL R27, RZ, 0x1fffe, P6 ;  /* 0x0001fffeff1b7807 */ /* 0x000fe20003000000 */
[----:B0-----:R-:W-:Y:S01]  /*17a0*/  VIADD R29, R3, 0xffffffc5 ;  /* 0xffffffc5031d7836 */ /* 0x001fe20000000000 */
[----:B------:R-:W-:Y:S02]  /*17b0*/  ISETP.GE.U32.AND P6, PT, R28, 0x7fffff85, PT ;  /* 0x7fffff851c00780c */ /* 0x000fe40003fc6070 */
[----:B------:R-:W-:Y:S02]  /*17c0*/  SEL R28, RZ, 0x4, P5 ;  /* 0x00000004ff1c7807 */ /* 0x000fe40002800000 */
        /* <DEDUP_REMOVED lines=46> */
[----:B------:R-:W-:Y:S01]  /*1ab0*/  ISETP.GE.U32.AND P6, PT, R52, 0x7fffff94, PT ;  /* 0x7fffff943400780c */ /* 0x000fe20003fc6070 */
[----:B------:R-:W-:Y:S02]  /*1ac0*/  VIADD R52, R3, 0xfffffffe ;  /* 0xfffffffe03347836 */ /* 0x000fe40000000000 */
[----:B------:R0:W5:Y:S04]  /*1ad0*/  LDL.LU R3, [R1+0x764] ;  /* 0x0007640001037983 */ /* 0x0001680000300800 */
[----:B------:R1:W-:Y:S02]  /*1ae0*/  STL [R1+0x14], R52 ;  /* 0x0000143401007387 */ /* 0x0003e40000100800 */
[----:B-1----:R-:W-:Y:S01]  /*1af0*/  SEL R52, RZ, 0x7fff8, P6 ;  /* 0x0007fff8ff347807 */ /* 0x002fe20003000000 */
[----:B0-----:R-:W-:Y:S06]  /*1b00*/  BRA.U UP0, `(.L_x_5) ;  /* 0x00000001002c7547 */ /* 0x001fec000b800000 */
[----:B------:R-:W-:Y:S01]  /*1b10*/  ELECT P6, URZ, PT ;  /* 0x0000000000ff782f */ /* 0x000fe200038c0000 */
[----:B------:R0:W-:Y:S01]  /*1b20*/  STL [R1+0x768], R2 ;  /* 0x0007680201007387 */ /* 0x0001e20000100800 */
[----:B------:R-:W-:Y:S02]  /*1b30*/  UMOV UR5, 0x40 ;  /* 0x0000004000057882 */ /* 0x000fe40000000000 */
[----:B------:R-:W-:Y:S01]  /*1b40*/  ULEA UR5, UR4, UR5, 0x18 ;  /* 0x0000000504057291 */ /* 0x000fe2000f8ec0ff */
[----:B------:R1:W-:Y:S01]  /*1b50*/  STL [R1+0x764], R0 ;  /* 0x0007640001007387 */ /* 0x0003e20000100800 */
[----:B------:R-:W-:Y:S01]  /*1b60*/  UVIRTCOUNT.DEALLOC.SMPOOL 0x80 ;  /* 0x000000800000784c */ /* 0x000fe20000000000 */
[----:B0-----:R-:W-:-:S06]  /*1b70*/  IMAD.MOV.U32 R2, RZ, RZ, 0x1 ;  /* 0x00000001ff027424 */ /* 0x001fcc00078e00ff */
[----:B-1----:R-:W-:Y:S02]  /*1b80*/  @P6 PRMT R0, R2, 0x7610, R0 ;  /* 0x0000761002006816 */ /* 0x002fe40000000000 */
[----:B------:R0:W5:Y:S04]  /*1b90*/  LDL.LU R2, [R1+0x768] ;  /* 0x0007680001027983 */ /* 0x0001680000300800 */
[----:B------:R1:W-:Y:S04]  /*1ba0*/  @P6 STS.U8 [UR5], R0 ;  /* 0x00000000ff006988 */ /* 0x0003e80008000005 */
[----:B-1----:R0:W5:Y:S02]  /*1bb0*/  LDL.LU R0, [R1+0x764] ;  /* 0x0007640001007983 */ /* 0x0021640000300800 */
.L_x_5:
[----:B-----5:R1:W-:Y:S04]  /*1bc0*/  STL [R1+0x95c], R0 ;  /* 0x00095c0001007387 */ /* 0x0203e80000100800 */
[----:B-1----:R-:W2:Y:S04]  /*1bd0*/  LDL.LU R0, [R1+0x14] ;  /* 0x0000140001007983 */ /* 0x002ea80000300800 */
[----:B------:R1:W-:Y:S04]  /*1be0*/  STL [R1+0x958], R5 ;  /* 0x0009580501007387 */ /* 0x0003e80000100800 */
[----:B------:R-:W-:Y:S04]  /*1bf0*/  STL [R1+0x914], R10 ;  /* 0x0009140a01007387 */ /* 0x000fe80000100800 */
[----:B------:R-:W-:Y:S04]  /*1c00*/  STL [R1+0x8e8], R3 ;  /* 0x0008e80301007387 */ /* 0x000fe80000100800 */
[----:B------:R3:W-:Y:S01]  /*1c10*/  STL.64 [R1+0x8d8], R8 ;  /* 0x0008d80801007387 */ /* 0x0007e20000100a00 */
[----:B-1----:R-:W-:-:S03]  /*1c20*/  P2R R5, PR, RZ, 0x8 ;  /* 0x00000008ff057803 */ /* 0x002fc60000000000 */
[----:B---3--:R-:W3:Y:S04]  /*1c30*/  LDL.LU R9, [R1+0xe8] ;  /* 0x0000e80001097983 */ /* 0x008ee80000300800 */
[----:B------:R-:W-:Y:S04]  /*1c40*/  STL.64 [R1+0x8d0], R6 ;  /* 0x0008d00601007387 */ /* 0x000fe80000100a00 */
[----:B------:R-:W-:Y:S04]  /*1c50*/  STL.64 [R1+0x8e0], R6 ;  /* 0x0008e00601007387 */ /* 0x000fe80000100a00 */
[----:B------:R-:W-:Y:S04]  /*1c60*/  STL.64 [R1+0x8f0], R6 ;  /* 0x0008f00601007387 */ /* 0x000fe80000100a00 */
[----:B------:R-:W-:Y:S04]  /*1c70*/  STL.64 [R1+0x908], R6 ;  /* 0x0009080601007387 */ /* 0x000fe80000100a00 */
[----:B------:R-:W-:Y:S04]  /*1c80*/  STL.64 [R1+0x918], R6 ;  /* 0x0009180601007387 */ /* 0x000fe80000100a00 */
[----:B------:R-:W-:Y:S04]  /*1c90*/  STL.64 [R1+0x930], R6 ;  /* 0x0009300601007387 */ /* 0x000fe80000100a00 */
[----:B------:R-:W-:Y:S04]  /*1ca0*/  STL.64 [R1+0x940], R6 ;  /* 0x0009400601007387 */ /* 0x000fe80000100a00 */
[----:B------:R1:W-:Y:S02]  /*1cb0*/  STL [R1+0x414], R5 ;  /* 0x0004140501007387 */ /* 0x0003e40000100800 */
[----:B-1----:R-:W-:-:S02]  /*1cc0*/  IMAD.IADD R5, R2, 0x1, R4 ;  /* 0x0000000102057824 */ /* 0x002fc400078e0204 */
[----:B------:R-:W-:Y:S02]  /*1cd0*/  IMAD.IADD R4, R13, 0x1, R14 ;  /* 0x000000010d047824 */ /* 0x000fe400078e020e */
[----:B------:R-:W4:Y:S01]  /*1ce0*/  LDL.LU R13, [R1] ;  /* 0x00000000010d7983 */ /* 0x000f220000300800 */
[----:B------:R-:W-:Y:S01]  /*1cf0*/  SEL R2, RZ, 0x1, P2 ;  /* 0x00000001ff027807 */ /* 0x000fe20001000000 */
[----:B------:R-:W-:Y:S02]  /*1d00*/  IMAD.IADD R26, R26, 0x1, R27 ;  /* 0x000000011a1a7824 */ /* 0x000fe400078e021b */
[----:B------:R-:W-:Y:S02]  /*1d10*/  IMAD.IADD R37, R37, 0x1, R38 ;  /* 0x0000000125257824 */ /* 0x000fe400078e0226 */
[----:B------:R-:W-:Y:S01]  /*1d20*/  IMAD.IADD R34, R2, 0x1, R34 ;  /* 0x0000000102227824 */ /* 0x000fe200078e0222 */
[----:B------:R-:W-:Y:S01]  /*1d30*/  LOP3.LUT R2, R5, 0x3, RZ, 0xc0, !PT ;  /* 0x0000000305027812 */ /* 0x000fe200078ec0ff */
[----:B------:R-:W-:Y:S01]  /*1d40*/  IMAD.IADD R49, R49, 0x1, R50 ;  /* 0x0000000131317824 */ /* 0x000fe200078e0232 */
[----:B------:R-:W-:-:S02]  /*1d50*/  LOP3.LUT R26, R26, 0x3, RZ, 0xc0, !PT ;  /* 0x000000031a1a7812 */ /* 0x000fc400078ec0ff */
[----:B------:R-:W-:Y:S02]  /*1d60*/  LOP3.LUT R37, R37, 0x3, RZ, 0xc0, !PT ;  /* 0x0000000325257812 */ /* 0x000fe400078ec0ff */
[----:B------:R-:W-:Y:S02]  /*1d70*/  IADD3 R26, PT, PT, R26, R29, R28 ;  /* 0x0000001d1a1a7210 */ /* 0x000fe40007ffe01c */
[----:B------:R-:W-:Y:S02]  /*1d80*/  IADD3 R37, PT, PT, R37, R40, R39 ;  /* 0x0000002825257210 */ /* 0x000fe40007ffe027 */
[----:B--2---:R-:W-:Y:S02]  /*1d90*/  ISETP.GE.U32.AND P6, PT, R0, 0x7fffffbf, PT ;  /* 0x7fffffbf0000780c */ /* 0x004fe40003fc6070 */
[----:B------:R-:W-:-:S05]  /*1da0*/  SEL R0, RZ, 0x1, P3 ;  /* 0x00000001ff007807 */ /* 0x000fca0001800000 */
[----:B------:R-:W-:Y:S02]  /*1db0*/  IMAD.IADD R21, R0, 0x1, R21 ;  /* 0x0000000100157824 */ /* 0x000fe400078e0215 */
[----:B------:R-:W2:Y:S04]  /*1dc0*/  LDL.LU R0, [R1+0x95c] ;  /* 0x00095c0001007983 */ /* 0x000ea80000300800 */
[----:B------:R-:W2:Y:S04]  /*1dd0*/  LDL.LU R5, [R1+0x958] ;  /* 0x0009580001057983 */ /* 0x000ea80000300800 */
[----:B------:R-:W-:Y:S04]  /*1de0*/  STL.64 [R1+0x950], R22 ;  /* 0x0009501601007387 */ /* 0x000fe80000100a00 */
[----:B------:R-:W2:Y:S04]  /*1df0*/  LDL.LU R50, [R1+0x8] ;  /* 0x0000080001327983 */ /* 0x000ea80000300800 */
[----:B------:R-:W-:Y:S04]  /*1e00*/  STL.64 [R1+0x920], R28 ;  /* 0x0009201c01007387 */ /* 0x000fe80000100a00 */
[----:B------:R1:W-:Y:S04]  /*1e10*/  STL.64 [R1+0x948], R28 ;  /* 0x0009481c01007387 */ /* 0x0003e80000100a00 */
[----:B-1----:R-:W2:Y:S04]  /*1e20*/  LDL.LU R28, [R1+0xc] ;  /* 0x00000c00011c7983 */ /* 0x002ea80000300800 */
[----:B------:R-:W3:Y:S04]  /*1e30*/  LDL.LU R29, [R1+0x10] ;  /* 0x00001000011d7983 */ /* 0x000ee80000300800 */
[----:B------:R1:W-:Y:S04]  /*1e40*/  STL.64 [R1+0x928], R32 ;  /* 0x0009282001007387 */ /* 0x0003e80000100a00 */
[----:B------:R-:W3:Y:S01]  /*1e50*/  LDL.LU R40, [R1+0x4] ;  /* 0x0000040001287983 */ /* 0x000ee20000300800 */
[----:B------:R-:W-:-:S09]  /*1e60*/  UIADD3 UR11, UPT, UPT, UR9, UR11, URZ ;  /* 0x0000000b090b7290 */ /* 0x000fd2000fffe0ff */
[----:B------:R-:W-:Y:S01]  /*1e70*/  STTM.x32 tmem[UR11], RZ ;  /* 0x000000ff000079ed */ /* 0x000fe200082c000b */
[----:B------:R-:W0:Y:S02]  /*1e80*/  FENCE.VIEW.ASYNC.T ;  /* 0x00000000000073c6 */ /* 0x000e240000000200 */
[----:B0-----:R-:W-:Y:S01]  /*1e90*/  VOTEU.ALL UP1, P0 ;  /* 0x0000000000ff7886 */ /* 0x001fe20000020000 */
[----:B------:R-:W-:Y:S01]  /*1ea0*/  IMAD.IADD R24, R24, 0x1, R25 ;  /* 0x0000000118187824 */ /* 0x000fe200078e0219 */
[----:B------:R-:W-:Y:S01]  /*1eb0*/  UMOV UR4, 0x1 ;  /* 0x0000000100047882 */ /* 0x000fe20000000000 */
[----:B------:R-:W-:Y:S01]  /*1ec0*/  IMAD.IADD R30, R30, 0x1, R31 ;  /* 0x000000011e1e7824 */ /* 0x000fe200078e021f */
[----:B------:R-:W-:Y:S02]  /*1ed0*/  UIADD3 UR6, UPT, UPT, UR10, 0x11000, URZ ;  /* 0x000110000a067890 */ /* 0x000fe4000fffe0ff */
[----:B------:R-:W-:-:S04]  /*1ee0*/  @!UP1 UIADD3 UR14, UPT, UPT, -UR4, 0x100000, URZ ;  /* 0x00100000040e9890 */ /* 0x000fc8000fffe1ff */
[----:B------:R-:W-:Y:S02]  /*1ef0*/  @!UP1 USHF.L.U32 UR15, UR14, 0xb, URZ ;  /* 0x0000000b0e0f9899 */ /* 0x000fe400080006ff */
[----:B------:R-:W-:Y:S01]  /*1f00*/  @!UP1 USHF.L.U32 UR14, UR14, 0x1, URZ ;  /* 0x000000010e0e9899 */ /* 0x000fe200080006ff */
[----:B------:R-:W-:Y:S02]  /*1f10*/  LOP3.LUT R24, R24, 0x3, RZ, 0xc0, !PT ;  /* 0x0000000318187812 */ /* 0x000fe400078ec0ff */
[----:B------:R-:W-:Y:S02]  /*1f20*/  LOP3.LUT R34, R34, 0x3, RZ, 0xc0, !PT ;  /* 0x0000000322227812 */ /* 0x000fe400078ec0ff */
[----:B------:R-:W-:Y:S02]  /*1f30*/  LOP3.LUT R49, R49, 0x3, RZ, 0xc0, !PT ;  /* 0x0000000331317812 */ /* 0x000fe400078ec0ff */
[----:B----4-:R-:W-:Y:S02]  /*1f40*/  IADD3 R24, PT, PT, R24, R53, R13 ;  /* 0x0000003518187210 */ /* 0x010fe40007ffe00d */
[----:B------:R-:W-:-:S02]  /*1f50*/  LOP3.LUT R30, R30, 0x3, RZ, 0xc0, !PT ;  /* 0x000000031e1e7812 */ /* 0x000fc400078ec0ff */
[----:B------:R-:W-:Y:S02]  /*1f60*/  IADD3 R34, PT, PT, R34, R36, R35 ;  /* 0x0000002422227210 */ /* 0x000fe40007ffe023 */
[----:B------:R-:W-:Y:S01]  /*1f70*/  IADD3 R49, PT, PT, R49, R52, R51 ;  /* 0x0000003431317210 */ /* 0x000fe20007ffe033 */
[----:B------:R-:W-:Y:S01]  /*1f80*/  UMOV UR12, UR6 ;  /* 0x00000006000c7c82 */ /* 0x000fe20008000000 */
[----:B------:R-:W0:Y:S01]  /*1f90*/  LDC.64 R52, c[0x0][0x3a8] ;  /* 0x0000ea00ff347b82 */ /* 0x000e220000000a00 */
[----:B------:R-:W-:-:S07]  /*1fa0*/  VOTEU.ALL UP2, P0 ;  /* 0x0000000000ff7886 */ /* 0x000fce0000040000 */
[----:B------:R-:W-:Y:S01]  /*1fb0*/  BAR.SYNC.DEFER_BLOCKING 0x0 ;  /* 0x0000000000007b1d */ /* 0x000fe20000010000 */
[----:B------:R-:W-:Y:S02]  /*1fc0*/  IADD3 R2, PT, PT, R2, R12, R11 ;  /* 0x0000000c02027210 */ /* 0x000fe40007ffe00b */
[----:B------:R-:W-:Y:S02]  /*1fd0*/  LOP3.LUT R4, R4, 0x3, RZ, 0xc0, !PT ;  /* 0x0000000304047812 */ /* 0x000fe400078ec0ff */
[----:B------:R-:W-:Y:S02]  /*1fe0*/  IADD3 R30, PT, PT, R30, R33, R32 ;  /* 0x000000211e1e7210 */ /* 0x000fe40007ffe020 */
[----:B------:R-:W-:Y:S02]  /*1ff0*/  LOP3.LUT R11, R34, 0xf, RZ, 0xc0, !PT ;  /* 0x0000000f220b7812 */ /* 0x000fe400078ec0ff */
[----:B------:R-:W-:-:S03]  /*2000*/  IADD3 R4, PT, PT, R4, R16, R15 ;  /* 0x0000001004047210 */ /* 0x000fc60007ffe00f */
[----:B------:R-:W-:Y:S02]  /*2010*/  IMAD R30, R30, 0x10, R11 ;  /* 0x000000101e1e7824 */ /* 0x000fe400078e020b */
[----:B------:R-:W-:Y:S01]  /*2020*/  IMAD.SHL.U32 R11, R26, 0x100, RZ ;  /* 0x000001001a0b7824 */ /* 0x000fe200078e00ff */
[----:B------:R-:W4:Y:S01]  /*2030*/  LDCU.64 UR24, c[0x0][0x358] ;  /* 0x00006b00ff1877ac */ /* 0x000f220008000a00 */
[----:B------:R-:W-:Y:S02]  /*2040*/  IMAD.IADD R41, R41, 0x1, R42 ;  /* 0x0000000129297824 */ /* 0x000fe400078e022a */
[----:B------:R-:W-:Y:S01]  /*2050*/  IMAD.SHL.U32 R13, R4, 0x100, RZ ;  /* 0x00000100040d7824 */ /* 0x000fe200078e00ff */
[----:B------:R-:W0:Y:S02]  /*2060*/  FENCE.VIEW.ASYNC.S ;  /* 0x00000000000073c6 */ /* 0x000e240000000000 */
[----:B0-----:R-:W0:Y:S01]  /*2070*/  @!UP2 SYNCS.EXCH.64 URZ, [UR12], UR14 ;  /* 0x0000000e0cffa5b2 */ /* 0x001e220008000100 */
[----:B------:R-:W-:Y:S01]  /*2080*/  IMAD.IADD R45, R45, 0x1, R46 ;  /* 0x000000012d2d7824 */ /* 0x000fe200078e022e */
[----:B------:R-:W-:-:S02]  /*2090*/  LOP3.LUT R11, R11, 0xf00, RZ, 0xe2, !PT ;  /* 0x00000f000b0b7812 */ /* 0x000fc400078ee2ff */
[----:B------:R-:W-:Y:S02]  /*20a0*/  LOP3.LUT R41, R41, 0x3, RZ, 0xc0, !PT ;  /* 0x0000000329297812 */ /* 0x000fe400078ec0ff */
[----:B------:R-:W-:Y:S01]  /*20b0*/  LOP3.LUT R13, R13, 0xf00, RZ, 0xe2, !PT ;  /* 0x00000f000d0d7812 */ /* 0x000fe200078ee2ff */
[----:B------:R-:W-:Y:S01]  /*20c0*/  IMAD R11, R24, 0x1000, R11 ;  /* 0x00001000180b7824 */ /* 0x000fe200078e020b */
[----:B------:R-:W-:Y:S02]  /*20d0*/  LOP3.LUT R30, R30, 0xff, RZ, 0xc0, !PT ;  /* 0x000000ff1e1e7812 */ /* 0x000fe400078ec0ff */
[----:B------:R-:W-:Y:S01]  /*20e0*/  LOP3.LUT R45, R45, 0x3, RZ, 0xc0, !PT ;  /* 0x000000032d2d7812 */ /* 0x000fe200078ec0ff */
[----:B------:R-:W-:Y:S01]  /*20f0*/  IMAD R13, R2, 0x1000, R13 ;  /* 0x00001000020d7824 */ /* 0x000fe200078e020d */
[----:B------:R-:W-:Y:S01]  /*2100*/  IADD3 R41, PT, PT, R41, R44, R43 ;  /* 0x0000002c29297210 */ /* 0x000fe20007ffe02b */
[----:B------:R-:W-:Y:S01]  /*2110*/  IMAD.IADD R2, R11, 0x1, R30 ;  /* 0x000000010b027824 */ /* 0x000fe200078e021e */
[----:B------:R-:W-:Y:S01]  /*2120*/  IADD3 R47, PT, PT, R45, R48, R47 ;  /* 0x000000302d2f7210 */ /* 0x000fe20007ffe02f */
[----:B------:R-:W-:Y:S01]  /*2130*/  IMAD.SHL.U32 R11, R52, 0x8, RZ ;  /* 0x00000008340b7824 */ /* 0x000fe200078e00ff */
[----:B------:R-:W-:Y:S01]  /*2140*/  LOP3.LUT R4, R49, 0xf, RZ, 0xc0, !PT ;  /* 0x0000000f31047812 */ /* 0x000fe200078ec0ff */
[----:B------:R-:W-:Y:S01]  /*2150*/  IMAD.SHL.U32 R41, R41, 0x100, RZ ;  /* 0x0000010029297824 */ /* 0x000fe200078e00ff */
[----:B-1----:R-:W-:-:S02]  /*2160*/  PRMT R33, RZ, 0x7610, R33 ;  /* 0x00007610ff217816 */ /* 0x002fc40000000021 */
[----:B------:R-:W-:Y:S01]  /*2170*/  PRMT R15, RZ, 0x7610, R15 ;  /* 0x00007610ff0f7816 */ /* 0x000fe2000000000f */
[----:B------:R-:W-:Y:S01]  /*2180*/  IMAD R47, R47, 0x10, R4 ;  /* 0x000000102f2f7824 */ /* 0x000fe200078e0204 */
[----:B------:R-:W-:Y:S02]  /*2190*/  LOP3.LUT R4, R41, 0xf00, RZ, 0xe2, !PT ;  /* 0x00000f0029047812 */ /* 0x000fe400078ee2ff */
[----:B------:R-:W-:Y:S01]  /*21a0*/  PRMT R46, RZ, 0x7610, R46 ;  /* 0x00007610ff2e7816 */ /* 0x000fe2000000002e */
[----:B0-----:R-:W-:Y:S01]  /*21b0*/  BAR.SYNC.DEFER_BLOCKING 0x0 ;  /* 0x0000000000007b1d */ /* 0x001fe20000010000 */
[----:B--2---:R-:W-:Y:S02]  /*21c0*/  IMAD.MOV.U32 R49, RZ, RZ, R28 ;  /* 0x000000ffff317224 */ /* 0x004fe400078e001c */
[----:B---3--:R-:W-:-:S04]  /*21d0*/  IMAD.MOV.U32 R48, RZ, RZ, R29 ;  /* 0x000000ffff307224 */ /* 0x008fc800078e001d */
[C---:B------:R-:W-:Y:S01]  /*21e0*/  IMAD.WIDE R28, R11.reuse, 0x2, R48 ;  /* 0x000000020b1c7825 */ /* 0x040fe200078e0230 */
[----:B----4-:R-:W2:Y:S03]  /*21f0*/  @!P1 LDG.E.U16 R33, desc[UR24][R48.64] ;  /* 0x0000001830219981 */ /* 0x010ea6000c1e1500 */
[----:B------:R-:W-:Y:S01]  /*2200*/  IMAD.MOV.U32 R51, RZ, RZ, R40 ;  /* 0x000000ffff337224 */ /* 0x000fe200078e0028 */
[----:B------:R-:W3:Y:S01]  /*2210*/  @!P4 LDG.E.U16 R15, desc[UR24][R28.64] ;  /* 0x000000181c0fc981 */ /* 0x000ee2000c1e1500 */
[----:B------:R-:W-:-:S05]  /*2220*/  IMAD.WIDE R40, R11, 0x2, R50 ;  /* 0x000000020b287825 */ /* 0x000fca00078e0232 */
[----:B------:R-:W4:Y:S01]  /*2230*/  @!P4 LDG.E.U16 R46, desc[UR24][R40.64] ;  /* 0x00000018282ec981 */ /* 0x000f22000c1e1500 */
[----:B------:R-:W-:Y:S01]  /*2240*/  IMAD.IADD R17, R17, 0x1, R18 ;  /* 0x0000000111117824 */ /* 0x000fe200078e0212 */
[----:B------:R-:W-:-:S04]  /*2250*/  LOP3.LUT R21, R21, 0x3, RZ, 0xc0, !PT ;  /* 0x0000000315157812 */ /* 0x000fc800078ec0ff */
[----:B------:R-:W-:Y:S02]  /*2260*/  LOP3.LUT R17, R17, 0x3, RZ, 0xc0, !PT ;  /* 0x0000000311117812 */ /* 0x000fe400078ec0ff */
[----:B------:R-:W-:Y:S02]  /*2270*/  IADD3 R21, PT, PT, R21, R23, R22 ;  /* 0x0000001715157210 */ /* 0x000fe40007ffe016 */
[----:B------:R-:W-:Y:S02]  /*2280*/  IADD3 R17, PT, PT, R17, R20, R19 ;  /* 0x0000001411117210 */ /* 0x000fe40007ffe013 */
[----:B------:R-:W-:-:S05]  /*2290*/  LOP3.LUT R12, R21, 0xf, RZ, 0xc0, !PT ;  /* 0x0000000f150c7812 */ /* 0x000fca00078ec0ff */
[----:B------:R-:W-:Y:S01]  /*22a0*/  IMAD R17, R17, 0x10, R12 ;  /* 0x0000001011117824 */ /* 0x000fe200078e020c */
[----:B------:R-:W-:Y:S01]  /*22b0*/  LOP3.LUT R47, R47, 0xff, RZ, 0xc0, !PT ;  /* 0x000000ff2f2f7812 */ /* 0x000fe200078ec0ff */
[----:B------:R-:W-:-:S03]  /*22c0*/  IMAD R4, R37, 0x1000, R4 ;  /* 0x0000100025047824 */ /* 0x000fc600078e0204 */
[----:B------:R-:W-:Y:S01]  /*22d0*/  LOP3.LUT R12, R17, 0xff, RZ, 0xc0, !PT ;  /* 0x000000ff110c7812 */ /* 0x000fe200078ec0ff */
[----:B------:R-:W-:-:S04]  /*22e0*/  IMAD.IADD R47, R4, 0x1, R47 ;  /* 0x00000001042f7824 */ /* 0x000fc800078e022f */
[----:B------:R-:W-:Y:S01]  /*22f0*/  IMAD.IADD R4, R13, 0x1, R12 ;  /* 0x000000010d047824 */ /* 0x000fe200078e020c */
[----:B------:R-:W-:Y:S04]  /*2300*/  STL.64 [R1+0x938], R38 ;  /* 0x0009382601007387 */ /* 0x000fe80000100a00 */
[----:B------:R-:W-:Y:S01]  /*2310*/  LOP3.LUT R4, R4, 0xffff, RZ, 0xc0, !PT ;  /* 0x0000ffff04047812 */ /* 0x000fe200078ec0ff */
[----:B------:R-:W-:Y:S03]  /*2320*/  STL [R1+0x910], R34 ;  /* 0x0009102201007387 */ /* 0x000fe60000100800 */
[----:B------:R-:W-:Y:S01]  /*2330*/  SHF.R.U32.HI R13, RZ, 0xf, R4 ;  /* 0x0000000fff0d7819 */ /* 0x000fe20000011604 */
[----:B------:R-:W-:Y:S04]  /*2340*/  STL [R1+0x7f4], R53 ;  /* 0x0007f43501007387 */ /* 0x000fe80000100800 */
[----:B------:R-:W-:Y:S01]  /*2350*/  STL [R1+0x868], R53 ;  /* 0x0008683501007387 */ /* 0x000fe20000100800 */
[----:B------:R-:W-:-:S03]  /*2360*/  LOP3.LUT P4, RZ, R13, 0x1, RZ, 0xc0, !PT ;  /* 0x000000010dff7812 */ /* 0x000fc6000788c0ff */
[----:B------:R-:W-:Y:S04]  /*2370*/  STL.64 [R1+0x8f8], R30 ;  /* 0x0008f81e01007387 */ /* 0x000fe80000100a00 */
[----:B------:R-:W-:Y:S04]  /*2380*/  STL.64 [R1+0x2c0], R40 ;  /* 0x0002c02801007387 */ /* 0x000fe80000100a00 */
[----:B------:R-:W-:Y:S01]  /*2390*/  STL.64 [R1+0x2b8], R28 ;  /* 0x0002b81c01007387 */ /* 0x000fe20000100a00 */
[----:B------:R-:W-:Y:S02]  /*23a0*/  PRMT R2, R2, 0x5410, R47 ;  /* 0x0000541002027816 */ /* 0x000fe4000000002f */
[----:B------:R-:W-:-:S02]  /*23b0*/  PRMT R21, RZ, 0x7610, R21 ;  /* 0x00007610ff157816 */ /* 0x000fc40000000015 */
[----:B------:R-:W-:Y:S02]  /*23c0*/  PRMT R20, RZ, 0x7610, R20 ;  /* 0x00007610ff147816 */ /* 0x000fe40000000014 */
[----:B------:R-:W-:-:S06]  /*23d0*/  PRMT R35, RZ, 0x7610, R35 ;  /* 0x00007610ff237816 */ /* 0x000fcc0000000023 */
[----:B------:R-:W4:Y:S04]  /*23e0*/  @!P1 LDG.E.U16 R35, desc[UR24][R50.64] ;  /* 0x0000001832239981 */ /* 0x000f28000c1e1500 */
[----:B--2---:R0:W-:Y:S04]  /*23f0*/  STL [R1+0x70], R33 ;  /* 0x0000702101007387 */ /* 0x0041e80000100800 */
[----:B0-----:R-:W2:Y:S04]  /*2400*/  LDL R33, [R1+0x338] ;  /* 0x0003380001217983 */ /* 0x001ea80000100800 */
[----:B---3--:R0:W-:Y:S04]  /*2410*/  STL [R1+0x68], R15 ;  /* 0x0000680f01007387 */ /* 0x0081e80000100800 */
[----:B----4-:R1:W-:Y:S01]  /*2420*/  STL [R1+0x6c], R46 ;  /* 0x00006c2e01007387 */ /* 0x0103e20000100800 */
[----:B0-----:R-:W-:-:S04]  /*2430*/  IMAD.SHL.U32 R15, R52, 0x10, RZ ;  /* 0x00000010340f7824 */ /* 0x001fc800078e00ff */
[----:B-1----:R-:W-:-:S04]  /*2440*/  IMAD.WIDE R46, R15, 0x2, R50 ;  /* 0x000000020f2e7825 */ /* 0x002fc800078e0232 */
[----:B------:R-:W-:Y:S01]  /*2450*/  IMAD.WIDE R44, R15, 0x2, R48 ;  /* 0x000000020f2c7825 */ /* 0x000fe200078e0230 */
[----:B------:R0:W3:Y:S04]  /*2460*/  @P4 LDG.E.U16 R21, desc[UR24][R46.64] ;  /* 0x000000182e154981 */ /* 0x0000e8000c1e1500 */
[----:B------:R1:W3:Y:S01]  /*2470*/  @P4 LDG.E.U16 R20, desc[UR24][R44.64] ;  /* 0x000000182c144981 */ /* 0x0002e2000c1e1500 */
[----:B------:R-:W-:-:S04]  /*2480*/  SHF.R.U32.HI R12, RZ, 0x7, R4 ;  /* 0x00000007ff0c7819 */ /* 0x000fc80000011604 */
[----:B------:R-:W-:Y:S01]  /*2490*/  LOP3.LUT P1, RZ, R12, 0x1, RZ, 0xc0, !PT ;  /* 0x000000010cff7812 */ /* 0x000fe2000782c0ff */
[----:B------:R-:W-:Y:S01]  /*24a0*/  IMAD R13, R52, 0x18, RZ ;  /* 0x00000018340d7824 */ /* 0x000fe200078e02ff */
[----:B------:R-:W-:Y:S02]  /*24b0*/  PRMT R19, RZ, 0x7610, R19 ;  /* 0x00007610ff137816 */ /* 0x000fe40000000013 */
[----:B------:R-:W-:Y:S01]  /*24c0*/  PRMT R18, RZ, 0x7610, R18 ;  /* 0x00007610ff127816 */ /* 0x000fe20000000012 */
[----:B------:R-:W-:Y:S01]  /*24d0*/  IMAD.WIDE R40, R13, 0x2, R50 ;  /* 0x000000020d287825 */ /* 0x000fe200078e0232 */
[----:B------:R-:W-:-:S03]  /*24e0*/  SHF.R.U64 R12, R2, 0x17, RZ ;  /* 0x00000017020c7819 */ /* 0x000fc600000012ff */
[----:B------:R-:W-:Y:S01]  /*24f0*/  IMAD.WIDE R28, R13, 0x2, R48 ;  /* 0x000000020d1c7825 */ /* 0x000fe200078e0230 */
[----:B------:R-:W-:-:S03]  /*2500*/  SHF.R.U64 R11, R2, 0x1f, RZ ;  /* 0x0000001f020b7819 */ /* 0x000fc600000012ff */
[----:B------:R4:W2:Y:S01]  /*2510*/  @P1 LDG.E.U16 R19, desc[UR24][R40.64] ;  /* 0x0000001828131981 */ /* 0x0008a2000c1e1500 */
[----:B------:R-:W-:-:S03]  /*2520*/  LOP3.LUT P4, RZ, R11, 0x1, RZ, 0xc0, !PT ;  /* 0x000000010bff7812 */ /* 0x000fc6000788c0ff */
[----:B------:R0:W2:Y:S01]  /*2530*/  @P1 LDG.E.U16 R18, desc[UR24][R28.64] ;  /* 0x000000181c121981 */ /* 0x0000a2000c1e1500 */
[----:B------:R-:W-:Y:S01]  /*2540*/  LOP3.LUT P1, RZ, R12, 0x1, RZ, 0xc0, !PT ;  /* 0x000000010cff7812 */ /* 0x000fe2000782c0ff */
[C---:B------:R-:W-:Y:S02]  /*2550*/  IMAD R13, R52.reuse, 0x28, RZ ;  /* 0x00000028340d7824 */ /* 0x040fe400078e02ff */
[----:B------:R0:W-:Y:S01]  /*2560*/  STL.64 [R1+0x240], R46 ;  /* 0x0002402e01007387 */ /* 0x0001e20000100a00 */
[----:B------:R-:W-:-:S03]  /*2570*/  IMAD.SHL.U32 R12, R52, 0x20, RZ ;  /* 0x00000020340c7824 */ /* 0x000fc600078e00ff */
[----:B------:R1:W-:Y:S01]  /*2580*/  STL.64 [R1+0x238], R44 ;  /* 0x0002382c01007387 */ /* 0x0003e20000100a00 */
[----:B------:R-:W-:-:S03]  /*2590*/  PRMT R15, RZ, 0x7610, R15 ;  /* 0x00007610ff0f7816 */ /* 0x000fc6000000000f */
[----:B------:R4:W-:Y:S01]  /*25a0*/  STL.64 [R1+0x1c0], R40 ;  /* 0x0001c02801007387 */ /* 0x0009e20000100a00 */
[----:B------:R-:W-:Y:S02]  /*25b0*/  PRMT R14, RZ, 0x7610, R14 ;  /* 0x00007610ff0e7816 */ /* 0x000fe4000000000e */
[----:B------:R-:W-:Y:S01]  /*25c0*/  PRMT R17, RZ, 0x7610, R17 ;  /* 0x00007610ff117816 */ /* 0x000fe20000000011 */
[----:B0-----:R-:W-:Y:S01]  /*25d0*/  IMAD.WIDE R46, R12, 0x2, R50 ;  /* 0x000000020c2e7825 */ /* 0x001fe200078e0232 */
[----:B------:R-:W-:-:S03]  /*25e0*/  PRMT R16, RZ, 0x7610, R16 ;  /* 0x00007610ff107816 */ /* 0x000fc60000000010 */
[----:B-1----:R-:W-:Y:S01]  /*25f0*/  IMAD.WIDE R44, R12, 0x2, R48 ;  /* 0x000000020c2c7825 */ /* 0x002fe200078e0230 */
[C---:B------:R-:W-:Y:S01]  /*2600*/  SHF.R.U64 R12, R2.reuse, 0x7, RZ ;  /* 0x00000007020c7819 */ /* 0x040fe200000012ff */
[----:B------:R-:W2:Y:S02]  /*2610*/  @P4 LDG.E.U16 R17, desc[UR24][R46.64] ;  /* 0x000000182e114981 */ /* 0x000ea4000c1e1500 */
[----:B----4-:R-:W-:Y:S01]  /*2620*/  IMAD.WIDE R40, R13, 0x2, R50 ;  /* 0x000000020d287825 */ /* 0x010fe200078e0232 */
[----:B------:R-:W-:Y:S01]  /*2630*/  SHF.R.U64 R11, R2, 0xf, RZ ;  /* 0x0000000f020b7819 */ /* 0x000fe200000012ff */
[----:B------:R0:W4:Y:S04]  /*2640*/  @P4 LDG.E.U16 R16, desc[UR24][R44.64] ;  /* 0x000000182c104981 */ /* 0x000128000c1e1500 */
[----:B------:R1:W2:Y:S01]  /*2650*/  @P1 LDG.E.U16 R15, desc[UR24][R40.64] ;  /* 0x00000018280f1981 */ /* 0x0002a2000c1e1500 */
[----:B------:R-:W-:-:S02]  /*2660*/  LOP3.LUT P4, RZ, R11, 0x1, RZ, 0xc0, !PT ;  /* 0x000000010bff7812 */ /* 0x000fc4000788c0ff */
[----:B------:R-:W-:Y:S02]  /*2670*/  PRMT R34, RZ, 0x7610, R34 ;  /* 0x00007610ff227816 */ /* 0x000fe40000000022 */
[----:B------:R-:W-:Y:S02]  /*2680*/  PRMT R22, RZ, 0x7610, R22 ;  /* 0x00007610ff167816 */ /* 0x000fe40000000016 */
[----:B------:R-:W-:Y:S01]  /*2690*/  PRMT R23, RZ, 0x7610, R23 ;  /* 0x00007610ff177816 */ /* 0x000fe20000000017 */
[----:B---3--:R-:W-:Y:S04]  /*26a0*/  STL.64 [R1+0x900], R20 ;  /* 0x0009001401007387 */ /* 0x008fe80000100a00 */
[----:B------:R3:W-:Y:S04]  /*26b0*/  STL.64 [R1+0x1b8], R28 ;  /* 0x0001b81c01007387 */ /* 0x0007e80000100a00 */
[----:B------:R-:W-:Y:S01]  /*26c0*/  STL [R1+0x74], R35 ;  /* 0x0000742301007387 */ /* 0x000fe20000100800 */
[----:B---3--:R-:W-:-:S03]  /*26d0*/  IMAD.WIDE R28, R13, 0x2, R48 ;  /* 0x000000020d1c7825 */ /* 0x008fc600078e0230 */
[----:B------:R-:W-:Y:S04]  /*26e0*/  STL.64 [R1+0x140], R46 ;  /* 0x0001402e01007387 */ /* 0x000fe80000100a00 */
[----:B------:R3:W4:Y:S01]  /*26f0*/  @P1 LDG.E.U16 R14, desc[UR24][R28.64] ;  /* 0x000000181c0e1981 */ /* 0x000722000c1e1500 */
[----:B------:R-:W-:-:S03]  /*2700*/  LOP3.LUT P1, RZ, R12, 0x1, RZ, 0xc0, !PT ;  /* 0x000000010cff7812 */ /* 0x000fc6000782c0ff */
[----:B------:R0:W-:Y:S01]  /*2710*/  STL.64 [R1+0x138], R44 ;  /* 0x0001382c01007387 */ /* 0x0001e20000100a00 */
[C---:B------:R-:W-:Y:S01]  /*2720*/  IMAD R12, R52.reuse, 0x30, RZ ;  /* 0x00000030340c7824 */ /* 0x040fe200078e02ff */
[----:B------:R-:W-:Y:S02]  /*2730*/  PRMT R13, RZ, 0x7610, R13 ;  /* 0x00007610ff0d7816 */ /* 0x000fe4000000000d */
[----:B------:R1:W-:Y:S01]  /*2740*/  STL.64 [R1+0xc0], R40 ;  /* 0x0000c02801007387 */ /* 0x0003e20000100a00 */
[----:B0-----:R-:W-:-:S03]  /*2750*/  IMAD R44, R52, 0x38, RZ ;  /* 0x00000038342c7824 */ /* 0x001fc600078e02ff */
[----:B------:R3:W-:Y:S01]  /*2760*/  STL.64 [R1+0xb8], R28 ;  /* 0x0000b81c01007387 */ /* 0x0007e20000100a00 */
[----:B------:R-:W-:-:S04]  /*2770*/  IMAD.WIDE R46, R44, 0x2, R50 ;  /* 0x000000022c2e7825 */ /* 0x000fc800078e0232 */
[----:B------:R-:W-:Y:S01]  /*2780*/  IMAD.WIDE R44, R44, 0x2, R48 ;  /* 0x000000022c2c7825 */ /* 0x000fe200078e0230 */
[----:B------:R-:W4:Y:S03]  /*2790*/  @P1 LDG.E.U16 R22, desc[UR24][R46.64] ;  /* 0x000000182e161981 */ /* 0x000f26000c1e1500 */
[C---:B-1----:R-:W-:Y:S01]  /*27a0*/  IMAD.WIDE R40, R12.reuse, 0x2, R50 ;  /* 0x000000020c287825 */ /* 0x042fe200078e0232 */
[----:B------:R-:W4:Y:S03]  /*27b0*/  @P1 LDG.E.U16 R13, desc[UR24][R44.64] ;  /* 0x000000182c0d1981 */ /* 0x000f26000c1e1500 */
[----:B---3--:R-:W-:Y:S01]  /*27c0*/  IMAD.WIDE R28, R12, 0x2, R48 ;  /* 0x000000020c1c7825 */ /* 0x008fe200078e0230 */
[----:B------:R0:W3:Y:S04]  /*27d0*/  @P4 LDG.E.U16 R34, desc[UR24][R40.64] ;  /* 0x0000001828224981 */ /* 0x0000e8000c1e1500 */
[----:B------:R-:W3:Y:S04]  /*27e0*/  @P4 LDG.E.U16 R23, desc[UR24][R28.64] ;  /* 0x000000181c174981 */ /* 0x000ee8000c1e1500 */
[----:B------:R0:W-:Y:S04]  /*27f0*/  STL.64 [R1+0x40], R40 ;  /* 0x0000402801007387 */ /* 0x0001e80000100a00 */
[----:B------:R-:W-:Y:S04]  /*2800*/  STL.64 [R1+0x38], R28 ;  /* 0x0000381c01007387 */ /* 0x000fe80000100a00 */
[----:B------:R-:W-:Y:S04]  /*2810*/  STL [R1+0x768], R46 ;  /* 0x0007682e01007387 */ /* 0x000fe80000100800 */
[----:B------:R-:W-:Y:S04]  /*2820*/  STL [R1+0x810], R46 ;  /* 0x0008102e01007387 */ /* 0x000fe80000100800 */
[----:B------:R-:W-:Y:S04]  /*2830*/  STL [R1+0x894], R46 ;  /* 0x0008942e01007387 */ /* 0x000fe80000100800 */
[----:B------:R-:W-:Y:S04]  /*2840*/  STL [R1+0x764], R47 ;  /* 0x0007642f01007387 */ /* 0x000fe80000100800 */
[----:B------:R-:W-:Y:S04]  /*2850*/  STL [R1+0x778], R47 ;  /* 0x0007782f01007387 */ /* 0x000fe80000100800 */
[----:B------:R-:W-:Y:S04]  /*2860*/  STL [R1+0x788], R47 ;  /* 0x0007882f01007387 */ /* 0x000fe80000100800 */
[----:B------:R-:W-:Y:S01]  /*2870*/  STL [R1+0x798], R47 ;  /* 0x0007982f01007387 */ /* 0x000fe20000100800 */
[----:B------:R-:W-:-:S03]  /*2880*/  SHF.R.U32.HI R12, RZ, 0xe, R4 ;  /* 0x0000000eff0c7819 */ /* 0x000fc60000011604 */
[----:B------:R-:W-:Y:S01]  /*2890*/  STL [R1+0x7a8], R47 ;  /* 0x0007a82f01007387 */ /* 0x000fe20000100800 */
[----:B--2---:R-:W-:-:S03]  /*28a0*/  VIADD R11, R33, 0xfffffffd ;  /* 0xfffffffd210b7836 */ /* 0x004fc60000000000 */
[----:B------:R-:W-:Y:S04]  /*28b0*/  STL [R1+0x7d0], R47 ;  /* 0x0007d02f01007387 */ /* 0x000fe80000100800 */
[----:B------:R-:W-:Y:S04]  /*28c0*/  STL [R1+0x7e0], R47 ;  /* 0x0007e02f01007387 */ /* 0x000fe80000100800 */
[----:B------:R-:W-:Y:S01]  /*28d0*/  STL [R1+0x808], R47 ;  /* 0x0008082f01007387 */ /* 0x000fe20000100800 */
[----:B------:R-:W-:-:S03]  /*28e0*/  LOP3.LUT P1, RZ, R12, 0x1, RZ, 0xc0, !PT ;  /* 0x000000010cff7812 */ /* 0x000fc6000782c0ff */
[----:B------:R-:W-:Y:S04]  /*28f0*/  STL [R1+0x88c], R47 ;  /* 0x00088c2f01007387 */ /* 0x000fe80000100800 */
[----:B------:R-:W-:Y:S01]  /*2900*/  STL [R1+0x78c], R44 ;  /* 0x00078c2c01007387 */ /* 0x000fe20000100800 */
[----:B------:R-:W-:-:S03]  /*2910*/  ISETP.GE.U32.AND P4, PT, R11, 0x7fffffbe, PT ;  /* 0x7fffffbe0b00780c */ /* 0x000fc60003f86070 */
[----:B------:R-:W-:Y:S01]  /*2920*/  STL [R1+0x7b8], R44 ;  /* 0x0007b82c01007387 */ /* 0x000fe20000100800 */
[----:B------:R-:W-:-:S03]  /*2930*/  IMAD R11, R52, 0x9, RZ ;  /* 0x00000009340b7824 */ /* 0x000fc600078e02ff */
[----:B------:R-:W-:Y:S04]  /*2940*/  STL [R1+0x7e4], R44 ;  /* 0x0007e42c01007387 */ /* 0x000fe80000100800 */
[----:B------:R-:W-:Y:S04]  /*2950*/  STL [R1+0x8b4], R44 ;  /* 0x0008b42c01007387 */ /* 0x000fe80000100800 */
[----:B------:R-:W-:Y:S01]  /*2960*/  STL [R1+0x76c], R45 ;  /* 0x00076c2d01007387 */ /* 0x000fe20000100800 */
[----:B------:R-:W-:Y:S01]  /*2970*/  PRMT R43, RZ, 0x7610, R43 ;  /* 0x00007610ff2b7816 */ /* 0x000fe2000000002b */
[----:B0-----:R-:W-:Y:S01]  /*2980*/  IMAD.WIDE R40, R11, 0x2, R48 ;  /* 0x000000020b287825 */ /* 0x001fe200078e0230 */
[----:B------:R-:W-:-:S02]  /*2990*/  PRMT R6, RZ, 0x7610, R6 ;  /* 0x00007610ff067816 */ /* 0x000fc40000000006 */
[----:B------:R-:W-:Y:S01]  /*29a0*/  PRMT R7, RZ, 0x7610, R7 ;  /* 0x00007610ff077816 */ /* 0x000fe20000000007 */
[----:B----4-:R0:W-:Y:S04]  /*29b0*/  STL [R1+0xd8], R13 ;  /* 0x0000d80d01007387 */ /* 0x0101e80000100800 */
[----:B---3--:R1:W-:Y:S04]  /*29c0*/  STL [R1+0xd4], R34 ;  /* 0x0000d42201007387 */ /* 0x0083e80000100800 */
[----:B------:R-:W-:Y:S01]  /*29d0*/  STL [R1+0xdc], R22 ;  /* 0x0000dc1601007387 */ /* 0x000fe20000100800 */
[----:B0-----:R-:W-:-:S03]  /*29e0*/  IMAD R13, R52, 0x11, RZ ;  /* 0x00000011340d7824 */ /* 0x001fc600078e02ff */
[----:B------:R0:W-:Y:S01]  /*29f0*/  STL [R1+0xe0], R23 ;  /* 0x0000e01701007387 */ /* 0x0001e20000100800 */
[----:B------:R-:W-:-:S04]  /*2a00*/  IMAD.WIDE R28, R13, 0x2, R48 ;  /* 0x000000020d1c7825 */ /* 0x000fc800078e0230 */
[--C-:B-1----:R-:W-:Y:S01]  /*2a10*/  IMAD.WIDE R34, R13, 0x2, R50.reuse ;  /* 0x000000020d227825 */ /* 0x102fe200078e0232 */
[----:B------:R-:W2:Y:S03]  /*2a20*/  @P1 LDG.E.U16 R6, desc[UR24][R28.64] ;  /* 0x000000181c061981 */ /* 0x000ea6000c1e1500 */
[----:B0-----:R-:W-:Y:S01]  /*2a30*/  IMAD.WIDE R22, R11, 0x2, R50 ;  /* 0x000000020b167825 */ /* 0x001fe200078e0232 */
[----:B------:R-:W3:Y:S04]  /*2a40*/  @P1 LDG.E.U16 R7, desc[UR24][R34.64] ;  /* 0x0000001822071981 */ /* 0x000ee8000c1e1500 */
[----:B------:R0:W-:Y:S04]  /*2a50*/  STL.64 [R1+0x2b0], R22 ;  /* 0x0002b01601007387 */ /* 0x0001e80000100a00 */
[----:B------:R1:W-:Y:S04]  /*2a60*/  STL.64 [R1+0x2a8], R40 ;  /* 0x0002a82801007387 */ /* 0x0003e80000100a00 */
[----:B------:R-:W4:Y:S04]  /*2a70*/  @!P5 LDG.E.U16 R43, desc[UR24][R22.64] ;  /* 0x00000018162bd981 */ /* 0x000f28000c1e1500 */
[----:B0-----:R-:W4:Y:S01]  /*2a80*/  LDL.LU.64 R22, [R1+0x950] ;  /* 0x0009500001167983 */ /* 0x001f220000300a00 */
[----:B------:R-:W-:-:S02]  /*2a90*/  PRMT R26, RZ, 0x7610, R26 ;  /* 0x00007610ff1a7816 */ /* 0x000fc4000000001a */
[----:B------:R-:W-:Y:S02]  /*2aa0*/  SHF.R.U32.HI R12, RZ, 0x6, R4 ;  /* 0x00000006ff0c7819 */ /* 0x000fe40000011604 */
[----:B------:R-:W-:Y:S02]  /*2ab0*/  SHF.R.U64 R11, R2, 0x1e, RZ ;  /* 0x0000001e020b7819 */ /* 0x000fe400000012ff */
[----:B------:R1:W4:Y:S01]  /*2ac0*/  @!P5 LDG.E.U16 R26, desc[UR24][R40.64] ;  /* 0x00000018281ad981 */ /* 0x000322000c1e1500 */
[----:B------:R-:W-:Y:S01]  /*2ad0*/  LOP3.LUT P5, RZ, R12, 0x1, RZ, 0xc0, !PT ;  /* 0x000000010cff7812 */ /* 0x000fe200078ac0ff */
[----:B------:R-:W-:Y:S01]  /*2ae0*/  IMAD R12, R52, 0x19, RZ ;  /* 0x00000019340c7824 */ /* 0x000fe200078e02ff */
[----:B------:R-:W-:Y:S01]  /*2af0*/  LOP3.LUT P1, RZ, R11, 0x1, RZ, 0xc0, !PT ;  /* 0x000000010bff7812 */ /* 0x000fe2000782c0ff */
[----:B------:R0:W-:Y:S01]  /*2b00*/  STL.64 [R1+0x230], R34 ;  /* 0x0002302201007387 */ /* 0x0001e20000100a00 */
[----:B------:R-:W-:Y:S02]  /*2b10*/  PRMT R25, RZ, 0x7610, R25 ;  /* 0x00007610ff197816 */ /* 0x000fe40000000019 */
[----:B------:R-:W-:Y:S01]  /*2b20*/  PRMT R24, RZ, 0x7610, R24 ;  /* 0x00007610ff187816 */ /* 0x000fe20000000018 */
[----:B-1----:R-:W-:Y:S01]  /*2b30*/  IMAD.WIDE R40, R12, 0x2, R50 ;  /* 0x000000020c287825 */ /* 0x002fe200078e0232 */
[----:B------:R1:W-:Y:S03]  /*2b40*/  STL.64 [R1+0x228], R28 ;  /* 0x0002281c01007387 */ /* 0x0003e60000100a00 */
[----:B------:R-:W-:-:S02]  /*2b50*/  IMAD R13, R52, 0x21, RZ ;  /* 0x00000021340d7824 */ /* 0x000fc400078e02ff */
[----:B0-----:R-:W-:Y:S01]  /*2b60*/  IMAD.WIDE R34, R12, 0x2, R48 ;  /* 0x000000020c227825 */ /* 0x001fe200078e0230 */
[----:B------:R-:W-:Y:S04]  /*2b70*/  STL.64 [R1+0x1b0], R40 ;  /* 0x0001b02801007387 */ /* 0x000fe80000100a00 */
[----:B------:R-:W4:Y:S01]  /*2b80*/  @P5 LDG.E.U16 R25, desc[UR24][R40.64] ;  /* 0x0000001828195981 */ /* 0x000f22000c1e1500 */
[----:B-1----:R-:W-:-:S03]  /*2b90*/  IMAD.WIDE R28, R13, 0x2, R50 ;  /* 0x000000020d1c7825 */ /* 0x002fc600078e0232 */
[----:B------:R-:W4:Y:S04]  /*2ba0*/  @P5 LDG.E.U16 R24, desc[UR24][R34.64] ;  /* 0x0000001822185981 */ /* 0x000f28000c1e1500 */
[----:B--2---:R-:W-:Y:S04]  /*2bb0*/  STL [R1+0x58], R6 ;  /* 0x0000580601007387 */ /* 0x004fe80000100800 */
[----:B---3--:R0:W-:Y:S02]  /*2bc0*/  STL [R1+0x5c], R7 ;  /* 0x00005c0701007387 */ /* 0x0081e40000100800 */
[----:B0-----:R-:W-:Y:S01]  /*2bd0*/  IMAD.WIDE R6, R13, 0x2, R48 ;  /* 0x000000020d067825 */ /* 0x001fe200078e0230 */
[----:B----4-:R-:W-:-:S02]  /*2be0*/  PRMT R23, RZ, 0x7610, R23 ;  /* 0x00007610ff177816 */ /* 0x010fc40000000017 */
[----:B------:R-:W-:-:S04]  /*2bf0*/  PRMT R22, RZ, 0x7610, R22 ;  /* 0x00007610ff167816 */ /* 0x000fc80000000016 */
[----:B------:R0:W2:Y:S04]  /*2c00*/  @P1 LDG.E.U16 R23, desc[UR24][R28.64] ;  /* 0x000000181c171981 */ /* 0x0000a8000c1e1500 */
[----:B------:R1:W2:Y:S01]  /*2c10*/  @P1 LDG.E.U16 R22, desc[UR24][R6.64] ;  /* 0x0000001806161981 */ /* 0x0002a2000c1e1500 */
[C---:B------:R-:W-:Y:S02]  /*2c20*/  SHF.R.U64 R11, R2.reuse, 0x16, RZ ;  /* 0x00000016020b7819 */ /* 0x040fe400000012ff */
[----:B------:R-:W-:Y:S02]  /*2c30*/  SHF.R.U64 R12, R2, 0xe, RZ ;  /* 0x0000000e020c7819 */ /* 0x000fe400000012ff */
[----:B------:R-:W-:Y:S01]  /*2c40*/  LOP3.LUT P5, RZ, R11, 0x1, RZ, 0xc0, !PT ;  /* 0x000000010bff7812 */ /* 0x000fe200078ac0ff */
[----:B------:R-:W-:Y:S01]  /*2c50*/  IMAD R11, R52, 0x29, RZ ;  /* 0x00000029340b7824 */ /* 0x000fe200078e02ff */
[----:B------:R-:W-:Y:S01]  /*2c60*/  LOP3.LUT P1, RZ, R12, 0x1, RZ, 0xc0, !PT ;  /* 0x000000010cff7812 */ /* 0x000fe2000782c0ff */
[----:B------:R-:W-:Y:S01]  /*2c70*/  STL.64 [R1+0x1a8], R34 ;  /* 0x0001a82201007387 */ /* 0x000fe20000100a00 */
[----:B------:R-:W-:Y:S01]  /*2c80*/  IMAD R12, R52, 0x31, RZ ;  /* 0x00000031340c7824 */ /* 0x000fe200078e02ff */
[----:B------:R-:W-:-:S02]  /*2c90*/  PRMT R13, RZ, 0x7610, R13 ;  /* 0x00007610ff0d7816 */ /* 0x000fc4000000000d */
[----:B------:R0:W-:Y:S01]  /*2ca0*/  STL.64 [R1+0x130], R28 ;  /* 0x0001301c01007387 */ /* 0x0001e20000100a00 */
[----:B------:R-:W-:Y:S02]  /*2cb0*/  PRMT R42, RZ, 0x7610, R42 ;  /* 0x00007610ff2a7816 */ /* 0x000fe4000000002a */
[----:B------:R-:W-:Y:S01]  /*2cc0*/  PRMT R32, RZ, 0x7610, R32 ;  /* 0x00007610ff207816 */ /* 0x000fe20000000020 */
[----:B------:R-:W-:Y:S01]  /*2cd0*/  STL.64 [R1+0x8b8], R24 ;  /* 0x0008b81801007387 */ /* 0x000fe20000100a00 */
[----:B0-----:R-:W-:-:S03]  /*2ce0*/  IMAD.WIDE R28, R11, 0x2, R50 ;  /* 0x000000020b1c7825 */ /* 0x001fc600078e0232 */
[----:B------:R1:W-:Y:S01]  /*2cf0*/  STL.64 [R1+0x128], R6 ;  /* 0x0001280601007387 */ /* 0x0003e20000100a00 */
[----:B------:R-:W-:-:S03]  /*2d00*/  IMAD.WIDE R34, R12, 0x2, R48 ;  /* 0x000000020c227825 */ /* 0x000fc600078e0230 */
[----:B------:R-:W-:Y:S04]  /*2d10*/  STL [R1+0x64], R43 ;  /* 0x0000642b01007387 */ /* 0x000fe80000100800 */
[----:B------:R-:W-:Y:S01]  /*2d20*/  STL [R1+0x60], R26 ;  /* 0x0000601a01007387 */ /* 0x000fe20000100800 */
[----:B-1----:R-:W-:-:S03]  /*2d30*/  IMAD.WIDE R6, R11, 0x2, R48 ;  /* 0x000000020b067825 */ /* 0x002fc600078e0230 */
[----:B------:R-:W3:Y:S04]  /*2d40*/  @P5 LDG.E.U16 R13, desc[UR24][R28.64] ;  /* 0x000000181c0d5981 */ /* 0x000ee8000c1e1500 */
[----:B------:R-:W4:Y:S04]  /*2d50*/  @P5 LDG.E.U16 R42, desc[UR24][R6.64] ;  /* 0x00000018062a5981 */ /* 0x000f28000c1e1500 */
[----:B------:R-:W3:Y:S04]  /*2d60*/  @P1 LDG.E.U16 R32, desc[UR24][R34.64] ;  /* 0x0000001822201981 */ /* 0x000ee8000c1e1500 */
[----:B--2---:R-:W-:Y:S04]  /*2d70*/  STL.64 [R1+0x8c0], R22 ;  /* 0x0008c01601007387 */ /* 0x004fe80000100a00 */
[----:B------:R0:W-:Y:S04]  /*2d80*/  STL.64 [R1+0xb0], R28 ;  /* 0x0000b01c01007387 */ /* 0x0001e80000100a00 */
[----:B------:R1:W-:Y:S04]  /*2d90*/  STL.64 [R1+0xa8], R6 ;  /* 0x0000a80601007387 */ /* 0x0003e80000100a00 */
[----:B0-----:R-:W2:Y:S04]  /*2da0*/  LDL.LU.64 R28, [R1+0x948] ;  /* 0x00094800011c7983 */ /* 0x001ea80000300a00 */
[----:B-1----:R-:W2:Y:S01]  /*2db0*/  LDL.LU.64 R6, [R1+0x940] ;  /* 0x0009400001067983 */ /* 0x002ea20000300a00 */
[----:B------:R-:W-:Y:S01]  /*2dc0*/  PRMT R39, RZ, 0x7610, R39 ;  /* 0x00007610ff277816 */ /* 0x000fe20000000027 */
[----:B------:R-:W-:Y:S01]  /*2dd0*/  IMAD.WIDE R40, R12, 0x2, R50 ;  /* 0x000000020c287825 */ /* 0x000fe200078e0232 */
[----:B------:R-:W-:-:S04]  /*2de0*/  SHF.R.U64 R11, R2, 0x6, RZ ;  /* 0x00000006020b7819 */ /* 0x000fc800000012ff */
[----:B------:R-:W-:Y:S01]  /*2df0*/  LOP3.LUT P5, RZ, R11, 0x1, RZ, 0xc0, !PT ;  /* 0x000000010bff7812 */ /* 0x000fe200078ac0ff */
[----:B------:R0:W-:Y:S04]  /*2e00*/  STL.64 [R1+0x30], R40 ;  /* 0x0000302801007387 */ /* 0x0001e80000100a00 */
[----:B------:R0:W2:Y:S01]  /*2e10*/  @P1 LDG.E.U16 R39, desc[UR24][R40.64] ;  /* 0x0000001828271981 */ /* 0x0000a2000c1e1500 */
[----:B------:R-:W-:-:S03]  /*2e20*/  PRMT R38, RZ, 0x7610, R38 ;  /* 0x00007610ff267816 */ /* 0x000fc60000000026 */
[----:B------:R1:W-:Y:S01]  /*2e30*/  STL.64 [R1+0x28], R34 ;  /* 0x0000282201007387 */ /* 0x0003e20000100a00 */
[C---:B------:R-:W-:Y:S02]  /*2e40*/  VIADD R26, R33.reuse, 0xfffffff5 ;  /* 0xfffffff5211a7836 */ /* 0x040fe40000000000 */
[C---:B0-----:R-:W-:Y:S01]  /*2e50*/  IMAD R40, R52.reuse, 0x39, RZ ;  /* 0x0000003934287824 */ /* 0x041fe200078e02ff */
[----:B----4-:R0:W-:Y:S01]  /*2e60*/  STL [R1+0xd0], R42 ;  /* 0x0000d02a01007387 */ /* 0x0101e20000100800 */
[C---:B------:R-:W-:Y:S02]  /*2e70*/  VIADD R12, R33.reuse, 0xfffffffc ;  /* 0xfffffffc210c7836 */ /* 0x040fe40000000000 */
[----:B------:R-:W-:Y:S01]  /*2e80*/  VIADD R11, R33, 0xfffffff4 ;  /* 0xfffffff4210b7836 */ /* 0x000fe20000000000 */
[----:B---3--:R3:W-:Y:S01]  /*2e90*/  STL [R1+0xc8], R32 ;  /* 0x0000c82001007387 */ /* 0x0087e20000100800 */
[----:B-1----:R-:W-:-:S04]  /*2ea0*/  IMAD.WIDE R34, R52, 0x2, R50 ;  /* 0x0000000234227825 */ /* 0x002fc800078e0232 */
[----:B0-----:R-:W-:-:S04]  /*2eb0*/  IMAD.WIDE R42, R40, 0x2, R50 ;  /* 0x00000002282a7825 */ /* 0x001fc800078e0232 */
[----:B------:R-:W-:-:S04]  /*2ec0*/  IMAD.WIDE R40, R40, 0x2, R48 ;  /* 0x0000000228287825 */ /* 0x000fc800078e0230 */
[----:B---3--:R-:W-:Y:S01]  /*2ed0*/  IMAD.WIDE R32, R52, 0x2, R48 ;  /* 0x0000000234207825 */ /* 0x008fe200078e0230 */
[----:B------:R-:W3:Y:S01]  /*2ee0*/  @P5 LDG.E.U16 R38, desc[UR24][R40.64] ;  /* 0x0000001828265981 */ /* 0x000ee2000c1e1500 */
[----:B--2---:R-:W-:Y:S02]  /*2ef0*/  PRMT R6, RZ, 0x7610, R6 ;  /* 0x00007610ff067816 */ /* 0x004fe40000000006 */
[----:B------:R-:W-:-:S04]  /*2f00*/  PRMT R7, RZ, 0x7610, R7 ;  /* 0x00007610ff077816 */ /* 0x000fc80000000007 */
[----:B------:R0:W2:Y:S04]  /*2f10*/  @!P6 LDG.E.U16 R6, desc[UR24][R32.64] ;  /* 0x000000182006e981 */ /* 0x0000a8000c1e1500 */
[----:B------:R1:W4:Y:S04]  /*2f20*/  @!P6 LDG.E.U16 R7, desc[UR24][R34.64] ;  /* 0x000000182207e981 */ /* 0x000328000c1e1500 */
[----:B------:R-:W-:Y:S04]  /*2f30*/  STL.64 [R1+0x770], R42 ;  /* 0x0007702a01007387 */ /* 0x000fe80000100a00 */
[----:B------:R-:W-:Y:S04]  /*2f40*/  STL.64 [R1+0x330], R34 ;  /* 0x0003302201007387 */ /* 0x000fe80000100a00 */
[----:B------:R-:W-:Y:S04]  /*2f50*/  STL [R1+0x814], R42 ;  /* 0x0008142a01007387 */ /* 0x000fe80000100800 */
[----:B------:R0:W-:Y:S04]  /*2f60*/  STL.64 [R1+0x328], R32 ;  /* 0x0003282001007387 */ /* 0x0001e80000100a00 */
[----:B------:R-:W-:Y:S01]  /*2f70*/  STL [R1+0x898], R42 ;  /* 0x0008982a01007387 */ /* 0x000fe20000100800 */
[----:B------:R-:W-:-:S03]  /*2f80*/  ISETP.GE.U32.AND P1, PT, R26, 0x7fffffb6, PT ;  /* 0x7fffffb61a00780c */ /* 0x000fc60003f26070 */
[----:B------:R-:W-:Y:S04]  /*2f90*/  STL [R1+0x80c], R43 ;  /* 0x00080c2b01007387 */ /* 0x000fe80000100800 */
[----:B------:R-:W-:Y:S01]  /*2fa0*/  STL [R1+0x890], R43 ;  /* 0x0008902b01007387 */ /* 0x000fe20000100800 */
[----:B------:R-:W-:-:S03]  /*2fb0*/  ISETP.GE.U32.AND P6, PT, R11, 0x7fffffb5, PT ;  /* 0x7fffffb50b00780c */ /* 0x000fc60003fc6070 */
[----:B------:R-:W-:Y:S01]  /*2fc0*/  STL.64 [R1+0x780], R40 ;  /* 0x0007802801007387 */ /* 0x000fe20000100a00 */
[----:B------:R-:W-:-:S03]  /*2fd0*/  IMAD.SHL.U32 R11, R52, 0x2, RZ ;  /* 0x00000002340b7824 */ /* 0x000fc600078e00ff */
[----:B------:R-:W-:Y:S01]  /*2fe0*/  STL [R1+0x81c], R40 ;  /* 0x00081c2801007387 */ /* 0x000fe20000100800 */
[----:B------:R-:W-:-:S03]  /*2ff0*/  IMAD R26, R52, 0xa, RZ ;  /* 0x0000000a341a7824 */ /* 0x000fc600078e02ff */
[----:B------:R-:W-:Y:S04]  /*3000*/  STL [R1+0x8b0], R40 ;  /* 0x0008b02801007387 */ /* 0x000fe80000100800 */
[----:B------:R-:W-:Y:S04]  /*3010*/  STL [R1+0x818], R41 ;  /* 0x0008182901007387 */ /* 0x000fe80000100800 */
[----:B------:R-:W-:Y:S01]  /*3020*/  STL [R1+0x8a0], R41 ;  /* 0x0008a02901007387 */ /* 0x000fe20000100800 */
[----:B------:R-:W-:-:S03]  /*3030*/  PRMT R37, RZ, 0x7610, R37 ;  /* 0x00007610ff257816 */ /* 0x000fc60000000025 */
[----:B------:R-:W-:Y:S01]  /*3040*/  STL [R1+0xcc], R39 ;  /* 0x0000cc2701007387 */ /* 0x000fe20000100800 */
[----:B------:R-:W-:-:S03]  /*3050*/  PRMT R28, RZ, 0x7610, R28 ;  /* 0x00007610ff1c7816 */ /* 0x000fc6000000001c */
[----:B---3--:R3:W-:Y:S01]  /*3060*/  STL [R1+0x364], R38 ;  /* 0x0003642601007387 */ /* 0x0087e20000100800 */
[----:B------:R-:W-:Y:S01]  /*3070*/  PRMT R36, RZ, 0x7610, R36 ;  /* 0x00007610ff247816 */ /* 0x000fe20000000024 */
[----:B0-----:R-:W-:Y:S01]  /*3080*/  IMAD.WIDE R32, R26, 0x2, R48 ;  /* 0x000000021a207825 */ /* 0x001fe200078e0230 */
[----:B------:R-:W-:-:S03]  /*3090*/  PRMT R29, RZ, 0x7610, R29 ;  /* 0x00007610ff1d7816 */ /* 0x000fc6000000001d */
[--C-:B-1----:R-:W-:Y:S01]  /*30a0*/  IMAD.WIDE R34, R26, 0x2, R50.reuse ;  /* 0x000000021a227825 */ /* 0x102fe200078e0232 */
[----:B------:R-:W4:Y:S03]  /*30b0*/  @!P1 LDG.E.U16 R28, desc[UR24][R32.64] ;  /* 0x00000018201c9981 */ /* 0x000f26000c1e1500 */
[C---:B---3--:R-:W-:Y:S01]  /*30c0*/  IMAD.WIDE R38, R11.reuse, 0x2, R50 ;  /* 0x000000020b267825 */ /* 0x048fe200078e0232 */
[----:B------:R0:W3:Y:S04]  /*30d0*/  @!P1 LDG.E.U16 R29, desc[UR24][R34.64] ;  /* 0x00000018221d9981 */ /* 0x0000e8000c1e1500 */
[----:B------:R1:W3:Y:S04]  /*30e0*/  @!P4 LDG.E.U16 R37, desc[UR24][R38.64] ;  /* 0x000000182625c981 */ /* 0x0002e8000c1e1500 */
[----:B--2---:R-:W-:Y:S04]  /*30f0*/  STL [R1+0x3b0], R6 ;  /* 0x0003b00601007387 */ /* 0x004fe80000100800 */
[----:B----4-:R2:W-:Y:S04]  /*3100*/  STL [R1+0x3b4], R7 ;  /* 0x0003b40701007387 */ /* 0x0105e80000100800 */
[----:B------:R4:W-:Y:S01]  /*3110*/  STL.64 [R1+0x320], R38 ;  /* 0x0003202601007387 */ /* 0x0009e20000100a00 */
[----:B--2---:R-:W-:-:S05]  /*3120*/  IMAD.WIDE R6, R11, 0x2, R48 ;  /* 0x000000020b067825 */ /* 0x004fca00078e0230 */
[----:B------:R2:W-:Y:S04]  /*3130*/  STL.64 [R1+0x318], R6 ;  /* 0x0003180601007387 */ /* 0x0005e80000100a00 */
[----:B----4-:R-:W1:Y:S04]  /*3140*/  LDL.LU.64 R38, [R1+0x938] ;  /* 0x0009380001267983 */ /* 0x010e680000300a00 */
[----:B------:R-:W4:Y:S04]  /*3150*/  @!P4 LDG.E.U16 R36, desc[UR24][R6.64] ;  /* 0x000000180624c981 */ /* 0x000f28000c1e1500 */
[----:B--2---:R-:W2:Y:S01]  /*3160*/  LDL.LU.64 R6, [R1+0x930] ;  /* 0x0009300001067983 */ /* 0x004ea20000300a00 */
[----:B------:R-:W-:-:S06]  /*3170*/  PRMT R44, RZ, 0x7610, R44 ;  /* 0x00007610ff2c7816 */ /* 0x000fcc000000002c */
[----:B------:R-:W2:Y:S01]  /*3180*/  @P5 LDG.E.U16 R44, desc[UR24][R42.64] ;  /* 0x000000182a2c5981 */ /* 0x000ea2000c1e1500 */
[----:B------:R-:W-:Y:S02]  /*3190*/  ISETP.GE.U32.AND P5, PT, R12, 0x7fffffbd, PT ;  /* 0x7fffffbd0c00780c */ /* 0x000fe40003fa6070 */
[--C-:B------:R-:W-:Y:S02]  /*31a0*/  SHF.R.U32.HI R12, RZ, 0x5, R4.reuse ;  /* 0x00000005ff0c7819 */ /* 0x100fe40000011604 */
[----:B------:R-:W-:Y:S02]  /*31b0*/  SHF.R.U32.HI R11, RZ, 0xd, R4 ;  /* 0x0000000dff0b7819 */ /* 0x000fe40000011604 */
[----:B------:R-:W-:Y:S01]  /*31c0*/  LOP3.LUT P4, RZ, R12, 0x1, RZ, 0xc0, !PT ;  /* 0x000000010cff7812 */ /* 0x000fe2000788c0ff */
[----:B------:R0:W-:Y:S01]  /*31d0*/  STL.64 [R1+0x2a0], R34 ;  /* 0x0002a02201007387 */ /* 0x0001e20000100a00 */
[----:B------:R-:W-:Y:S01]  /*31e0*/  LOP3.LUT P1, RZ, R11, 0x1, RZ, 0xc0, !PT ;  /* 0x000000010bff7812 */ /* 0x000fe2000782c0ff */
[----:B------:R-:W-:-:S02]  /*31f0*/  IMAD R26, R52, 0x1a, RZ ;  /* 0x0000001a341a7824 */ /* 0x000fc400078e02ff */
[----:B------:R3:W-:Y:S01]  /*3200*/  STL.64 [R1+0x298], R32 ;  /* 0x0002982001007387 */ /* 0x0007e20000100a00 */
[----:B------:R-:W-:-:S03]  /*3210*/  IMAD R12, R52, 0x12, RZ ;  /* 0x00000012340c7824 */ /* 0x000fc600078e02ff */
[----:B------:R-:W2:Y:S01]  /*3220*/  LDL R40, [R1+0x338] ;  /* 0x0003380001287983 */ /* 0x000ea20000100800 */
[----:B0-----:R-:W-:-:S03]  /*3230*/  IMAD.WIDE R34, R26, 0x2, R48 ;  /* 0x000000021a227825 */ /* 0x001fc600078e0230 */
[----:B------:R-:W-:Y:S04]  /*3240*/  STL [R1+0x398], R28 ;  /* 0x0003981c01007387 */ /* 0x000fe80000100800 */
[----:B---3--:R0:W-:Y:S01]  /*3250*/  STL [R1+0x39c], R29 ;  /* 0x00039c1d01007387 */ /* 0x0081e20000100800 */
[----:B------:R-:W-:-:S04]  /*3260*/  IMAD.WIDE R32, R12, 0x2, R50 ;  /* 0x000000020c207825 */ /* 0x000fc800078e0232 */
[----:B0-----:R-:W-:Y:S01]  /*3270*/  IMAD.WIDE R28, R12, 0x2, R48 ;  /* 0x000000020c1c7825 */ /* 0x001fe200078e0230 */
[----:B-1----:R-:W-:Y:S01]  /*3280*/  PRMT R39, RZ, 0x7610, R39 ;  /* 0x00007610ff277816 */ /* 0x002fe20000000027 */
[----:B----4-:R-:W-:Y:S01]  /*3290*/  STL [R1+0x3a8], R36 ;  /* 0x0003a82401007387 */ /* 0x010fe20000100800 */
[----:B------:R-:W-:-:S03]  /*32a0*/  PRMT R38, RZ, 0x7610, R38 ;  /* 0x00007610ff267816 */ /* 0x000fc60000000026 */
[----:B------:R0:W-:Y:S01]  /*32b0*/  STL [R1+0x3ac], R37 ;  /* 0x0003ac2501007387 */ /* 0x0001e20000100800 */
[----:B--2---:R-:W-:-:S03]  /*32c0*/  PRMT R6, RZ, 0x7610, R6 ;  /* 0x00007610ff067816 */ /* 0x004fc60000000006 */
[----:B------:R-:W2:Y:S01]  /*32d0*/  @P1 LDG.E.U16 R39, desc[UR24][R32.64] ;  /* 0x0000001820271981 */ /* 0x000ea2000c1e1500 */
[----:B------:R-:W-:Y:S01]  /*32e0*/  PRMT R7, RZ, 0x7610, R7 ;  /* 0x00007610ff077816 */ /* 0x000fe20000000007 */
[----:B0-----:R-:W-:Y:S02]  /*32f0*/  IMAD.WIDE R36, R26, 0x2, R50 ;  /* 0x000000021a247825 */ /* 0x001fe400078e0232 */
[----:B------:R-:W3:Y:S04]  /*3300*/  @P1 LDG.E.U16 R38, desc[UR24][R28.64] ;  /* 0x000000181c261981 */ /* 0x000ee8000c1e1500 */
[----:B------:R-:W4:Y:S04]  /*3310*/  @P4 LDG.E.U16 R6, desc[UR24][R34.64] ;  /* 0x0000001822064981 */ /* 0x000f28000c1e1500 */
[----:B------:R0:W2:Y:S04]  /*3320*/  @P4 LDG.E.U16 R7, desc[UR24][R36.64] ;  /* 0x0000001824074981 */ /* 0x0000a8000c1e1500 */
[----:B------:R1:W-:Y:S04]  /*3330*/  STL.64 [R1+0x220], R32 ;  /* 0x0002202001007387 */ /* 0x0003e80000100a00 */
[----:B------:R0:W-:Y:S04]  /*3340*/  STL.64 [R1+0x218], R28 ;  /* 0x0002181c01007387 */ /* 0x0001e80000100a00 */
[----:B-1----:R-:W3:Y:S04]  /*3350*/  LDL.LU.64 R32, [R1+0x928] ;  /* 0x0009280001207983 */ /* 0x002ee80000300a00 */
[----:B0-----:R-:W3:Y:S01]  /*3360*/  LDL.LU.64 R28, [R1+0x920] ;  /* 0x00092000011c7983 */ /* 0x001ee20000300a00 */
[----:B------:R-:W-:-:S02]  /*3370*/  SHF.R.U64 R11, R2, 0x1d, RZ ;  /* 0x0000001d020b7819 */ /* 0x000fc400000012ff */
[----:B------:R-:W-:Y:S02]  /*3380*/  SHF.R.U64 R12, R2, 0x15, RZ ;  /* 0x00000015020c7819 */ /* 0x000fe400000012ff */
[----:B------:R-:W-:Y:S01]  /*3390*/  LOP3.LUT P1, RZ, R11, 0x1, RZ, 0xc0, !PT ;  /* 0x000000010bff7812 */ /* 0x000fe2000782c0ff */
[----:B------:R0:W-:Y:S01]  /*33a0*/  STL.64 [R1+0x1a0], R36 ;  /* 0x0001a02401007387 */ /* 0x0001e20000100a00 */
[----:B------:R-:W-:Y:S01]  /*33b0*/  LOP3.LUT P4, RZ, R12, 0x1, RZ, 0xc0, !PT ;  /* 0x000000010cff7812 */ /* 0x000fe2000788c0ff */
[C---:B------:R-:W-:Y:S02]  /*33c0*/  IMAD R12, R52.reuse, 0x22, RZ ;  /* 0x00000022340c7824 */ /* 0x040fe400078e02ff */
[----:B------:R1:W-:Y:S01]  /*33d0*/  STL.64 [R1+0x198], R34 ;  /* 0x0001982201007387 */ /* 0x0003e20000100a00 */
[----:B------:R-:W-:Y:S01]  /*33e0*/  PRMT R10, RZ, 0x7610, R10 ;  /* 0x00007610ff0a7816 */ /* 0x000fe2000000000a */
[----:B------:R-:W-:-:S04]  /*33f0*/  IMAD R26, R52, 0x2a, RZ ;  /* 0x0000002a341a7824 */ /* 0x000fc800078e02ff */
[----:B0-----:R-:W-:-:S04]  /*3400*/  IMAD.WIDE R36, R26, 0x2, R50 ;  /* 0x000000021a247825 */ /* 0x001fc800078e0232 */
[----:B-1----:R-:W-:Y:S01]  /*3410*/  IMAD.WIDE R34, R26, 0x2, R48 ;  /* 0x000000021a227825 */ /* 0x002fe200078e0230 */
[----:B----4-:R-:W-:Y:S04]  /*3420*/  STL [R1+0x2cc], R6 ;  /* 0x0002cc0601007387 */ /* 0x010fe80000100800 */
[----:B--2---:R0:W-:Y:S04]  /*3430*/  STL [R1+0x2d0], R7 ;  /* 0x0002d00701007387 */ /* 0x0041e80000100800 */
[----:B---3--:R-:W-:Y:S01]  /*3440*/  STL [R1+0x2d4], R38 ;  /* 0x0002d42601007387 */ /* 0x008fe20000100800 */
[----:B0-----:R-:W-:-:S03]  /*3450*/  IMAD.WIDE R6, R12, 0x2, R50 ;  /* 0x000000020c067825 */ /* 0x001fc600078e0232 */
[----:B------:R0:W-:Y:S04]  /*3460*/  STL [R1+0x35c], R39 ;  /* 0x00035c2701007387 */ /* 0x0001e80000100800 */
[----:B------:R-:W2:Y:S01]  /*3470*/  @P1 LDG.E.U16 R10, desc[UR24][R6.64] ;  /* 0x00000018060a1981 */ /* 0x000ea2000c1e1500 */
[----:B------:R-:W-:Y:S02]  /*3480*/  PRMT R28, RZ, 0x7610, R28 ;  /* 0x00007610ff1c7816 */ /* 0x000fe4000000001c */
[----:B------:R-:W-:Y:S01]  /*3490*/  PRMT R29, RZ, 0x7610, R29 ;  /* 0x00007610ff1d7816 */ /* 0x000fe2000000001d */
[----:B0-----:R-:W-:Y:S01]  /*34a0*/  IMAD.WIDE R38, R12, 0x2, R48 ;  /* 0x000000020c267825 */ /* 0x001fe200078e0230 */
[----:B------:R0:W-:Y:S04]  /*34b0*/  STL.64 [R1+0x120], R6 ;  /* 0x0001200601007387 */ /* 0x0001e80000100a00 */
[----:B------:R-:W3:Y:S04]  /*34c0*/  @P4 LDG.E.U16 R28, desc[UR24][R34.64] ;  /* 0x00000018221c4981 */ /* 0x000ee8000c1e1500 */
[----:B------:R1:W4:Y:S04]  /*34d0*/  @P4 LDG.E.U16 R29, desc[UR24][R36.64] ;  /* 0x00000018241d4981 */ /* 0x000328000c1e1500 */
[----:B------:R-:W-:Y:S04]  /*34e0*/  STL.64 [R1+0x118], R38 ;  /* 0x0001182601007387 */ /* 0x000fe80000100a00 */
[----:B0-----:R-:W4:Y:S01]  /*34f0*/  LDL.LU.64 R6, [R1+0x918] ;  /* 0x0009180001067983 */ /* 0x001f220000300a00 */
[----:B------:R-:W-:-:S02]  /*3500*/  PRMT R31, RZ, 0x7610, R31 ;  /* 0x00007610ff1f7816 */ /* 0x000fc4000000001f */
[C---:B------:R-:W-:Y:S02]  /*3510*/  SHF.R.U64 R11, R2.reuse, 0xd, RZ ;  /* 0x0000000d020b7819 */ /* 0x040fe400000012ff */
[----:B------:R-:W-:Y:S02]  /*3520*/  SHF.R.U64 R12, R2, 0x5, RZ ;  /* 0x00000005020c7819 */ /* 0x000fe400000012ff */
[----:B------:R0:W4:Y:S01]  /*3530*/  @P1 LDG.E.U16 R31, desc[UR24][R38.64] ;  /* 0x00000018261f1981 */ /* 0x000122000c1e1500 */
[----:B------:R-:W-:Y:S01]  /*3540*/  LOP3.LUT P1, RZ, R11, 0x1, RZ, 0xc0, !PT ;  /* 0x000000010bff7812 */ /* 0x000fe2000782c0ff */
[----:B------:R-:W-:Y:S01]  /*3550*/  IMAD R11, R52, 0x32, RZ ;  /* 0x00000032340b7824 */ /* 0x000fe200078e02ff */
[----:B------:R-:W-:Y:S02]  /*3560*/  LOP3.LUT P4, RZ, R12, 0x1, RZ, 0xc0, !PT ;  /* 0x000000010cff7812 */ /* 0x000fe4000788c0ff */
[----:B------:R-:W-:Y:S02]  /*3570*/  PRMT R26, RZ, 0x7610, R26 ;  /* 0x00007610ff1a7816 */ /* 0x000fe4000000001a */
[----:B------:R-:W-:Y:S01]  /*3580*/  PRMT R30, RZ, 0x7610, R30 ;  /* 0x00007610ff1e7816 */ /* 0x000fe2000000001e */
[----:B--2---:R2:W-:Y:S04]  /*3590*/  STL [R1+0x248], R10 ;  /* 0x0002480a01007387 */ /* 0x0045e80000100800 */
[----:B--2---:R-:W2:Y:S04]  /*35a0*/  LDL.LU R10, [R1+0x914] ;  /* 0x00091400010a7983 */ /* 0x004ea80000300800 */
[----:B------:R1:W-:Y:S04]  /*35b0*/  STL.64 [R1+0xa0], R36 ;  /* 0x0000a02401007387 */ /* 0x0003e80000100a00 */
[----:B------:R-:W-:Y:S04]  /*35c0*/  STL.64 [R1+0x98], R34 ;  /* 0x0000982201007387 */ /* 0x000fe80000100a00 */
[----:B---3--:R-:W-:Y:S01]  /*35d0*/  STL [R1+0x1dc], R28 ;  /* 0x0001dc1c01007387 */ /* 0x008fe20000100800 */
[----:B-1----:R-:W-:-:S03]  /*35e0*/  IMAD R36, R52, 0x3a, RZ ;  /* 0x0000003a34247824 */ /* 0x002fc600078e02ff */
[----:B----4-:R1:W-:Y:S01]  /*35f0*/  STL [R1+0x1e0], R29 ;  /* 0x0001e01d01007387 */ /* 0x0103e20000100800 */
[----:B------:R-:W-:Y:S01]  /*3600*/  PRMT R6, RZ, 0x7610, R6 ;  /* 0x00007610ff067816 */ /* 0x000fe20000000006 */
[----:B0-----:R-:W-:Y:S01]  /*3610*/  IMAD.WIDE R38, R36, 0x2, R50 ;  /* 0x0000000224267825 */ /* 0x001fe200078e0232 */
[----:B------:R-:W-:-:S03]  /*3620*/  PRMT R7, RZ, 0x7610, R7 ;  /* 0x00007610ff077816 */ /* 0x000fc60000000007 */
[----:B------:R-:W-:-:S03]  /*3630*/  IMAD.WIDE R36, R36, 0x2, R48 ;  /* 0x0000000224247825 */ /* 0x000fc600078e0230 */
[----:B------:R-:W3:Y:S01]  /*3640*/  @P4 LDG.E.U16 R7, desc[UR24][R38.64] ;  /* 0x0000001826074981 */ /* 0x000ee2000c1e1500 */
[----:B-1----:R-:W-:-:S03]  /*3650*/  IMAD.WIDE R28, R11, 0x2, R48 ;  /* 0x000000020b1c7825 */ /* 0x002fc600078e0230 */
[----:B------:R-:W4:Y:S01]  /*3660*/  @P4 LDG.E.U16 R6, desc[UR24][R36.64] ;  /* 0x0000001824064981 */ /* 0x000f22000c1e1500 */
[----:B------:R-:W-:-:S03]  /*3670*/  IMAD.WIDE R34, R11, 0x2, R50 ;  /* 0x000000020b227825 */ /* 0x000fc600078e0232 */
[----:B------:R-:W2:Y:S04]  /*3680*/  @P1 LDG.E.U16 R26, desc[UR24][R28.64] ;  /* 0x000000181c1a1981 */ /* 0x000ea8000c1e1500 */
[----:B------:R-:W3:Y:S04]  /*3690*/  @P1 LDG.E.U16 R30, desc[UR24][R34.64] ;  /* 0x00000018221e1981 */ /* 0x000ee8000c1e1500 */
[----:B------:R-:W-:Y:S04]  /*36a0*/  STL.64 [R1+0x20], R34 ;  /* 0x0000202201007387 */ /* 0x000fe80000100a00 */
[----:B------:R-:W-:Y:S04]  /*36b0*/  STL.64 [R1+0x18], R28 ;  /* 0x0000181c01007387 */ /* 0x000fe80000100a00 */
[----:B------:R-:W-:Y:S04]  /*36c0*/  STL.64 [R1+0x790], R38 ;  /* 0x0007902601007387 */ /* 0x000fe80000100a00 */
[----:B------:R-:W-:Y:S04]  /*36d0*/  STL [R1+0x824], R38 ;  /* 0x0008242601007387 */ /* 0x000fe80000100800 */
[----:B------:R-:W-:Y:S04]  /*36e0*/  STL [R1+0x820], R39 ;  /* 0x0008202701007387 */ /* 0x000fe80000100800 */
[----:B------:R-:W-:Y:S04]  /*36f0*/  STL.64 [R1+0x8c8], R38 ;  /* 0x0008c82601007387 */ /* 0x000fe80000100a00 */
[----:B------:R-:W-:Y:S04]  /*3700*/  STL [R1+0x1e4], R31 ;  /* 0x0001e41f01007387 */ /* 0x000fe80000100800 */
[----:B------:R-:W-:Y:S04]  /*3710*/  STL.64 [R1+0x7a0], R36 ;  /* 0x0007a02401007387 */ /* 0x000fe80000100a00 */
[----:B------:R-:W-:Y:S04]  /*3720*/  STL.64 [R1+0x7f8], R36 ;  /* 0x0007f82401007387 */ /* 0x000fe80000100a00 */
[----:B------:R-:W-:Y:S04]  /*3730*/  STL [R1+0x89c], R37 ;  /* 0x00089c2501007387 */ /* 0x000fe80000100800 */
[----:B------:R-:W-:Y:S01]  /*3740*/  STL [R1+0x888], R36 ;  /* 0x0008882401007387 */ /* 0x000fe20000100800 */
[----:B------:R-:W-:-:S02]  /*3750*/  PRMT R20, RZ, 0x7610, R20 ;  /* 0x00007610ff147816 */ /* 0x000fc40000000014 */
[----:B------:R-:W-:Y:S01]  /*3760*/  PRMT R21, RZ, 0x7610, R21 ;  /* 0x00007610ff157816 */ /* 0x000fe20000000015 */
[----:B--2---:R0:W-:Y:S04]  /*3770*/  STL [R1+0x160], R26 ;  /* 0x0001601a01007387 */ /* 0x0041e80000100800 */
[----:B----4-:R-:W-:Y:S01]  /*3780*/  STL [R1+0x158], R6 ;  /* 0x0001580601007387 */ /* 0x010fe20000100800 */
[----:B0-----:R-:W-:-:S03]  /*3790*/  IMAD R26, R52, 0xb, RZ ;  /* 0x0000000b341a7824 */ /* 0x001fc600078e02ff */
[----:B---3--:R-:W-:Y:S01]  /*37a0*/  STL [R1+0x15c], R7 ;  /* 0x00015c0701007387 */ /* 0x008fe20000100800 */
[----:B------:R-:W-:-:S03]  /*37b0*/  IMAD.WIDE R28, R26, 0x2, R48 ;  /* 0x000000021a1c7825 */ /* 0x000fc600078e0230 */
[----:B------:R0:W-:Y:S04]  /*37c0*/  STL [R1+0x164], R30 ;  /* 0x0001641e01007387 */ /* 0x0001e80000100800 */
[----:B------:R-:W2:Y:S01]  /*37d0*/  @!P6 LDG.E.U16 R20, desc[UR24][R28.64] ;  /* 0x000000181c14e981 */ /* 0x000ea2000c1e1500 */
[----:B0-----:R-:W-:-:S05]  /*37e0*/  IMAD.WIDE R30, R26, 0x2, R50 ;  /* 0x000000021a1e7825 */ /* 0x001fca00078e0232 */
[----:B------:R-:W3:Y:S01]  /*37f0*/  @!P6 LDG.E.U16 R21, desc[UR24][R30.64] ;  /* 0x000000181e15e981 */ /* 0x000ee2000c1e1500 */
[C---:B------:R-:W-:Y:S02]  /*3800*/  VIADD R11, R40.reuse, 0xfffffff3 ;  /* 0xfffffff3280b7836 */ /* 0x040fe40000000000 */
[----:B------:R-:W-:-:S03]  /*3810*/  VIADD R12, R40, 0xfffffffb ;  /* 0xfffffffb280c7836 */ /* 0x000fc60000000000 */
[----:B------:R-:W-:Y:S01]  /*3820*/  ISETP.GE.U32.AND P4, PT, R11, 0x7fffffb4, PT ;  /* 0x7fffffb40b00780c */ /* 0x000fe20003f86070 */
[----:B------:R-:W-:Y:S01]  /*3830*/  IMAD R11, R52, 0x3, RZ ;  /* 0x00000003340b7824 */ /* 0x000fe200078e02ff */
[----:B------:R-:W-:Y:S02]  /*3840*/  PRMT R33, RZ, 0x7610, R33 ;  /* 0x00007610ff217816 */ /* 0x000fe40000000021 */
[----:B------:R-:W-:Y:S01]  /*3850*/  PRMT R32, RZ, 0x7610, R32 ;  /* 0x00007610ff207816 */ /* 0x000fe20000000020 */
[----:B------:R-:W-:Y:S01]  /*3860*/  IMAD.WIDE R34, R11, 0x2, R50 ;  /* 0x000000020b227825 */ /* 0x000fe200078e0232 */
[----:B------:R-:W-:-:S03]  /*3870*/  ISETP.GE.U32.AND P1, PT, R12, 0x7fffffbc, PT ;  /* 0x7fffffbc0c00780c */ /* 0x000fc60003f26070 */
[----:B------:R-:W-:Y:S01]  /*3880*/  IMAD.WIDE R6, R11, 0x2, R48 ;  /* 0x000000020b067825 */ /* 0x000fe200078e0230 */
[--C-:B------:R-:W-:Y:S01]  /*3890*/  SHF.R.U32.HI R11, RZ, 0xc, R4.reuse ;  /* 0x0000000cff0b7819 */ /* 0x100fe20000011604 */
[----:B------:R0:W-:Y:S01]  /*38a0*/  STL.64 [R1+0x310], R34 ;  /* 0x0003102201007387 */ /* 0x0001e20000100a00 */
[----:B------:R-:W-:Y:S02]  /*38b0*/  SHF.R.U32.HI R12, RZ, 0x4, R4 ;  /* 0x00000004ff0c7819 */ /* 0x000fe40000011604 */
[----:B------:R-:W-:Y:S01]  /*38c0*/  LOP3.LUT P6, RZ, R11, 0x1, RZ, 0xc0, !PT ;  /* 0x000000010bff7812 */ /* 0x000fe200078cc0ff */
[----:B------:R1:W-:Y:S04]  /*38d0*/  STL.64 [R1+0x308], R6 ;  /* 0x0003080601007387 */ /* 0x0003e80000100a00 */
[----:B------:R-:W4:Y:S04]  /*38e0*/  @!P5 LDG.E.U16 R33, desc[UR24][R34.64] ;  /* 0x000000182221d981 */ /* 0x000f28000c1e1500 */
[----:B------:R-:W4:Y:S01]  /*38f0*/  @!P5 LDG.E.U16 R32, desc[UR24][R6.64] ;  /* 0x000000180620d981 */ /* 0x000f22000c1e1500 */
[----:B------:R-:W-:Y:S01]  /*3900*/  LOP3.LUT P5, RZ, R12, 0x1, RZ, 0xc0, !PT ;  /* 0x000000010cff7812 */ /* 0x000fe200078ac0ff */
[----:B------:R-:W-:-:S02]  /*3910*/  IMAD R12, R52, 0x13, RZ ;  /* 0x00000013340c7824 */ /* 0x000fc400078e02ff */
[----:B0-----:R-:W4:Y:S04]  /*3920*/  LDL.LU R34, [R1+0x910] ;  /* 0x0009100001227983 */ /* 0x001f280000300800 */
[----:B-1----:R-:W4:Y:S01]  /*3930*/  LDL.LU.64 R6, [R1+0x908] ;  /* 0x0009080001067983 */ /* 0x002f220000300a00 */
[----:B------:R-:W-:-:S03]  /*3940*/  PRMT R41, RZ, 0x7610, R41 ;  /* 0x00007610ff297816 */ /* 0x000fc60000000029 */
[----:B------:R-:W-:Y:S04]  /*3950*/  STL.64 [R1+0x290], R30 ;  /* 0x0002901e01007387 */ /* 0x000fe80000100a00 */
[----:B------:R-:W-:Y:S04]  /*3960*/  STL.64 [R1+0x288], R28 ;  /* 0x0002881c01007387 */ /* 0x000fe80000100a00 */
[----:B--2---:R-:W-:Y:S04]  /*3970*/  STL [R1+0x1cc], R20 ;  /* 0x0001cc1401007387 */ /* 0x004fe80000100800 */
[----:B---3--:R0:W-:Y:S02]  /*3980*/  STL [R1+0x1d0], R21 ;  /* 0x0001d01501007387 */ /* 0x0081e40000100800 */
[----:B0-----:R-:W-:-:S05]  /*3990*/  IMAD.WIDE R20, R12, 0x2, R50 ;  /* 0x000000020c147825 */ /* 0x001fca00078e0232 */
[----:B------:R-:W2:Y:S01]  /*39a0*/  @P6 LDG.E.U16 R41, desc[UR24][R20.64] ;  /* 0x0000001814296981 */ /* 0x000ea2000c1e1500 */
[----:B------:R-:W-:Y:S02]  /*39b0*/  IMAD R26, R52, 0x1b, RZ ;  /* 0x0000001b341a7824 */ /* 0x000fe400078e02ff */
[----:B------:R-:W-:-:S04]  /*39c0*/  IMAD.WIDE R30, R12, 0x2, R48 ;  /* 0x000000020c1e7825 */ /* 0x000fc800078e0230 */
[C---:B------:R-:W-:Y:S01]  /*39d0*/  IMAD.WIDE R28, R26.reuse, 0x2, R48 ;  /* 0x000000021a1c7825 */ /* 0x040fe200078e0230 */
[----:B----4-:R-:W-:Y:S04]  /*39e0*/  STL [R1+0x1d4], R32 ;  /* 0x0001d42001007387 */ /* 0x010fe80000100800 */
[----:B------:R0:W-:Y:S01]  /*39f0*/  STL [R1+0x1d8], R33 ;  /* 0x0001d82101007387 */ /* 0x0001e20000100800 */
[----:B------:R-:W-:Y:S02]  /*3a00*/  PRMT R34, RZ, 0x7610, R34 ;  /* 0x00007610ff227816 */ /* 0x000fe40000000022 */
[----:B------:R-:W-:Y:S02]  /*3a10*/  PRMT R6, RZ, 0x7610, R6 ;  /* 0x00007610ff067816 */ /* 0x000fe40000000006 */
[----:B------:R-:W-:Y:S01]  /*3a20*/  PRMT R7, RZ, 0x7610, R7 ;  /* 0x00007610ff077816 */ /* 0x000fe20000000007 */
[----:B0-----:R-:W-:Y:S01]  /*3a30*/  IMAD.WIDE R32, R26, 0x2, R50 ;  /* 0x000000021a207825 */ /* 0x001fe200078e0232 */
[----:B------:R0:W-:Y:S04]  /*3a40*/  STL.64 [R1+0x210], R20 ;  /* 0x0002101401007387 */ /* 0x0001e80000100a00 */
[----:B------:R-:W3:Y:S04]  /*3a50*/  @P5 LDG.E.U16 R6, desc[UR24][R28.64] ;  /* 0x000000181c065981 */ /* 0x000ee8000c1e1500 */
[----:B------:R1:W-:Y:S04]  /*3a60*/  STL.64 [R1+0x208], R30 ;  /* 0x0002081e01007387 */ /* 0x0003e80000100a00 */
[----:B------:R4:W3:Y:S04]  /*3a70*/  @P5 LDG.E.U16 R7, desc[UR24][R32.64] ;  /* 0x0000001820075981 */ /* 0x0008e8000c1e1500 */
[----:B0-----:R-:W3:Y:S04]  /*3a80*/  LDL.LU.64 R20, [R1+0x900] ;  /* 0x0009000001147983 */ /* 0x001ee80000300a00 */
[----:B------:R-:W3:Y:S04]  /*3a90*/  @P6 LDG.E.U16 R34, desc[UR24][R30.64] ;  /* 0x000000181e226981 */ /* 0x000ee8000c1e1500 */
[----:B--2---:R-:W-:Y:S04]  /*3aa0*/  STL [R1+0x8a4], R41 ;  /* 0x0008a42901007387 */ /* 0x004fe80000100800 */
[----:B------:R4:W-:Y:S04]  /*3ab0*/  STL.64 [R1+0x190], R32 ;  /* 0x0001902001007387 */ /* 0x0009e80000100a00 */
[----:B-1----:R-:W2:Y:S01]  /*3ac0*/  LDL.LU.64 R30, [R1+0x8f8] ;  /* 0x0008f800011e7983 */ /* 0x002ea20000300a00 */
[----:B------:R-:W-:-:S02]  /*3ad0*/  SHF.R.U64 R11, R2, 0x1c, RZ ;  /* 0x0000001c020b7819 */ /* 0x000fc400000012ff */
[----:B------:R-:W-:Y:S02]  /*3ae0*/  SHF.R.U64 R12, R2, 0x14, RZ ;  /* 0x00000014020c7819 */ /* 0x000fe400000012ff */
[----:B------:R-:W-:Y:S02]  /*3af0*/  LOP3.LUT P6, RZ, R11, 0x1, RZ, 0xc0, !PT ;  /* 0x000000010bff7812 */ /* 0x000fe400078cc0ff */
[----:B------:R-:W-:Y:S01]  /*3b00*/  LOP3.LUT P5, RZ, R12, 0x1, RZ, 0xc0, !PT ;  /* 0x000000010cff7812 */ /* 0x000fe200078ac0ff */
[C---:B------:R-:W-:Y:S01]  /*3b10*/  IMAD R12, R52.reuse, 0x23, RZ ;  /* 0x00000023340c7824 */ /* 0x040fe200078e02ff */
[----:B------:R-:W-:Y:S01]  /*3b20*/  STL.64 [R1+0x188], R28 ;  /* 0x0001881c01007387 */ /* 0x000fe20000100a00 */
[----:B------:R-:W-:Y:S01]  /*3b30*/  PRMT R3, RZ, 0x7610, R3 ;  /* 0x00007610ff037816 */ /* 0x000fe20000000003 */
[----:B------:R-:W-:-:S04]  /*3b40*/  IMAD R26, R52, 0x2b, RZ ;  /* 0x0000002b341a7824 */ /* 0x000fc800078e02ff */
[--C-:B----4-:R-:W-:Y:S01]  /*3b50*/  IMAD.WIDE R32, R26, 0x2, R50.reuse ;  /* 0x000000021a207825 */ /* 0x110fe200078e0232 */
[----:B---3--:R-:W-:Y:S04]  /*3b60*/  STL [R1+0xe4], R6 ;  /* 0x0000e40601007387 */ /* 0x008fe80000100800 */
[----:B------:R0:W-:Y:S02]  /*3b70*/  STL [R1+0x148], R7 ;  /* 0x0001480701007387 */ /* 0x0001e40000100800 */
[C---:B0-----:R-:W-:Y:S02]  /*3b80*/  IMAD.WIDE R6, R12.reuse, 0x2, R50 ;  /* 0x000000020c067825 */ /* 0x041fe400078e0232 */
[----:B------:R0:W-:Y:S04]  /*3b90*/  STL [R1+0x14c], R34 ;  /* 0x00014c2201007387 */ /* 0x0001e80000100800 */
[----:B------:R-:W3:Y:S01]  /*3ba0*/  @P6 LDG.E.U16 R3, desc[UR24][R6.64] ;  /* 0x0000001806036981 */ /* 0x000ee2000c1e1500 */
[----:B0-----:R-:W-:-:S03]  /*3bb0*/  IMAD.WIDE R34, R12, 0x2, R48 ;  /* 0x000000020c227825 */ /* 0x001fc600078e0230 */
[----:B------:R0:W-:Y:S04]  /*3bc0*/  STL.64 [R1+0x110], R6 ;  /* 0x0001100601007387 */ /* 0x0001e80000100a00 */
[----:B------:R-:W-:Y:S04]  /*3bd0*/  STL.64 [R1+0x108], R34 ;  /* 0x0001082201007387 */ /* 0x000fe80000100a00 */
[----:B0-----:R-:W4:Y:S01]  /*3be0*/  LDL.LU.64 R6, [R1+0x8f0] ;  /* 0x0008f00001067983 */ /* 0x001f220000300a00 */
[----:B--2---:R-:W-:Y:S02]  /*3bf0*/  PRMT R30, RZ, 0x7610, R30 ;  /* 0x00007610ff1e7816 */ /* 0x004fe4000000001e */
[----:B------:R-:W-:-:S04]  /*3c00*/  PRMT R31, RZ, 0x7610, R31 ;  /* 0x00007610ff1f7816 */ /* 0x000fc8000000001f */
[----:B------:R0:W2:Y:S04]  /*3c10*/  @P5 LDG.E.U16 R30, desc[UR24][R32.64] ;  /* 0x00000018201e5981 */ /* 0x0000a8000c1e1500 */
[----:B------:R1:W2:Y:S01]  /*3c20*/  @P6 LDG.E.U16 R31, desc[UR24][R34.64] ;  /* 0x00000018221f6981 */ /* 0x0002a2000c1e1500 */
[----:B------:R-:W-:Y:S01]  /*3c30*/  SHF.R.U64 R11, R2, 0xc, RZ ;  /* 0x0000000c020b7819 */ /* 0x000fe200000012ff */
[----:B------:R-:W-:Y:S01]  /*3c40*/  IMAD.WIDE R28, R26, 0x2, R48 ;  /* 0x000000021a1c7825 */ /* 0x000fe200078e0230 */
[----:B------:R-:W-:Y:S02]  /*3c50*/  PRMT R27, RZ, 0x7610, R27 ;  /* 0x00007610ff1b7816 */ /* 0x000fe4000000001b */
[----:B------:R-:W-:Y:S02]  /*3c60*/  SHF.R.U64 R12, R2, 0x4, RZ ;  /* 0x00000004020c7819 */ /* 0x000fe400000012ff */
[----:B------:R-:W-:Y:S01]  /*3c70*/  LOP3.LUT P6, RZ, R11, 0x1, RZ, 0xc0, !PT ;  /* 0x000000010bff7812 */ /* 0x000fe200078cc0ff */
[----:B------:R-:W-:Y:S01]  /*3c80*/  IMAD R11, R52, 0x33, RZ ;  /* 0x00000033340b7824 */ /* 0x000fe200078e02ff */
[----:B------:R0:W2:Y:S01]  /*3c90*/  @P5 LDG.E.U16 R27, desc[UR24][R28.64] ;  /* 0x000000181c1b5981 */ /* 0x0000a2000c1e1500 */
[----:B------:R-:W-:-:S02]  /*3ca0*/  LOP3.LUT P5, RZ, R12, 0x1, RZ, 0xc0, !PT ;  /* 0x000000010cff7812 */ /* 0x000fc400078ac0ff */
[----:B------:R-:W-:Y:S01]  /*3cb0*/  PRMT R25, RZ, 0x7610, R25 ;  /* 0x00007610ff197816 */ /* 0x000fe20000000019 */
[----:B---3--:R3:W-:Y:S04]  /*3cc0*/  STL [R1+0x2c8], R3 ;  /* 0x0002c80301007387 */ /* 0x0087e80000100800 */
[----:B---3--:R-:W3:Y:S04]  /*3cd0*/  LDL.LU R3, [R1+0x8e8] ;  /* 0x0008e80001037983 */ /* 0x008ee80000300800 */
[----:B------:R0:W-:Y:S04]  /*3ce0*/  STL.64 [R1+0x90], R32 ;  /* 0x0000902001007387 */ /* 0x0001e80000100a00 */
[----:B------:R-:W-:Y:S01]  /*3cf0*/  STL.64 [R1+0x88], R28 ;  /* 0x0000881c01007387 */ /* 0x000fe20000100a00 */
[----:B----4-:R-:W-:-:S02]  /*3d00*/  PRMT R6, RZ, 0x7610, R6 ;  /* 0x00007610ff067816 */ /* 0x010fc40000000006 */
[----:B------:R-:W-:Y:S01]  /*3d10*/  PRMT R7, RZ, 0x7610, R7 ;  /* 0x00007610ff077816 */ /* 0x000fe20000000007 */
[----:B0-----:R-:W-:-:S04]  /*3d20*/  IMAD R32, R52, 0x3b, RZ ;  /* 0x0000003b34207824 */ /* 0x001fc800078e02ff */
[----:B-1----:R-:W-:-:S04]  /*3d30*/  IMAD.WIDE R34, R32, 0x2, R50 ;  /* 0x0000000220227825 */ /* 0x002fc800078e0232 */
[----:B------:R-:W-:Y:S01]  /*3d40*/  IMAD.WIDE R32, R32, 0x2, R48 ;  /* 0x0000000220207825 */ /* 0x000fe200078e0230 */
[----:B------:R-:W4:Y:S04]  /*3d50*/  @P5 LDG.E.U16 R7, desc[UR24][R34.64] ;  /* 0x0000001822075981 */ /* 0x000f28000c1e1500 */
[----:B------:R-:W3:Y:S04]  /*3d60*/  @P5 LDG.E.U16 R6, desc[UR24][R32.64] ;  /* 0x0000001820065981 */ /* 0x000ee8000c1e1500 */
[----:B--2---:R-:W-:Y:S04]  /*3d70*/  STL [R1+0x250], R30 ;  /* 0x0002501e01007387 */ /* 0x004fe80000100800 */
[----:B------:R0:W-:Y:S02]  /*3d80*/  STL [R1+0x254], R31 ;  /* 0x0002541f01007387 */ /* 0x0001e40000100800 */
[----:B0-----:R-:W-:-:S05]  /*3d90*/  IMAD.WIDE R30, R11, 0x2, R50 ;  /* 0x000000020b1e7825 */ /* 0x001fca00078e0232 */
[----:B------:R-:W2:Y:S01]  /*3da0*/  @P6 LDG.E.U16 R25, desc[UR24][R30.64] ;  /* 0x000000181e196981 */ /* 0x000ea2000c1e1500 */
[----:B------:R-:W-:Y:S01]  /*3db0*/  IMAD.WIDE R28, R11, 0x2, R48 ;  /* 0x000000020b1c7825 */ /* 0x000fe200078e0230 */
[----:B------:R-:W-:Y:S02]  /*3dc0*/  PRMT R12, RZ, 0x7610, R12 ;  /* 0x00007610ff0c7816 */ /* 0x000fe4000000000c */
[----:B------:R-:W-:Y:S01]  /*3dd0*/  SHF.R.U32.HI R26, RZ, 0x3, R4 ;  /* 0x00000003ff1a7819 */ /* 0x000fe20000011604 */
[----:B------:R-:W-:Y:S04]  /*3de0*/  STL.64 [R1+0x10], R30 ;  /* 0x0000101e01007387 */ /* 0x000fe80000100a00 */
[----:B------:R-:W-:Y:S04]  /*3df0*/  STL.64 [R1+0x8], R28 ;  /* 0x0000081c01007387 */ /* 0x000fe80000100a00 */
[----:B------:R-:W-:Y:S04]  /*3e00*/  STL.64 [R1+0x7b0], R34 ;  /* 0x0007b02201007387 */ /* 0x000fe80000100a00 */
[----:B------:R0:W3:Y:S01]  /*3e10*/  @P6 LDG.E.U16 R12, desc[UR24][R28.64] ;  /* 0x000000181c0c6981 */ /* 0x0000e2000c1e1500 */
[----:B------:R-:W-:Y:S01]  /*3e20*/  LOP3.LUT P6, RZ, R26, 0x1, RZ, 0xc0, !PT ;  /* 0x000000011aff7812 */ /* 0x000fe200078cc0ff */
[----:B------:R-:W-:Y:S01]  /*3e30*/  IMAD.SHL.U32 R26, R52, 0x4, RZ ;  /* 0x00000004341a7824 */ /* 0x000fe200078e00ff */
[----:B------:R-:W-:Y:S01]  /*3e40*/  PRMT R39, RZ, 0x7610, R39 ;  /* 0x00007610ff277816 */ /* 0x000fe20000000027 */
[----:B--2---:R1:W-:Y:S04]  /*3e50*/  STL [R1+0x1c8], R25 ;  /* 0x0001c81901007387 */ /* 0x0043e80000100800 */
[----:B-1----:R-:W2:Y:S04]  /*3e60*/  LDL.LU R25, [R1+0x48] ;  /* 0x0000480001197983 */ /* 0x002ea80000300800 */
[----:B------:R1:W-:Y:S04]  /*3e70*/  STL.64 [R1+0x7c0], R32 ;  /* 0x0007c02001007387 */ /* 0x0003e80000100a00 */
[----:B------:R-:W-:Y:S04]  /*3e80*/  STL [R1+0x24c], R27 ;  /* 0x00024c1b01007387 */ /* 0x000fe80000100800 */
[----:B---3--:R-:W-:Y:S04]  /*3e90*/  STL [R1+0x3bc], R6 ;  /* 0x0003bc0601007387 */ /* 0x008fe80000100800 */
[----:B----4-:R3:W-:Y:S01]  /*3ea0*/  STL [R1+0x3b8], R7 ;  /* 0x0003b80701007387 */ /* 0x0107e20000100800 */
[----:B-1----:R-:W-:-:S04]  /*3eb0*/  IMAD.WIDE R32, R26, 0x2, R48 ;  /* 0x000000021a207825 */ /* 0x002fc800078e0230 */
[----:B---3--:R-:W-:-:S05]  /*3ec0*/  IMAD.WIDE R6, R26, 0x2, R50 ;  /* 0x000000021a067825 */ /* 0x008fca00078e0232 */
[----:B------:R1:W-:Y:S04]  /*3ed0*/  STL.64 [R1+0x300], R6 ;  /* 0x0003000601007387 */ /* 0x0003e80000100a00 */
[----:B------:R3:W-:Y:S04]  /*3ee0*/  STL.64 [R1+0x2f8], R32 ;  /* 0x0002f82001007387 */ /* 0x0007e80000100a00 */
[----:B------:R-:W4:Y:S04]  /*3ef0*/  @!P1 LDG.E.U16 R39, desc[UR24][R6.64] ;  /* 0x0000001806279981 */ /* 0x000f28000c1e1500 */
[----:B-1----:R-:W2:Y:S01]  /*3f00*/  LDL.LU.64 R6, [R1+0x8e0] ;  /* 0x0008e00001067983 */ /* 0x002ea20000300a00 */
[----:B------:R-:W-:-:S02]  /*3f10*/  SHF.R.U32.HI R11, RZ, 0xb, R4 ;  /* 0x0000000bff0b7819 */ /* 0x000fc40000011604 */
[----:B------:R-:W-:Y:S01]  /*3f20*/  PRMT R38, RZ, 0x7610, R38 ;  /* 0x00007610ff267816 */ /* 0x000fe20000000026 */
[----:B------:R-:W-:Y:S01]  /*3f30*/  IMAD R27, R52, 0xc, RZ ;  /* 0x0000000c341b7824 */ /* 0x000fe200078e02ff */
[----:B------:R-:W-:Y:S02]  /*3f40*/  LOP3.LUT P5, RZ, R11, 0x1, RZ, 0xc0, !PT ;  /* 0x000000010bff7812 */ /* 0x000fe400078ac0ff */
[----:B------:R-:W-:Y:S01]  /*3f50*/  SHF.R.U64 R11, R2, 0x1b, RZ ;  /* 0x0000001b020b7819 */ /* 0x000fe200000012ff */
[----:B------:R-:W-:Y:S01]  /*3f60*/  IMAD.WIDE R30, R27, 0x2, R50 ;  /* 0x000000021b1e7825 */ /* 0x000fe200078e0232 */
[----:B------:R-:W-:Y:S01]  /*3f70*/  PRMT R24, RZ, 0x7610, R24 ;  /* 0x00007610ff187816 */ /* 0x000fe20000000018 */
[----:B------:R3:W4:Y:S01]  /*3f80*/  @!P1 LDG.E.U16 R38, desc[UR24][R32.64] ;  /* 0x0000001820269981 */ /* 0x000722000c1e1500 */
[----:B------:R-:W-:Y:S01]  /*3f90*/  LOP3.LUT P1, RZ, R11, 0x1, RZ, 0xc0, !PT ;  /* 0x000000010bff7812 */ /* 0x000fe2000782c0ff */
[----:B------:R-:W-:Y:S01]  /*3fa0*/  IMAD R11, R52, 0x14, RZ ;  /* 0x00000014340b7824 */ /* 0x000fe200078e02ff */
[----:B------:R-:W-:Y:S01]  /*3fb0*/  PRMT R8, RZ, 0x7610, R8 ;  /* 0x00007610ff087816 */ /* 0x000fe20000000008 */
[----:B0-----:R-:W-:Y:S01]  /*3fc0*/  IMAD.WIDE R28, R27, 0x2, R48 ;  /* 0x000000021b1c7825 */ /* 0x001fe200078e0230 */
[----:B------:R0:W-:Y:S04]  /*3fd0*/  STL.64 [R1+0x280], R30 ;  /* 0x0002801e01007387 */ /* 0x0001e80000100a00 */
[----:B------:R0:W4:Y:S01]  /*3fe0*/  @!P4 LDG.E.U16 R24, desc[UR24][R30.64] ;  /* 0x000000181e18c981 */ /* 0x000122000c1e1500 */
[----:B---3--:R-:W-:Y:S01]  /*3ff0*/  IMAD.WIDE R32, R11, 0x2, R50 ;  /* 0x000000020b207825 */ /* 0x008fe200078e0232 */
[----:B------:R-:W-:-:S02]  /*4000*/  SHF.R.U64 R26, R2, 0x13, RZ ;  /* 0x00000013021a7819 */ /* 0x000fc400000012ff */
[----:B------:R1:W3:Y:S01]  /*4010*/  @!P4 LDG.E.U16 R8, desc[UR24][R28.64] ;  /* 0x000000181c08c981 */ /* 0x0002e2000c1e1500 */
[----:B0-----:R-:W-:Y:S01]  /*4020*/  IMAD.WIDE R30, R11, 0x2, R48 ;  /* 0x000000020b1e7825 */ /* 0x001fe200078e0230 */
[----:B------:R-:W-:Y:S02]  /*4030*/  LOP3.LUT P4, RZ, R26, 0x1, RZ, 0xc0, !PT ;  /* 0x000000011aff7812 */ /* 0x000fe4000788c0ff */
[----:B------:R1:W-:Y:S01]  /*4040*/  STL.64 [R1+0x278], R28 ;  /* 0x0002781c01007387 */ /* 0x0003e20000100a00 */
[----:B------:R-:W-:-:S03]  /*4050*/  PRMT R22, RZ, 0x7610, R22 ;  /* 0x00007610ff167816 */ /* 0x000fc60000000016 */
[----:B------:R-:W-:Y:S01]  /*4060*/  STL.64 [R1+0x200], R32 ;  /* 0x0002002001007387 */ /* 0x000fe20000100a00 */
[----:B------:R-:W-:-:S03]  /*4070*/  PRMT R23, RZ, 0x7610, R23 ;  /* 0x00007610ff177816 */ /* 0x000fc60000000017 */
[----:B------:R0:W-:Y:S01]  /*4080*/  STL.64 [R1+0x1f8], R30 ;  /* 0x0001f81e01007387 */ /* 0x0001e20000100a00 */
[C---:B-1----:R-:W-:Y:S02]  /*4090*/  IMAD R29, R52.reuse, 0x2c, RZ ;  /* 0x0000002c341d7824 */ /* 0x042fe400078e02ff */
[----:B------:R-:W-:Y:S01]  /*40a0*/  IMAD R28, R52, 0x24, RZ ;  /* 0x00000024341c7824 */ /* 0x000fe200078e02ff */
[----:B--2---:R-:W-:Y:S02]  /*40b0*/  PRMT R6, RZ, 0x7610, R6 ;  /* 0x00007610ff067816 */ /* 0x004fe40000000006 */
[----:B------:R-:W-:-:S04]  /*40c0*/  PRMT R7, RZ, 0x7610, R7 ;  /* 0x00007610ff077816 */ /* 0x000fc80000000007 */
[----:B------:R0:W2:Y:S04]  /*40d0*/  @P5 LDG.E.U16 R6, desc[UR24][R30.64] ;  /* 0x000000181e065981 */ /* 0x0000a8000c1e1500 */
[----:B------:R1:W2:Y:S01]  /*40e0*/  @P5 LDG.E.U16 R7, desc[UR24][R32.64] ;  /* 0x0000001820075981 */ /* 0x0002a2000c1e1500 */
[----:B0-----:R-:W-:-:S04]  /*40f0*/  IMAD.WIDE R30, R29, 0x2, R50 ;  /* 0x000000021d1e7825 */ /* 0x001fc800078e0232 */
[----:B-1----:R-:W-:Y:S01]  /*4100*/  IMAD.WIDE R32, R28, 0x2, R48 ;  /* 0x000000021c207825 */ /* 0x002fe200078e0230 */
[----:B------:R0:W2:Y:S04]  /*4110*/  @P4 LDG.E.U16 R22, desc[UR24][R30.64] ;  /* 0x000000181e164981 */ /* 0x0000a8000c1e1500 */
[----:B------:R-:W2:Y:S01]  /*4120*/  @P1 LDG.E.U16 R23, desc[UR24][R32.64] ;  /* 0x0000001820171981 */ /* 0x000ea2000c1e1500 */
[----:B------:R-:W-:Y:S01]  /*4130*/  ISETP.GT.U32.AND P5, PT, R0, R25, PT ;  /* 0x000000190000720c */ /* 0x000fe20003fa4070 */
[----:B------:R-:W-:Y:S02]  /*4140*/  IMAD R27, R52, 0x1c, RZ ;  /* 0x0000001c341b7824 */ /* 0x000fe400078e02ff */
[----:B----4-:R1:W-:Y:S04]  /*4150*/  STL [R1+0x394], R24 ;  /* 0x0003941801007387 */ /* 0x0103e80000100800 */
[----:B---3--:R3:W-:Y:S01]  /*4160*/  STL [R1+0x390], R8 ;  /* 0x0003900801007387 */ /* 0x0087e20000100800 */
[----:B------:R-:W-:-:S03]  /*4170*/  PRMT R45, RZ, 0x7610, R45 ;  /* 0x00007610ff2d7816 */ /* 0x000fc6000000002d */
[----:B------:R-:W-:Y:S01]  /*4180*/  STL [R1+0x3a4], R39 ;  /* 0x0003a42701007387 */ /* 0x000fe20000100800 */
[----:B-1----:R-:W-:Y:S01]  /*4190*/  IMAD.MOV.U32 R24, RZ, RZ, R9 ;  /* 0x000000ffff187224 */ /* 0x002fe200078e0009 */
[----:B------:R-:W-:Y:S01]  /*41a0*/  PRMT R35, RZ, 0x7610, R35 ;  /* 0x00007610ff237816 */ /* 0x000fe20000000023 */
[----:B---3--:R-:W-:Y:S01]  /*41b0*/  IMAD.WIDE R8, R27, 0x2, R50 ;  /* 0x000000021b087825 */ /* 0x008fe200078e0232 */
[----:B------:R-:W-:Y:S02]  /*41c0*/  PRMT R34, RZ, 0x7610, R34 ;  /* 0x00007610ff227816 */ /* 0x000fe40000000022 */
[C---:B------:R-:W-:Y:S02]  /*41d0*/  SHF.R.U64 R11, R2.reuse, 0xb, RZ ;  /* 0x0000000b020b7819 */ /* 0x040fe400000012ff */
[----:B------:R-:W-:Y:S01]  /*41e0*/  SHF.R.U64 R26, R2, 0x3, RZ ;  /* 0x00000003021a7819 */ /* 0x000fe200000012ff */
[----:B------:R-:W3:Y:S01]  /*41f0*/  @P6 LDG.E.U16 R45, desc[UR24][R8.64] ;  /* 0x00000018082d6981 */ /* 0x000ee2000c1e1500 */
[----:B------:R-:W-:-:S02]  /*4200*/  @!P5 IMAD.IADD R25, R25, 0x1, -R0 ;  /* 0x000000011919d824 */ /* 0x000fc400078e0a00 */
[----:B------:R-:W-:Y:S01]  /*4210*/  LOP3.LUT P5, RZ, R26, 0x1, RZ, 0xc0, !PT ;  /* 0x000000011aff7812 */ /* 0x000fe200078ac0ff */
[----:B------:R-:W-:Y:S01]  /*4220*/  IMAD R26, R52, 0x3c, RZ ;  /* 0x0000003c341a7824 */ /* 0x000fe200078e02ff */
[----:B------:R-:W-:Y:S02]  /*4230*/  PRMT R42, RZ, 0x7610, R42 ;  /* 0x00007610ff2a7816 */ /* 0x000fe4000000002a */
[----:B------:R-:W-:Y:S01]  /*4240*/  PRMT R43, RZ, 0x7610, R43 ;  /* 0x00007610ff2b7816 */ /* 0x000fe2000000002b */
[----:B--2---:R-:W-:Y:S04]  /*4250*/  STL [R1+0x388], R6 ;  /* 0x0003880601007387 */ /* 0x004fe80000100800 */
[----:B------:R1:W-:Y:S04]  /*4260*/  STL [R1+0x3a0], R38 ;  /* 0x0003a02601007387 */ /* 0x0003e80000100800 */
[----:B------:R2:W-:Y:S04]  /*4270*/  STL [R1+0x38c], R7 ;  /* 0x00038c0701007387 */ /* 0x0005e80000100800 */
[----:B------:R4:W-:Y:S01]  /*4280*/  STL.64 [R1+0x180], R8 ;  /* 0x0001800801007387 */ /* 0x0009e20000100a00 */
[----:B-1----:R-:W-:-:S04]  /*4290*/  IMAD.WIDE R38, R28, 0x2, R50 ;  /* 0x000000021c267825 */ /* 0x002fc800078e0232 */
[----:B--2---:R-:W-:Y:S01]  /*42a0*/  IMAD.WIDE R6, R27, 0x2, R48 ;  /* 0x000000021b067825 */ /* 0x004fe200078e0230 */
[----:B------:R-:W2:Y:S04]  /*42b0*/  @P1 LDG.E.U16 R34, desc[UR24][R38.64] ;  /* 0x0000001826221981 */ /* 0x000ea8000c1e1500 */
[----:B------:R1:W-:Y:S04]  /*42c0*/  STL.64 [R1+0x178], R6 ;  /* 0x0001780601007387 */ /* 0x0003e80000100a00 */
[----:B----4-:R-:W4:Y:S04]  /*42d0*/  LDL.LU.64 R8, [R1+0x8d8] ;  /* 0x0008d80001087983 */ /* 0x010f280000300a00 */
[----:B------:R0:W-:Y:S04]  /*42e0*/  STL.64 [R1+0x100], R38 ;  /* 0x0001002601007387 */ /* 0x0001e80000100a00 */
[----:B------:R-:W2:Y:S01]  /*42f0*/  @P6 LDG.E.U16 R35, desc[UR24][R6.64] ;  /* 0x0000001806236981 */ /* 0x000ea2000c1e1500 */
[----:B------:R-:W-:-:S03]  /*4300*/  LOP3.LUT P6, RZ, R11, 0x1, RZ, 0xc0, !PT ;  /* 0x000000010bff7812 */ /* 0x000fc600078cc0ff */
[----:B-1----:R-:W4:Y:S04]  /*4310*/  LDL.LU.64 R6, [R1+0x8d0] ;  /* 0x0008d00001067983 */ /* 0x002f280000300a00 */
[----:B------:R-:W-:Y:S04]  /*4320*/  STL.64 [R1+0xf8], R32 ;  /* 0x0000f82001007387 */ /* 0x000fe80000100a00 */
[----:B------:R1:W-:Y:S04]  /*4330*/  STL.64 [R1+0x80], R30 ;  /* 0x0000801e01007387 */ /* 0x0003e80000100a00 */
[----:B0-----:R-:W4:Y:S04]  /*4340*/  LDL.LU R38, [R1+0xec] ;  /* 0x0000ec0001267983 */ /* 0x001f280000300800 */
[----:B------:R-:W4:Y:S01]  /*4350*/  LDL.LU R39, [R1+0xf0] ;  /* 0x0000f00001277983 */ /* 0x000f220000300800 */
[----:B-1----:R-:W-:-:S03]  /*4360*/  IMAD R30, R52, 0x34, RZ ;  /* 0x00000034341e7824 */ /* 0x002fc600078e02ff */
[----:B------:R-:W-:Y:S04]  /*4370*/  STL [R1+0x374], R22 ;  /* 0x0003741601007387 */ /* 0x000fe80000100800 */
[----:B------:R0:W-:Y:S01]  /*4380*/  STL [R1+0x378], R23 ;  /* 0x0003781701007387 */ /* 0x0001e20000100800 */
[----:B------:R-:W-:-:S05]  /*4390*/  IMAD.WIDE R32, R30, 0x2, R50 ;  /* 0x000000021e207825 */ /* 0x000fca00078e0232 */
[----:B------:R-:W4:Y:S01]  /*43a0*/  @P6 LDG.E.U16 R42, desc[UR24][R32.64] ;  /* 0x00000018202a6981 */ /* 0x000f22000c1e1500 */
[----:B0-----:R-:W-:-:S04]  /*43b0*/  IMAD.WIDE R22, R29, 0x2, R48 ;  /* 0x000000021d167825 */ /* 0x001fc800078e0230 */
[----:B------:R-:W-:-:S05]  /*43c0*/  IMAD.WIDE R28, R26, 0x2, R50 ;  /* 0x000000021a1c7825 */ /* 0x000fca00078e0232 */
[----:B------:R-:W4:Y:S01]  /*43d0*/  @P5 LDG.E.U16 R43, desc[UR24][R28.64] ;  /* 0x000000181c2b5981 */ /* 0x000f22000c1e1500 */
[----:B------:R-:W-:Y:S01]  /*43e0*/  PRMT R37, RZ, 0x7610, R37 ;  /* 0x00007610ff257816 */ /* 0x000fe20000000025 */
[----:B------:R-:W-:Y:S01]  /*43f0*/  IMAD.WIDE R30, R30, 0x2, R48 ;  /* 0x000000021e1e7825 */ /* 0x000fe200078e0230 */
[----:B------:R-:W-:Y:S01]  /*4400*/  PRMT R46, RZ, 0x7610, R46 ;  /* 0x00007610ff2e7816 */ /* 0x000fe2000000002e */
[----:B------:R0:W-:Y:S04]  /*4410*/  STL.64 [R1+0x78], R22 ;  /* 0x0000781601007387 */ /* 0x0001e80000100a00 */
[----:B------:R-:W4:Y:S01]  /*4420*/  @P4 LDG.E.U16 R37, desc[UR24][R22.64] ;  /* 0x0000001816254981 */ /* 0x000f22000c1e1500 */
[----:B------:R-:W-:Y:S01]  /*4430*/  PRMT R47, RZ, 0x7610, R47 ;  /* 0x00007610ff2f7816 */ /* 0x000fe2000000002f */
[----:B------:R-:W-:-:S02]  /*4440*/  IMAD.WIDE R26, R26, 0x2, R48 ;  /* 0x000000021a1a7825 */ /* 0x000fc400078e0230 */
[----:B------:R-:W4:Y:S04]  /*4450*/  @P6 LDG.E.U16 R46, desc[UR24][R30.64] ;  /* 0x000000181e2e6981 */ /* 0x000f28000c1e1500 */
[----:B0-----:R-:W4:Y:S04]  /*4460*/  LDL.LU R22, [R1+0x154] ;  /* 0x0001540001167983 */ /* 0x001f280000300800 */
[----:B---3--:R0:W-:Y:S01]  /*4470*/  STL [R1+0x384], R45 ;  /* 0x0003842d01007387 */ /* 0x0081e20000100800 */
[----:B------:R-:W-:-:S03]  /*4480*/  ISETP.GE.AND P6, PT, R24, RZ, PT ;  /* 0x000000ff1800720c */ /* 0x000fc60003fc6270 */
[----:B------:R1:W3:Y:S04]  /*4490*/  @P5 LDG.E.U16 R47, desc[UR24][R26.64] ;  /* 0x000000181a2f5981 */ /* 0x0002e8000c1e1500 */
[----:B0-----:R-:W3:Y:S04]  /*44a0*/  LDL.LU R45, [R1+0xf4] ;  /* 0x0000f400012d7983 */ /* 0x001ee80000300800 */
[----:B------:R-:W-:Y:S04]  /*44b0*/  STL.64 [R1], R32 ;  /* 0x0000002001007387 */ /* 0x000fe80000100a00 */
[----:B--2---:R-:W-:Y:S04]  /*44c0*/  STL [R1+0x380], R35 ;  /* 0x0003802301007387 */ /* 0x004fe80000100800 */
[----:B------:R-:W-:Y:S04]  /*44d0*/  STL [R1+0x37c], R34 ;  /* 0x00037c2201007387 */ /* 0x000fe80000100800 */
[----:B------:R-:W-:Y:S04]  /*44e0*/  STL.64 [R1+0x7c8], R30 ;  /* 0x0007c81e01007387 */ /* 0x000fe80000100a00 */
[----:B------:R-:W2:Y:S04]  /*44f0*/  LDL.LU R23, [R1+0x16c] ;  /* 0x00016c0001177983 */ /* 0x000ea80000300800 */
[----:B------:R-:W2:Y:S01]  /*4500*/  LDL.LU R24, [R1+0x168] ;  /* 0x0001680001187983 */ /* 0x000ea20000300800 */
[----:B----4-:R-:W-:-:S02]  /*4510*/  IMAD.MOV.U32 R11, RZ, RZ, R9 ;  /* 0x000000ffff0b7224 */ /* 0x010fc400078e0009 */
[----:B------:R-:W-:Y:S02]  /*4520*/  IMAD.MOV.U32 R9, RZ, RZ, R8 ;  /* 0x000000ffff097224 */ /* 0x000fe400078e0008 */
[----:B------:R-:W-:Y:S02]  /*4530*/  IMAD.MOV.U32 R8, RZ, RZ, R7 ;  /* 0x000000ffff087224 */ /* 0x000fe400078e0007 */
[----:B------:R-:W-:Y:S01]  /*4540*/  IMAD.MOV.U32 R7, RZ, RZ, R6 ;  /* 0x000000ffff077224 */ /* 0x000fe200078e0006 */
[----:B------:R-:W-:Y:S04]  /*4550*/  STL.64 [R1+0x8a8], R42 ;  /* 0x0008a82a01007387 */ /* 0x000fe80000100a00 */
[----:B------:R0:W-:Y:S04]  /*4560*/  STL.64 [R1+0x7d8], R28 ;  /* 0x0007d81c01007387 */ /* 0x0001e80000100a00 */
[----:B------:R-:W-:Y:S04]  /*4570*/  STL [R1+0x7ec], R26 ;  /* 0x0007ec1a01007387 */ /* 0x000fe80000100800 */
[----:B------:R1:W-:Y:S01]  /*4580*/  STL [R1+0x7e8], R27 ;  /* 0x0007e81b01007387 */ /* 0x0003e20000100800 */
[----:B0-----:R-:W-:-:S04]  /*4590*/  IMAD R28, R52, 0x5, RZ ;  /* 0x00000005341c7824 */ /* 0x001fc800078e02ff */
[----:B-1----:R-:W-:-:S05]  /*45a0*/  IMAD.WIDE R26, R28, 0x2, R50 ;  /* 0x000000021c1a7825 */ /* 0x002fca00078e0232 */
[----:B------:R0:W-:Y:S04]  /*45b0*/  STL.64 [R1+0x2f0], R26 ;  /* 0x0002f01a01007387 */ /* 0x0001e80000100a00 */
[----:B------:R-:W4:Y:S01]  /*45c0*/  LDL.LU R6, [R1+0x50] ;  /* 0x0000500001067983 */ /* 0x000f220000300800 */
[----:B------:R-:W-:-:S03]  /*45d0*/  ISETP.GE.AND P1, PT, R5, RZ, PT ;  /* 0x000000ff0500720c */ /* 0x000fc60003f26270 */
[----:B------:R-:W2:Y:S01]  /*45e0*/  LDL.LU R5, [R1+0x4c] ;  /* 0x00004c0001057983 */ /* 0x000ea20000300800 */
[----:B------:R-:W-:-:S13]  /*45f0*/  ISETP.GE.AND P5, PT, R38, RZ, PT ;  /* 0x000000ff2600720c */ /* 0x000fda0003fa6270 */
[----:B------:R-:W-:Y:S01]  /*4600*/  @!P5 IMAD.MOV R8, RZ, RZ, -R8 ;  /* 0x000000ffff08d224 */ /* 0x000fe200078e0a08 */
[----:B------:R-:W-:Y:S02]  /*4610*/  ISETP.GE.AND P5, PT, R22, RZ, PT ;  /* 0x000000ff1600720c */ /* 0x000fe40003fa6270 */
[----:B------:R-:W2:Y:S01]  /*4620*/  LDL.LU R22, [R1+0x74] ;  /* 0x0000740001167983 */ /* 0x000ea20000300800 */
[----:B------:R-:W-:Y:S01]  /*4630*/  ISETP.GT.U32.AND P4, PT, R0, R10, PT ;  /* 0x0000000a0000720c */ /* 0x000fe20003f84070 */
[----:B------:R-:W-:Y:S01]  /*4640*/  @!P1 IMAD.MOV R11, RZ, RZ, -R11 ;  /* 0x000000ffff0b9224 */ /* 0x000fe200078e0a0b */
[----:B------:R-:W-:Y:S01]  /*4650*/  ISETP.GE.AND P1, PT, R39, RZ, PT ;  /* 0x000000ff2700720c */ /* 0x000fe20003f26270 */
[----:B------:R-:W-:-:S10]  /*4660*/  @!P6 IMAD.MOV R9, RZ, RZ, -R9 ;  /* 0x000000ffff09e224 */ /* 0x000fd400078e0a09 */
[----:B------:R-:W-:Y:S02]  /*4670*/  @!P4 IMAD.IADD R10, R10, 0x1, -R0 ;  /* 0x000000010a0ac824 */ /* 0x000fe400078e0a00 */
[----:B------:R-:W-:Y:S02]  /*4680*/  VIADD R0, R40, 0xfffffffa ;  /* 0xfffffffa28007836 */ /* 0x000fe40000000000 */
[----:B------:R-:W-:Y:S01]  /*4690*/  @!P1 IMAD.MOV R7, RZ, RZ, -R7 ;  /* 0x000000ffff079224 */ /* 0x000fe200078e0a07 */
[----:B---3--:R-:W-:Y:S02]  /*46a0*/  ISETP.GE.AND P1, PT, R45, RZ, PT ;  /* 0x000000ff2d00720c */ /* 0x008fe40003f26270 */
[----:B------:R-:W-:Y:S01]  /*46b0*/  ISETP.GE.U32.AND P4, PT, R0, 0x7fffffbb, PT ;  /* 0x7fffffbb0000780c */ /* 0x000fe20003f86070 */
[----:B------:R-:W-:Y:S01]  /*46c0*/  IMAD.MOV.U32 R0, RZ, RZ, R25 ;  /* 0x000000ffff007224 */ /* 0x000fe200078e0019 */
[----:B------:R-:W-:Y:S01]  /*46d0*/  PRMT R36, RZ, 0x7610, R36 ;  /* 0x00007610ff247816 */ /* 0x000fe20000000024 */
[----:B------:R-:W-:-:S04]  /*46e0*/  IMAD.WIDE R38, R28, 0x2, R48 ;  /* 0x000000021c267825 */ /* 0x000fc800078e0230 */
[----:B----4-:R-:W-:Y:S01]  /*46f0*/  @!P5 IMAD.MOV R6, RZ, RZ, -R6 ;  /* 0x000000ffff06d224 */ /* 0x010fe200078e0a06 */
[----:B--2---:R-:W-:-:S05]  /*4700*/  ISETP.GE.AND P5, PT, R23, RZ, PT ;  /* 0x000000ff1700720c */ /* 0x004fca0003fa6270 */
[----:B------:R0:W2:Y:S04]  /*4710*/  @!P4 LDG.E.U16 R36, desc[UR24][R26.64] ;  /* 0x000000181a24c981 */ /* 0x0000a8000c1e1500 */
[----:B------:R-:W3:Y:S01]  /*4720*/  LDL.LU R23, [R1+0x70] ;  /* 0x0000700001177983 */ /* 0x000ee20000300800 */
[----:B------:R-:W-:Y:S01]  /*4730*/  ISETP.GE.AND P6, PT, R24, RZ, PT ;  /* 0x000000ff1800720c */ /* 0x000fe20003fc6270 */
[----:B------:R-:W-:Y:S01]  /*4740*/  @!P1 IMAD.MOV R5, RZ, RZ, -R5 ;  /* 0x000000ffff059224 */ /* 0x000fe200078e0a05 */
[----:B------:R-:W1:Y:S01]  /*4750*/  S2R R45, SR_TID.X ;  /* 0x00000000002d7919 */ /* 0x000e620000002100 */
[----:B0-----:R-:W-:Y:S02]  /*4760*/  VIADD R27, R40, 0xfffffff2 ;  /* 0xfffffff2281b7836 */ /* 0x001fe40000000000 */
[----:B------:R-:W-:Y:S01]  /*4770*/  @!P5 IMAD.MOV R0, RZ, RZ, -R0 ;  /* 0x000000ffff00d224 */ /* 0x000fe200078e0a00 */
[----:B------:R-:W-:Y:S01]  /*4780*/  ISETP.NE.AND P5, PT, R3, RZ, PT ;  /* 0x000000ff0300720c */ /* 0x000fe20003fa5270 */
[----:B------:R-:W4:Y:S01]  /*4790*/  LDL.LU R24, [R1+0x6c] ;  /* 0x00006c0001187983 */ /* 0x000f220000300800 */
[----:B------:R-:W-:-:S05]  /*47a0*/  LOP3.LUT R3, RZ, R3, RZ, 0x33, !PT ;  /* 0x00000003ff037212 */ /* 0x000fca00078e33ff */
[----:B------:R-:W-:Y:S01]  /*47b0*/  @!P6 IMAD.MOV R10, RZ, RZ, -R10 ;  /* 0x000000ffff0ae224 */ /* 0x000fe200078e0a0a */
[C---:B------:R-:W-:Y:S01]  /*47c0*/  SEL R29, R3.reuse, R11, !P5 ;  /* 0x0000000b031d7207 */ /* 0x040fe20006800000 */
[----:B------:R-:W2:Y:S01]  /*47d0*/  LDL.LU R25, [R1+0x68] ;  /* 0x0000680001197983 */ /* 0x000ea20000300800 */
[C---:B------:R-:W-:Y:S02]  /*47e0*/  SEL R33, R3.reuse, R9, !P5 ;  /* 0x0000000903217207 */ /* 0x040fe40006800000 */
[C---:B------:R-:W-:Y:S02]  /*47f0*/  SEL R30, R3.reuse, R8, !P5 ;  /* 0x00000008031e7207 */ /* 0x040fe40006800000 */
[C---:B------:R-:W-:Y:S02]  /*4800*/  SEL R35, R3.reuse, R7, !P5 ;  /* 0x0000000703237207 */ /* 0x040fe40006800000 */
[C---:B------:R-:W-:Y:S02]  /*4810*/  SEL R31, R3.reuse, R6, !P5 ;  /* 0x00000006031f7207 */ /* 0x040fe40006800000 */
[----:B------:R-:W-:-:S02]  /*4820*/  SEL R34, R3, R5, !P5 ;  /* 0x0000000503227207 */ /* 0x000fc40006800000 */
[C---:B------:R-:W-:Y:S02]  /*4830*/  SEL R32, R3.reuse, R0, !P5 ;  /* 0x0000000003207207 */ /* 0x040fe40006800000 */
[----:B------:R-:W-:Y:S02]  /*4840*/  SEL R28, R3, R10, !P5 ;  /* 0x0000000a031c7207 */ /* 0x000fe40006800000 */
[----:B------:R-:W-:Y:S02]  /*4850*/  ISETP.GE.U32.AND P5, PT, R27, 0x7fffffb3, PT ;  /* 0x7fffffb31b00780c */ /* 0x000fe40003fa6070 */
[----:B------:R-:W0:Y:S01]  /*4860*/  S2R R27, SR_TID.X ;  /* 0x00000000001b7919 */ /* 0x000e220000002100 */
[----:B------:R-:W-:Y:S01]  /*4870*/  PRMT R53, RZ, 0x7610, R53 ;  /* 0x00007610ff357816 */ /* 0x000fe20000000035 */
[----:B------:R-:W-:Y:S01]  /*4880*/  VIADD R26, R40, 0xfffffff9 ;  /* 0xfffffff9281a7836 */ /* 0x000fe20000000000 */
[----:B------:R-:W-:Y:S01]  /*4890*/  SHF.R.U32.HI R0, RZ, 0x2, R4 ;  /* 0x00000002ff007819 */ /* 0x000fe20000011604 */
[----:B------:R-:W-:Y:S04]  /*48a0*/  STL [R1+0x828], R29 ;  /* 0x0008281d01007387 */ /* 0x000fe80000100800 */
[----:B------:R0:W-:Y:S01]  /*48b0*/  STL [R1+0x82c], R33 ;  /* 0x00082c2101007387 */ /* 0x0001e20000100800 */
[----:B------:R-:W-:-:S03]  /*48c0*/  ISETP.GE.U32.AND P6, PT, R26, 0x7fffffba, PT ;  /* 0x7fffffba1a00780c */ /* 0x000fc60003fc6070 */
[----:B------:R-:W-:Y:S04]  /*48d0*/  STL [R1+0x830], R35 ;  /* 0x0008302301007387 */ /* 0x000fe80000100800 */
[----:B------:R0:W2:Y:S01]  /*48e0*/  @!P4 LDG.E.U16 R53, desc[UR24][R38.64] ;  /* 0x000000182635c981 */ /* 0x0000a2000c1e1500 */
[----:B------:R-:W-:Y:S01]  /*48f0*/  LOP3.LUT P4, RZ, R0, 0x1, RZ, 0xc0, !PT ;  /* 0x0000000100ff7812 */ /* 0x000fe2000788c0ff */
[----:B------:R-:W-:Y:S02]  /*4900*/  IMAD R0, R52, 0xd, RZ ;  /* 0x0000000d34007824 */ /* 0x000fe400078e02ff */
[----:B------:R-:W-:Y:S01]  /*4910*/  STL.64 [R1+0x800], R30 ;  /* 0x0008001e01007387 */ /* 0x000fe20000100a00 */
[----:B-1----:R-:W-:-:S03]  /*4920*/  SHF.R.U32.HI R45, RZ, 0x5, R45 ;  /* 0x00000005ff2d7819 */ /* 0x002fc6000001162d */
[----:B------:R-:W-:Y:S01]  /*4930*/  STL [R1+0x834], R34 ;  /* 0x0008342201007387 */ /* 0x000fe20000100800 */
[----:B------:R-:W-:-:S04]  /*4940*/  @!UP1 UIADD3 UR4, UPT, UPT, -UR4, 0x100000, URZ ;  /* 0x0010000004049890 */ /* 0x000fc8000fffe1ff */
[----:B------:R-:W-:Y:S02]  /*4950*/  @!UP1 USHF.L.U32 UR5, UR4, 0xb, URZ ;  /* 0x0000000b04059899 */ /* 0x000fe400080006ff */
[----:B------:R-:W-:Y:S01]  /*4960*/  @!UP1 USHF.L.U32 UR4, UR4, 0x1, URZ ;  /* 0x0000000104049899 */ /* 0x000fe200080006ff */
[----:B------:R-:W-:Y:S01]  /*4970*/  STL [R1+0x838], R32 ;  /* 0x0008382001007387 */ /* 0x000fe20000100800 */
[----:B------:R-:W-:Y:S01]  /*4980*/  PRMT R41, RZ, 0x7610, R41 ;  /* 0x00007610ff297816 */ /* 0x000fe20000000029 */
[----:B------:R-:W-:Y:S01]  /*4990*/  IMAD.WIDE R42, R0, 0x2, R50 ;  /* 0x00000002002a7825 */ /* 0x000fe200078e0232 */
[----:B0-----:R-:W-:Y:S01]  /*49a0*/  PRMT R33, RZ, 0x7610, R33 ;  /* 0x00007610ff217816 */ /* 0x001fe20000000021 */
[----:B------:R-:W-:Y:S01]  /*49b0*/  STL [R1+0x83c], R28 ;  /* 0x00083c1c01007387 */ /* 0x000fe20000100800 */
[----:B------:R-:W-:-:S03]  /*49c0*/  LOP3.LUT R26, R27, 0x3f, RZ, 0xc0, !PT ;  /* 0x0000003f1b1a7812 */ /* 0x000fc600078ec0ff */
[----:B------:R0:W-:Y:S01]  /*49d0*/  STL.64 [R1+0x2e8], R38 ;  /* 0x0002e82601007387 */ /* 0x0001e20000100a00 */
[----:B------:R-:W-:Y:S01]  /*49e0*/  ISETP.NE.U32.AND P1, PT, R45, RZ, PT ;  /* 0x000000ff2d00720c */ /* 0x000fe20003f25070 */
[----:B------:R-:W-:Y:S01]  /*49f0*/  IMAD.SHL.U32 R45, R26, 0x2, RZ ;  /* 0x000000021a2d7824 */ /* 0x000fe200078e00ff */
[----:B------:R-:W-:Y:S01]  /*4a00*/  LOP3.LUT R5, R27, 0x40, RZ, 0xc0, !PT ;  /* 0x000000401b057812 */ /* 0x000fe200078ec0ff */
[----:B------:R-:W2:Y:S01]  /*4a10*/  @!P5 LDG.E.U16 R41, desc[UR24][R42.64] ;  /* 0x000000182a29d981 */ /* 0x000ea2000c1e1500 */
[----:B------:R-:W-:Y:S01]  /*4a20*/  SHF.R.U32.HI R3, RZ, 0xa, R4 ;  /* 0x0000000aff037819 */ /* 0x000fe20000011604 */
[----:B------:R-:W-:Y:S01]  /*4a30*/  VOTEU.ALL UP1, P0 ;  /* 0x0000000000ff7886 */ /* 0x000fe20000020000 */
[----:B0-----:R-:W-:-:S04]  /*4a40*/  IMAD.WIDE R38, R0, 0x2, R48 ;  /* 0x0000000200267825 */ /* 0x001fc800078e0230 */
[----:B------:R0:W1:Y:S01]  /*4a50*/  @!UP1 SYNCS.EXCH.64 URZ, [UR10+0x11008], UR4 ;  /* 0x011008040aff95b2 */ /* 0x0000620008000100 */
[----:B------:R0:W2:Y:S01]  /*4a60*/  @!P5 LDG.E.U16 R33, desc[UR24][R38.64] ;  /* 0x000000182621d981 */ /* 0x0000a2000c1e1500 */
[----:B------:R-:W-:Y:S01]  /*4a70*/  LOP3.LUT P5, RZ, R3, 0x1, RZ, 0xc0, !PT ;  /* 0x0000000103ff7812 */ /* 0x000fe200078ac0ff */
[----:B------:R-:W-:Y:S02]  /*4a80*/  IMAD R0, R5, 0x80, R45 ;  /* 0x0000008005007824 */ /* 0x000fe400078e022d */
[----:B------:R-:W-:Y:S01]  /*4a90*/  IMAD R3, R52, 0x15, RZ ;  /* 0x0000001534037824 */ /* 0x000fe200078e02ff */
[----:B------:R-:W-:Y:S01]  /*4aa0*/  STL [R1+0x840], R26 ;  /* 0x0008401a01007387 */ /* 0x000fe20000100800 */
[----:B------:R-:W-:Y:S02]  /*4ab0*/  PRMT R10, RZ, 0x7610, R10 ;  /* 0x00007610ff0a7816 */ /* 0x000fe4000000000a */
[----:B------:R-:W-:Y:S01]  /*4ac0*/  PRMT R11, RZ, 0x7610, R11 ;  /* 0x00007610ff0b7816 */ /* 0x000fe2000000000b */
[----:B------:R1:W-:Y:S01]  /*4ad0*/  STS.U16 [R0+UR10+0x1400], R15 ;  /* 0x0014000f00007988 */ /* 0x0003e2000800040a */
[----:B------:R-:W-:Y:S01]  /*4ae0*/  PRMT R28, RZ, 0x7610, R28 ;  /* 0x00007610ff1c7816 */ /* 0x000fe2000000001c */
[----:B0-----:R-:W0:Y:S02]  /*4af0*/  LDCU UR4, c[0x0][0x3b0] ;  /* 0x00007600ff0477ac */ /* 0x001e240008000800 */
[----:B------:R0:W-:Y:S04]  /*4b00*/  STL.64 [R1+0x270], R42 ;  /* 0x0002702a01007387 */ /* 0x0001e80000100a00 */
[----:B------:R-:W-:Y:S01]  /*4b10*/  STS.U16 [R0+UR10], R22 ;  /* 0x0000001600007988 */ /* 0x000fe2000800040a */
[----:B-1----:R-:W-:-:S03]  /*4b20*/  PRMT R15, RZ, 0x7610, R15 ;  /* 0x00007610ff0f7816 */ /* 0x002fc6000000000f */
[----:B------:R1:W-:Y:S04]  /*4b30*/  STS.U16 [R0+UR10+0x5400], R14 ;  /* 0x0054000e00007988 */ /* 0x0003e8000800040a */
[----:B------:R1:W-:Y:S04]  /*4b40*/  STL.64 [R1+0x268], R38 ;  /* 0x0002682601007387 */ /* 0x0003e80000100a00 */
[----:B0-----:R-:W2:Y:S01]  /*4b50*/  LDL.LU R42, [R1+0xdc] ;  /* 0x0000dc00012a7983 */ /* 0x001ea20000300800 */
[----:B-1----:R-:W-:-:S03]  /*4b60*/  PRMT R14, RZ, 0x7610, R14 ;  /* 0x00007610ff0e7816 */ /* 0x002fc6000000000e */
[----:B------:R-:W2:Y:S01]  /*4b70*/  LDL.LU R43, [R1+0xd8] ;  /* 0x0000d800012b7983 */ /* 0x000ea20000300800 */
[----:B------:R-:W-:-:S05]  /*4b80*/  IMAD.WIDE R38, R3, 0x2, R50 ;  /* 0x0000000203267825 */ /* 0x000fca00078e0232 */
[----:B------:R-:W2:Y:S04]  /*4b90*/  @P5 LDG.E.U16 R14, desc[UR24][R38.64] ;  /* 0x00000018260e5981 */ /* 0x000ea8000c1e1500 */
[----:B---3--:R0:W-:Y:S02]  /*4ba0*/  STS.U16 [R0+UR10+0x4000], R23 ;  /* 0x0040001700007988 */ /* 0x0081e4000800040a */
[----:B0-----:R-:W-:-:S05]  /*4bb0*/  IMAD.WIDE R22, R3, 0x2, R48 ;  /* 0x0000000203167825 */ /* 0x001fca00078e0230 */
[----:B------:R-:W3:Y:S04]  /*4bc0*/  @P5 LDG.E.U16 R15, desc[UR24][R22.64] ;  /* 0x00000018160f5981 */ /* 0x000ee8000c1e1500 */
[----:B------:R-:W-:Y:S04]  /*4bd0*/  STS.U16 [R0+UR10+0x800], R21 ;  /* 0x0008001500007988 */ /* 0x000fe8000800040a */
[----:B------:R-:W-:Y:S04]  /*4be0*/  STS.U16 [R0+UR10+0x4800], R20 ;  /* 0x0048001400007988 */ /* 0x000fe8000800040a */
[----:B------:R-:W-:Y:S04]  /*4bf0*/  STS.U16 [R0+UR10+0xc00], R19 ;  /* 0x000c001300007988 */ /* 0x000fe8000800040a */
[----:B------:R-:W-:Y:S01]  /*4c00*/  STS.U16 [R0+UR10+0x5000], R16 ;  /* 0x0050001000007988 */ /* 0x000fe2000800040a */
[----:B------:R-:W-:-:S03]  /*4c10*/  IMAD R5, R52, 0x1d, RZ ;  /* 0x0000001d34057824 */ /* 0x000fc600078e02ff */
[----:B----4-:R-:W-:Y:S04]  /*4c20*/  STS.U16 [R0+UR10+0x400], R24 ;  /* 0x0004001800007988 */ /* 0x010fe8000800040a */
[----:B--2---:R-:W-:Y:S04]  /*4c30*/  STS.U16 [R0+UR10+0x4400], R25 ;  /* 0x0044001900007988 */ /* 0x004fe8000800040a */
[----:B------:R-:W-:Y:S04]  /*4c40*/  STS.U16 [R0+UR10+0x1000], R17 ;  /* 0x0010001100007988 */ /* 0x000fe8000800040a */
[----:B------:R0:W-:Y:S04]  /*4c50*/  STL [R1+0x3e8], R41 ;  /* 0x0003e82901007387 */ /* 0x0001e80000100800 */
[----:B0-----:R-:W2:Y:S04]  /*4c60*/  LDL.LU R41, [R1+0x64] ;  /* 0x0000640001297983 */ /* 0x001ea80000300800 */
[----:B------:R0:W-:Y:S04]  /*4c70*/  STL [R1+0x3e4], R33 ;  /* 0x0003e42101007387 */ /* 0x0001e80000100800 */
[----:B0-----:R-:W4:Y:S04]  /*4c80*/  LDL.LU R33, [R1+0x58] ;  /* 0x0000580001217983 */ /* 0x001f280000300800 */
[----:B------:R-:W2:Y:S04]  /*4c90*/  LDL.LU R21, [R1+0x5c] ;  /* 0x00005c0001157983 */ /* 0x000ea80000300800 */
[----:B------:R-:W2:Y:S04]  /*4ca0*/  LDL.LU R20, [R1+0x60] ;  /* 0x0000600001147983 */ /* 0x000ea80000300800 */
[----:B------:R-:W2:Y:S04]  /*4cb0*/  LDL.LU R19, [R1+0xe0] ;  /* 0x0000e00001137983 */ /* 0x000ea80000300800 */
[----:B------:R-:W4:Y:S04]  /*4cc0*/  LDL.LU R16, [R1+0xd4] ;  /* 0x0000d40001107983 */ /* 0x000f280000300800 */
[----:B------:R0:W-:Y:S04]  /*4cd0*/  STL.64 [R1+0x1f0], R38 ;  /* 0x0001f02601007387 */ /* 0x0001e80000100a00 */
[----:B------:R1:W-:Y:S04]  /*4ce0*/  STL.64 [R1+0x1e8], R22 ;  /* 0x0001e81601007387 */ /* 0x0003e80000100a00 */
[----:B0-----:R-:W4:Y:S04]  /*4cf0*/  LDL.LU.64 R38, [R1+0x8c8] ;  /* 0x0008c80001267983 */ /* 0x001f280000300a00 */
[----:B-1----:R-:W4:Y:S01]  /*4d00*/  LDL.LU.64 R22, [R1+0x8c0] ;  /* 0x0008c00001167983 */ /* 0x002f220000300a00 */
[----:B------:R-:W-:Y:S01]  /*4d10*/  PRMT R17, RZ, 0x7610, R17 ;  /* 0x00007610ff117816 */ /* 0x000fe20000000011 */
[----:B------:R-:W-:-:S05]  /*4d20*/  IMAD.WIDE R24, R5, 0x2, R50 ;  /* 0x0000000205187825 */ /* 0x000fca00078e0232 */
[----:B------:R-:W4:Y:S04]  /*4d30*/  @P4 LDG.E.U16 R17, desc[UR24][R24.64] ;  /* 0x0000001818114981 */ /* 0x000f28000c1e1500 */
[----:B---3--:R-:W-:Y:S04]  /*4d40*/  STL [R1+0x3c0], R15 ;  /* 0x0003c00f01007387 */ /* 0x008fe80000100800 */
[----:B------:R0:W-:Y:S02]  /*4d50*/  STL [R1+0x3c4], R14 ;  /* 0x0003c40e01007387 */ /* 0x0001e40000100800 */
[----:B0-----:R-:W-:-:S05]  /*4d60*/  IMAD.WIDE R14, R5, 0x2, R48 ;  /* 0x00000002050e7825 */ /* 0x001fca00078e0230 */
[----:B------:R0:W3:Y:S04]  /*4d70*/  @P4 LDG.E.U16 R10, desc[UR24][R14.64] ;  /* 0x000000180e0a4981 */ /* 0x0000e8000c1e1500 */
[----:B------:R1:W-:Y:S04]  /*4d80*/  STL.64 [R1+0x170], R24 ;  /* 0x0001701801007387 */ /* 0x0003e80000100a00 */
[----:B------:R0:W-:Y:S04]  /*4d90*/  STL.64 [R1+0x168], R14 ;  /* 0x0001680e01007387 */ /* 0x0001e80000100a00 */
[----:B-1----:R-:W3:Y:S01]  /*4da0*/  LDL.LU.64 R24, [R1+0x8b8] ;  /* 0x0008b80001187983 */ /* 0x002ee20000300a00 */
[----:B------:R-:W-:-:S04]  /*4db0*/  SHF.R.U64 R3, R2, 0x1a, RZ ;  /* 0x0000001a02037819 */ /* 0x000fc800000012ff */
[----:B------:R-:W-:Y:S02]  /*4dc0*/  LOP3.LUT P5, RZ, R3, 0x1, RZ, 0xc0, !PT ;  /* 0x0000000103ff7812 */ /* 0x000fe400078ac0ff */
[----:B------:R-:W-:Y:S01]  /*4dd0*/  SHF.R.U64 R3, R2, 0x12, RZ ;  /* 0x0000001202037819 */ /* 0x000fe200000012ff */
[----:B------:R1:W-:Y:S03]  /*4de0*/  STS.U16 [R0+UR10+0x4c00], R18 ;  /* 0x004c001200007988 */ /* 0x0003e6000800040a */
[----:B------:R-:W-:Y:S01]  /*4df0*/  LOP3.LUT P4, RZ, R3, 0x1, RZ, 0xc0, !PT ;  /* 0x0000000103ff7812 */ /* 0x000fe2000788c0ff */
[----:B------:R2:W-:Y:S01]  /*4e00*/  STS.U16 [R0+UR10+0x1c00], R42 ;  /* 0x001c002a00007988 */ /* 0x0005e2000800040a */
[----:B------:R-:W-:-:S03]  /*4e10*/  IMAD R3, R52, 0x25, RZ ;  /* 0x0000002534037824 */ /* 0x000fc600078e02ff */
[----:B------:R2:W-:Y:S01]  /*4e20*/  STS.U16 [R0+UR10+0x5c00], R43 ;  /* 0x005c002b00007988 */ /* 0x0005e2000800040a */
[----:B0-----:R-:W-:Y:S01]  /*4e30*/  IMAD.WIDE R14, R3, 0x2, R48 ;  /* 0x00000002030e7825 */ /* 0x001fe200078e0230 */
[----:B-1----:R-:W-:-:S03]  /*4e40*/  PRMT R18, RZ, 0x7610, R18 ;  /* 0x00007610ff127816 */ /* 0x002fc60000000012 */
[----:B------:R-:W-:Y:S01]  /*4e50*/  IMAD R5, R52, 0x2d, RZ ;  /* 0x0000002d34057824 */ /* 0x000fe200078e02ff */
[----:B------:R0:W3:Y:S01]  /*4e60*/  @P5 LDG.E.U16 R11, desc[UR24][R14.64] ;  /* 0x000000180e0b5981 */ /* 0x0000e2000c1e1500 */
[----:B------:R-:W-:Y:S02]  /*4e70*/  PRMT R26, RZ, 0x7610, R26 ;  /* 0x00007610ff1a7816 */ /* 0x000fe4000000001a */
[----:B------:R-:W-:Y:S01]  /*4e80*/  PRMT R32, RZ, 0x7610, R32 ;  /* 0x00007610ff207816 */ /* 0x000fe20000000020 */
[----:B--2---:R-:W-:Y:S04]  /*4e90*/  STS.U16 [R0+UR10+0x5800], R19 ;  /* 0x0058001300007988 */ /* 0x004fe8000800040a */
[----:B----4-:R-:W-:Y:S04]  /*4ea0*/  STS.U16 [R0+UR10+0x1800], R16 ;  /* 0x0018001000007988 */ /* 0x010fe8000800040a */
[----:B---3--:R1:W-:Y:S04]  /*4eb0*/  STL [R1+0x3dc], R10 ;  /* 0x0003dc0a01007387 */ /* 0x0083e80000100800 */
[----:B------:R-:W2:Y:S04]  /*4ec0*/  LDL.LU R42, [R1+0xd0] ;  /* 0x0000d000012a7983 */ /* 0x000ea80000300800 */
[----:B------:R-:W3:Y:S01]  /*4ed0*/  LDL.LU R43, [R1+0xcc] ;  /* 0x0000cc00012b7983 */ /* 0x000ee20000300800 */
[----:B-1----:R-:W-:-:S05]  /*4ee0*/  LOP3.LUT R10, R0, 0x10, RZ, 0x3c, !PT ;  /* 0x00000010000a7812 */ /* 0x002fca00078e3cff */
[----:B------:R1:W-:Y:S04]  /*4ef0*/  STS.U16 [R10+UR10+0x480], R41 ;  /* 0x000480290a007988 */ /* 0x0003e8000800040a */
[----:B------:R-:W-:Y:S04]  /*4f00*/  STS.U16 [R10+UR10+0x4480], R20 ;  /* 0x004480140a007988 */ /* 0x000fe8000800040a */
[----:B------:R4:W-:Y:S04]  /*4f10*/  STS.U16 [R10+UR10+0x880], R21 ;  /* 0x000880150a007988 */ /* 0x0009e8000800040a */
[----:B------:R-:W-:Y:S04]  /*4f20*/  STS.U16 [R10+UR10+0x4880], R33 ;  /* 0x004880210a007988 */ /* 0x000fe8000800040a */
[----:B-1----:R-:W3:Y:S01]  /*4f30*/  LDL.LU R41, [R1+0xc8] ;  /* 0x0000c80001297983 */ /* 0x002ee20000300800 */
[----:B----4-:R-:W-:Y:S01]  /*4f40*/  IMAD.WIDE R20, R3, 0x2, R50 ;  /* 0x0000000203147825 */ /* 0x010fe200078e0232 */
[----:B------:R-:W-:-:S02]  /*4f50*/  SHF.R.U64 R3, R2, 0xa, RZ ;  /* 0x0000000a02037819 */ /* 0x000fc400000012ff */
[----:B------:R-:W-:Y:S04]  /*4f60*/  STS.U16 [R10+UR10+0xc80], R25 ;  /* 0x000c80190a007988 */ /* 0x000fe8000800040a */
[----:B------:R-:W4:Y:S01]  /*4f70*/  @P5 LDG.E.U16 R18, desc[UR24][R20.64] ;  /* 0x0000001814125981 */ /* 0x000f22000c1e1500 */
[----:B------:R-:W-:-:S03]  /*4f80*/  LOP3.LUT P5, RZ, R3, 0x1, RZ, 0xc0, !PT ;  /* 0x0000000103ff7812 */ /* 0x000fc600078ac0ff */
[----:B------:R-:W-:Y:S04]  /*4f90*/  STS.U16 [R10+UR10+0x4c80], R24 ;  /* 0x004c80180a007988 */ /* 0x000fe8000800040a */
[----:B------:R-:W-:Y:S04]  /*4fa0*/  STL.64 [R1+0xf0], R20 ;  /* 0x0000f01401007387 */ /* 0x000fe80000100a00 */
[----:B------:R-:W-:Y:S04]  /*4fb0*/  STS.U16 [R10+UR10+0x1080], R23 ;  /* 0x001080170a007988 */ /* 0x000fe8000800040a */
[----:B------:R1:W-:Y:S04]  /*4fc0*/  STL [R1+0x3e0], R17 ;  /* 0x0003e01101007387 */ /* 0x0003e80000100800 */
[----:B------:R0:W-:Y:S04]  /*4fd0*/  STS.U16 [R10+UR10+0x5080], R22 ;  /* 0x005080160a007988 */ /* 0x0001e8000800040a */
[----:B------:R0:W-:Y:S01]  /*4fe0*/  STL.64 [R1+0xe8], R14 ;  /* 0x0000e80e01007387 */ /* 0x0001e20000100a00 */
[----:B-1----:R-:W-:-:S04]  /*4ff0*/  IMAD.WIDE R16, R5, 0x2, R50 ;  /* 0x0000000205107825 */ /* 0x002fc800078e0232 */
[----:B0-----:R-:W-:Y:S01]  /*5000*/  IMAD R22, R52, 0x35, RZ ;  /* 0x0000003534167824 */ /* 0x001fe200078e02ff */
[----:B------:R-:W4:Y:S01]  /*5010*/  @P4 LDG.E.U16 R26, desc[UR24][R16.64] ;  /* 0x00000018101a4981 */ /* 0x000f22000c1e1500 */
[----:B------:R-:W-:-:S04]  /*5020*/  IMAD.WIDE R14, R5, 0x2, R48 ;  /* 0x00000002050e7825 */ /* 0x000fc800078e0230 */
[----:B------:R-:W-:Y:S01]  /*5030*/  IMAD.WIDE R24, R22, 0x2, R50 ;  /* 0x0000000216187825 */ /* 0x000fe200078e0232 */
[----:B------:R-:W4:Y:S04]  /*5040*/  @P4 LDG.E.U16 R28, desc[UR24][R14.64] ;  /* 0x000000180e1c4981 */ /* 0x000f28000c1e1500 */
[----:B------:R-:W4:Y:S01]  /*5050*/  @P5 LDG.E.U16 R32, desc[UR24][R24.64] ;  /* 0x0000001818205981 */ /* 0x000f22000c1e1500 */
[----:B------:R-:W-:-:S03]  /*5060*/  SHF.R.U64 R3, R2, 0x2, RZ ;  /* 0x0000000202037819 */ /* 0x000fc600000012ff */
[----:B------:R-:W-:Y:S04]  /*5070*/  STS.U16 [R10+UR10+0x1480], R13 ;  /* 0x0014800d0a007988 */ /* 0x000fe8000800040a */
[----:B------:R-:W-:Y:S01]  /*5080*/  STL.64 [R1+0x70], R16 ;  /* 0x0000701001007387 */ /* 0x000fe20000100a00 */
[----:B------:R-:W-:-:S03]  /*5090*/  LOP3.LUT P4, RZ, R3, 0x1, RZ, 0xc0, !PT ;  /* 0x0000000103ff7812 */ /* 0x000fc6000788c0ff */
[----:B------:R-:W-:Y:S01]  /*50a0*/  STL.64 [R1+0x68], R14 ;  /* 0x0000680e01007387 */ /* 0x000fe20000100a00 */
[----:B------:R-:W-:-:S04]  /*50b0*/  IMAD.WIDE R22, R22, 0x2, R48 ;  /* 0x0000000216167825 */ /* 0x000fc800078e0230 */
[----:B------:R-:W-:Y:S01]  /*50c0*/  VIADD R3, R40, 0xfffffff1 ;  /* 0xfffffff128037836 */ /* 0x000fe20000000000 */
[----:B------:R-:W-:Y:S02]  /*50d0*/  PRMT R34, RZ, 0x7610, R34 ;  /* 0x00007610ff227816 */ /* 0x000fe40000000022 */
[----:B------:R-:W-:-:S04]  /*50e0*/  PRMT R35, RZ, 0x7610, R35 ;  /* 0x00007610ff237816 */ /* 0x000fc80000000023 */
[----:B------:R-:W4:Y:S04]  /*50f0*/  @P5 LDG.E.U16 R34, desc[UR24][R22.64] ;  /* 0x0000001816225981 */ /* 0x000f28000c1e1500 */
[----:B--2---:R-:W-:Y:S04]  /*5100*/  STS.U16 [R10+UR10+0x5480], R42 ;  /* 0x0054802a0a007988 */ /* 0x004fe8000800040a */
[----:B---3--:R-:W-:Y:S04]  /*5110*/  STS.U16 [R10+UR10+0x1880], R43 ;  /* 0x0018802b0a007988 */ /* 0x008fe8000800040a */
[----:B------:R-:W-:Y:S04]  /*5120*/  STS.U16 [R10+UR10+0x5880], R41 ;  /* 0x005880290a007988 */ /* 0x000fe8000800040a */
[----:B------:R0:W-:Y:S04]  /*5130*/  STS.U16 [R10+UR10+0x1c80], R44 ;  /* 0x001c802c0a007988 */ /* 0x0001e8000800040a */
[----:B----4-:R-:W-:Y:S04]  /*5140*/  STL [R1+0x844], R26 ;  /* 0x0008441a01007387 */ /* 0x010fe80000100800 */
[----:B------:R-:W-:Y:S04]  /*5150*/  STL [R1+0x848], R28 ;  /* 0x0008481c01007387 */ /* 0x000fe80000100800 */
[----:B0-----:R-:W2:Y:S04]  /*5160*/  LDL.LU R44, [R1+0x8b4] ;  /* 0x0008b400012c7983 */ /* 0x001ea80000300800 */
[----:B------:R-:W3:Y:S04]  /*5170*/  LDL.LU R40, [R1+0x8b0] ;  /* 0x0008b00001287983 */ /* 0x000ee80000300800 */
[----:B------:R-:W-:Y:S04]  /*5180*/  STL [R1+0x850], R32 ;  /* 0x0008502001007387 */ /* 0x000fe80000100800 */
[----:B------:R-:W-:Y:S04]  /*5190*/  STL [R1+0x84c], R24 ;  /* 0x00084c1801007387 */ /* 0x000fe80000100800 */
[----:B------:R-:W-:Y:S04]  /*51a0*/  STL [R1+0x7f0], R25 ;  /* 0x0007f01901007387 */ /* 0x000fe80000100800 */
[----:B------:R-:W-:Y:S04]  /*51b0*/  STL [R1+0x854], R23 ;  /* 0x0008541701007387 */ /* 0x000fe80000100800 */
[----:B------:R0:W-:Y:S02]  /*51c0*/  STL [R1+0x370], R18 ;  /* 0x0003701201007387 */ /* 0x0001e40000100800 */
[----:B0-----:R-:W-:-:S04]  /*51d0*/  IMAD R18, R52, 0x3d, RZ ;  /* 0x0000003d34127824 */ /* 0x001fc800078e02ff */
[----:B------:R-:W-:-:S05]  /*51e0*/  IMAD.WIDE R20, R18, 0x2, R50 ;  /* 0x0000000212147825 */ /* 0x000fca00078e0232 */
[----:B------:R-:W4:Y:S01]  /*51f0*/  @P4 LDG.E.U16 R35, desc[UR24][R20.64] ;  /* 0x0000001814234981 */ /* 0x000f22000c1e1500 */
[----:B------:R-:W-:Y:S01]  /*5200*/  IMAD.WIDE R18, R18, 0x2, R48 ;  /* 0x0000000212127825 */ /* 0x000fe200078e0230 */
[----:B------:R-:W-:Y:S02]  /*5210*/  ISETP.GE.U32.AND P5, PT, R3, 0x7fffffb2, PT ;  /* 0x7fffffb20300780c */ /* 0x000fe40003fa6070 */
[----:B------:R-:W-:Y:S01]  /*5220*/  SHF.R.U32.HI R3, RZ, 0x1, R4 ;  /* 0x00000001ff037819 */ /* 0x000fe20000011604 */
[----:B------:R-:W-:Y:S01]  /*5230*/  STL [R1+0x36c], R11 ;  /* 0x00036c0b01007387 */ /* 0x000fe20000100800 */
[----:B------:R-:W-:Y:S02]  /*5240*/  PRMT R38, RZ, 0x7610, R38 ;  /* 0x00007610ff267816 */ /* 0x000fe40000000026 */
[----:B------:R-:W-:Y:S02]  /*5250*/  PRMT R39, RZ, 0x7610, R39 ;  /* 0x00007610ff277816 */ /* 0x000fe40000000027 */
[----:B--2---:R-:W-:-:S06]  /*5260*/  PRMT R44, RZ, 0x7610, R44 ;  /* 0x00007610ff2c7816 */ /* 0x004fcc000000002c */
[----:B------:R-:W2:Y:S01]  /*5270*/  @P4 LDG.E.U16 R44, desc[UR24][R18.64] ;  /* 0x00000018122c4981 */ /* 0x000ea2000c1e1500 */
[----:B------:R-:W-:Y:S01]  /*5280*/  LOP3.LUT P4, RZ, R3, 0x1, RZ, 0xc0, !PT ;  /* 0x0000000103ff7812 */ /* 0x000fe2000788c0ff */
[----:B------:R-:W-:-:S04]  /*5290*/  IMAD R3, R52, 0x6, RZ ;  /* 0x0000000634037824 */ /* 0x000fc800078e02ff */
[----:B------:R-:W-:-:S04]  /*52a0*/  IMAD.WIDE R16, R3, 0x2, R50 ;  /* 0x0000000203107825 */ /* 0x000fc800078e0232 */
[----:B------:R-:W-:Y:S01]  /*52b0*/  IMAD.WIDE R14, R3, 0x2, R48 ;  /* 0x00000002030e7825 */ /* 0x000fe200078e0230 */
[----:B------:R-:W-:-:S04]  /*52c0*/  SHF.R.U32.HI R3, RZ, 0x8, R4 ;  /* 0x00000008ff037819 */ /* 0x000fc80000011604 */
[----:B------:R-:W-:Y:S01]  /*52d0*/  LOP3.LUT P3, RZ, R3, 0x1, RZ, 0xc0, !PT ;  /* 0x0000000103ff7812 */ /* 0x000fe2000786c0ff */
[----:B------:R-:W-:Y:S01]  /*52e0*/  IMAD R3, R52, 0xe, RZ ;  /* 0x0000000e34037824 */ /* 0x000fe200078e02ff */
[----:B------:R0:W2:Y:S04]  /*52f0*/  @!P6 LDG.E.U16 R38, desc[UR24][R14.64] ;  /* 0x000000180e26e981 */ /* 0x0000a8000c1e1500 */
[----:B----4-:R-:W-:Y:S04]  /*5300*/  STL.64 [R1+0x860], R34 ;  /* 0x0008602201007387 */ /* 0x010fe80000100a00 */
[----:B------:R-:W-:Y:S04]  /*5310*/  STL.64 [R1+0x858], R20 ;  /* 0x0008581401007387 */ /* 0x000fe80000100a00 */
[----:B------:R-:W-:Y:S04]  /*5320*/  STL.64 [R1+0x870], R18 ;  /* 0x0008701201007387 */ /* 0x000fe80000100a00 */
[----:B------:R-:W-:Y:S04]  /*5330*/  STL.64 [R1+0x2e0], R16 ;  /* 0x0002e01001007387 */ /* 0x000fe80000100a00 */
[----:B------:R0:W-:Y:S04]  /*5340*/  STL.64 [R1+0x2d8], R14 ;  /* 0x0002d80e01007387 */ /* 0x0001e80000100a00 */
[----:B------:R-:W4:Y:S04]  /*5350*/  LDL.LU R41, [R1+0x364] ;  /* 0x0003640001297983 */ /* 0x000f280000300800 */
[----:B------:R-:W2:Y:S01]  /*5360*/  LDL.LU R33, [R1+0x3b0] ;  /* 0x0003b00001217983 */ /* 0x000ea20000300800 */
[----:B0-----:R-:W-:-:S03]  /*5370*/  IMAD.WIDE R14, R3, 0x2, R50 ;  /* 0x00000002030e7825 */ /* 0x001fc600078e0232 */
[----:B------:R-:W2:Y:S04]  /*5380*/  LDL.LU R11, [R1+0x3ac] ;  /* 0x0003ac00010b7983 */ /* 0x000ea80000300800 */
[----:B------:R-:W2:Y:S04]  /*5390*/  @!P5 LDG.E.U16 R39, desc[UR24][R14.64] ;  /* 0x000000180e27d981 */ /* 0x000ea8000c1e1500 */
[----:B------:R-:W4:Y:S04]  /*53a0*/  LDL.LU R18, [R1+0x398] ;  /* 0x0003980001127983 */ /* 0x000f280000300800 */
[----:B------:R-:W4:Y:S04]  /*53b0*/  LDL.LU R19, [R1+0x35c] ;  /* 0x00035c0001137983 */ /* 0x000f280000300800 */
[----:B------:R-:W4:Y:S04]  /*53c0*/  LDL.LU R20, [R1+0x2d4] ;  /* 0x0002d40001147983 */ /* 0x000f280000300800 */
[----:B------:R-:W4:Y:S04]  /*53d0*/  LDL.LU R21, [R1+0x2d0] ;  /* 0x0002d00001157983 */ /* 0x000f280000300800 */
[----:B------:R-:W4:Y:S04]  /*53e0*/  LDL.LU R34, [R1+0x2cc] ;  /* 0x0002cc0001227983 */ /* 0x000f280000300800 */
[----:B------:R-:W4:Y:S04]  /*53f0*/  LDL.LU R35, [R1+0x248] ;  /* 0x0002480001237983 */ /* 0x000f280000300800 */
[----:B------:R-:W4:Y:S04]  /*5400*/  LDL.LU R23, [R1+0x1e4] ;  /* 0x0001e40001177983 */ /* 0x000f280000300800 */
[----:B------:R-:W4:Y:S01]  /*5410*/  LDL.LU R25, [R1+0x1e0] ;  /* 0x0001e00001197983 */ /* 0x000f220000300800 */
[----:B------:R-:W-:-:S03]  /*5420*/  PRMT R29, RZ, 0x7610, R29 ;  /* 0x00007610ff1d7816 */ /* 0x000fc6000000001d */
[----:B------:R-:W4:Y:S01]  /*5430*/  LDL.LU R24, [R1+0x1dc] ;  /* 0x0001dc0001187983 */ /* 0x000f220000300800 */
[----:B------:R-:W-:-:S03]  /*5440*/  IMAD.WIDE R42, R3, 0x2, R48 ;  /* 0x00000002032a7825 */ /* 0x000fc600078e0230 */
[----:B------:R-:W4:Y:S04]  /*5450*/  LDL.LU R32, [R1+0x164] ;  /* 0x0001640001207983 */ /* 0x000f280000300800 */
[----:B------:R-:W4:Y:S04]  /*5460*/  LDL.LU R28, [R1+0x160] ;  /* 0x00016000011c7983 */ /* 0x000f280000300800 */
[----:B------:R-:W4:Y:S04]  /*5470*/  LDL.LU R26, [R1+0x15c] ;  /* 0x00015c00011a7983 */ /* 0x000f280000300800 */
[----:B------:R-:W4:Y:S04]  /*5480*/  LDL.LU R13, [R1+0x158] ;  /* 0x00015800010d7983 */ /* 0x000f280000300800 */
[----:B------:R-:W4:Y:S04]  /*5490*/  LDL.LU R3, [R1+0x3b4] ;  /* 0x0003b40001037983 */ /* 0x000f280000300800 */
[----:B------:R0:W-:Y:S04]  /*54a0*/  STL.64 [R1+0x260], R14 ;  /* 0x0002600e01007387 */ /* 0x0001e80000100a00 */
[----:B------:R-:W4:Y:S04]  /*54b0*/  @!P6 LDG.E.U16 R29, desc[UR24][R16.64] ;  /* 0x00000018101de981 */ /* 0x000f28000c1e1500 */
[----:B0-----:R-:W4:Y:S04]  /*54c0*/  LDL.LU R14, [R1+0x1d8] ;  /* 0x0001d800010e7983 */ /* 0x001f280000300800 */
[----:B------:R-:W-:Y:S04]  /*54d0*/  STL.64 [R1+0x258], R42 ;  /* 0x0002582a01007387 */ /* 0x000fe80000100a00 */
[----:B------:R-:W4:Y:S04]  /*54e0*/  LDL.LU R15, [R1+0x1d4] ;  /* 0x0001d400010f7983 */ /* 0x000f280000300800 */
[----:B------:R-:W4:Y:S04]  /*54f0*/  LDL.LU R16, [R1+0x1d0] ;  /* 0x0001d00001107983 */ /* 0x000f280000300800 */
[----:B------:R-:W4:Y:S01]  /*5500*/  LDL.LU R17, [R1+0x1cc] ;  /* 0x0001cc0001117983 */ /* 0x000f220000300800 */
[----:B---3--:R-:W-:-:S06]  /*5510*/  PRMT R40, RZ, 0x7610, R40 ;  /* 0x00007610ff287816 */ /* 0x008fcc0000000028 */
[----:B------:R-:W3:Y:S04]  /*5520*/  @!P5 LDG.E.U16 R40, desc[UR24][R42.64] ;  /* 0x000000182a28d981 */ /* 0x000ee8000c1e1500 */
[----:B--2---:R0:W-:Y:S04]  /*5530*/  STL.64 [R1+0x878], R38 ;  /* 0x0008782601007387 */ /* 0x0041e80000100a00 */
[----:B0-----:R-:W2:Y:S04]  /*5540*/  LDL.LU R38, [R1+0x3a8] ;  /* 0x0003a80001267983 */ /* 0x001ea80000300800 */
[----:B------:R-:W3:Y:S04]  /*5550*/  LDL.LU R39, [R1+0x39c] ;  /* 0x00039c0001277983 */ /* 0x000ee80000300800 */
[----:B------:R-:W3:Y:S04]  /*5560*/  LDL.LU.64 R42, [R1+0x8a8] ;  /* 0x0008a800012a7983 */ /* 0x000ee80000300a00 */
[----:B----4-:R0:W-:Y:S04]  /*5570*/  STS.U16 [R10+UR10+0x5c80], R41 ;  /* 0x005c80290a007988 */ /* 0x0101e8000800040a */
[----:B0-----:R-:W4:Y:S04]  /*5580*/  LDL.LU R41, [R1+0x8a4] ;  /* 0x0008a40001297983 */ /* 0x001f280000300800 */
[----:B------:R0:W-:Y:S04]  /*5590*/  STS.U16 [R10+UR10+0x80], R3 ;  /* 0x000080030a007988 */ /* 0x0001e8000800040a */
[----:B------:R1:W-:Y:S01]  /*55a0*/  STS.U16 [R10+UR10+0x4080], R33 ;  /* 0x004080210a007988 */ /* 0x0003e2000800040a */
[----:B0-----:R-:W-:-:S03]  /*55b0*/  LOP3.LUT R3, R0, 0x20, RZ, 0x3c, !PT ;  /* 0x0000002000037812 */ /* 0x001fc600078e3cff */
[----:B-1----:R-:W4:Y:S04]  /*55c0*/  LDL.LU R10, [R1+0x14c] ;  /* 0x00014c00010a7983 */ /* 0x002f280000300800 */
[----:B------:R0:W-:Y:S04]  /*55d0*/  STS.U16 [R3+UR10+0x100], R11 ;  /* 0x0001000b03007988 */ /* 0x0001e8000800040a */
[----:B------:R-:W4:Y:S04]  /*55e0*/  LDL.LU R33, [R1+0x148] ;  /* 0x0001480001217983 */ /* 0x000f280000300800 */
[----:B0-----:R-:W4:Y:S04]  /*55f0*/  LDL.LU R11, [R1+0xe4] ;  /* 0x0000e400010b7983 */ /* 0x001f280000300800 */
[----:B--2---:R-:W-:Y:S04]  /*5600*/  STS.U16 [R3+UR10+0x4100], R38 ;  /* 0x0041002603007988 */ /* 0x004fe8000800040a */
[----:B---3--:R-:W-:Y:S04]  /*5610*/  STS.U16 [R3+UR10+0x500], R39 ;  /* 0x0005002703007988 */ /* 0x008fe8000800040a */
[----:B------:R0:W-:Y:S04]  /*5620*/  STS.U16 [R3+UR10+0x4500], R18 ;  /* 0x0045001203007988 */ /* 0x0001e8000800040a */
[----:B------:R-:W-:Y:S04]  /*5630*/  STS.U16 [R3+UR10+0x900], R19 ;  /* 0x0009001303007988 */ /* 0x000fe8000800040a */
[----:B------:R-:W-:Y:S04]  /*5640*/  STS.U16 [R3+UR10+0x4900], R20 ;  /* 0x0049001403007988 */ /* 0x000fe8000800040a */
[----:B------:R-:W-:Y:S04]  /*5650*/  STS.U16 [R3+UR10+0xd00], R21 ;  /* 0x000d001503007988 */ /* 0x000fe8000800040a */
[----:B------:R-:W-:Y:S01]  /*5660*/  STS.U16 [R3+UR10+0x4d00], R34 ;  /* 0x004d002203007988 */ /* 0x000fe2000800040a */
[----:B0-----:R-:W-:-:S03]  /*5670*/  LOP3.LUT R18, R0, 0x30, RZ, 0x3c, !PT ;  /* 0x0000003000127812 */ /* 0x001fc600078e3cff */
[----:B------:R-:W-:Y:S04]  /*5680*/  STS.U16 [R3+UR10+0x1100], R35 ;  /* 0x0011002303007988 */ /* 0x000fe8000800040a */
        /* <DEDUP_REMOVED lines=11> */
[----:B----4-:R0:W-:Y:S04]  /*5740*/  STS.U16 [R18+UR10+0x980], R41 ;  /* 0x0009802912007988 */ /* 0x0101e8000800040a */
[----:B0-----:R-:W2:Y:S01]  /*5750*/  LDL.LU R41, [R1+0x8a0] ;  /* 0x0008a00001297983 */ /* 0x001ea20000300800 */
[----:B------:R-:W-:Y:S01]  /*5760*/  SHF.R.U32.HI R4, RZ, 0x9, R4 ;  /* 0x00000009ff047819 */ /* 0x000fe20000011604 */
[----:B------:R-:W-:-:S02]  /*5770*/  IMAD R3, R52, 0x16, RZ ;  /* 0x0000001634037824 */ /* 0x000fc400078e02ff */
[----:B------:R-:W3:Y:S01]  /*5780*/  LDL.LU R20, [R1+0x2c8] ;  /* 0x0002c80001147983 */ /* 0x000ee20000300800 */
[----:B------:R-:W-:Y:S01]  /*5790*/  LOP3.LUT P6, RZ, R4, 0x1, RZ, 0xc0, !PT ;  /* 0x0000000104ff7812 */ /* 0x000fe200078cc0ff */
[----:B------:R-:W-:Y:S02]  /*57a0*/  IMAD.WIDE R14, R3, 0x2, R50 ;  /* 0x00000002030e7825 */ /* 0x000fe400078e0232 */
[----:B------:R-:W4:Y:S04]  /*57b0*/  LDL.LU R21, [R1+0x254] ;  /* 0x0002540001157983 */ /* 0x000f280000300800 */
[----:B------:R-:W-:Y:S04]  /*57c0*/  STS.U16 [R18+UR10+0x4980], R10 ;  /* 0x0049800a12007988 */ /* 0x000fe8000800040a */
[----:B------:R-:W3:Y:S01]  /*57d0*/  LDL.LU R34, [R1+0x250] ;  /* 0x0002500001227983 */ /* 0x000ee20000300800 */
[----:B--2---:R-:W-:-:S03]  /*57e0*/  PRMT R41, RZ, 0x7610, R41 ;  /* 0x00007610ff297816 */ /* 0x004fc60000000029 */
[----:B------:R-:W-:Y:S04]  /*57f0*/  STS.U16 [R18+UR10+0xd80], R33 ;  /* 0x000d802112007988 */ /* 0x000fe8000800040a */
[----:B------:R-:W2:Y:S04]  /*5800*/  LDL.LU R35, [R1+0x24c] ;  /* 0x00024c0001237983 */ /* 0x000ea80000300800 */
[----:B------:R-:W2:Y:S04]  /*5810*/  @P6 LDG.E.U16 R41, desc[UR24][R14.64] ;  /* 0x000000180e296981 */ /* 0x000ea8000c1e1500 */
[----:B------:R0:W-:Y:S04]  /*5820*/  STS.U16 [R18+UR10+0x4d80], R11 ;  /* 0x004d800b12007988 */ /* 0x0001e8000800040a */
[----:B------:R-:W3:Y:S04]  /*5830*/  LDL.LU R23, [R1+0x1c8] ;  /* 0x0001c80001177983 */ /* 0x000ee80000300800 */
[----:B------:R-:W3:Y:S01]  /*5840*/  LDL.LU R25, [R1+0x3b8] ;  /* 0x0003b80001197983 */ /* 0x000ee20000300800 */
[----:B0-----:R-:W-:-:S03]  /*5850*/  IMAD.WIDE R10, R3, 0x2, R48 ;  /* 0x00000002030a7825 */ /* 0x001fc600078e0230 */
[----:B------:R0:W-:Y:S01]  /*5860*/  STL.64 [R1+0x1e0], R14 ;  /* 0x0001e00e01007387 */ /* 0x0001e20000100a00 */
[----:B------:R-:W-:-:S06]  /*5870*/  PRMT R9, RZ, 0x7610, R9 ;  /* 0x00007610ff097816 */ /* 0x000fcc0000000009 */
[----:B------:R1:W3:Y:S04]  /*5880*/  @P6 LDG.E.U16 R9, desc[UR24][R10.64] ;  /* 0x000000180a096981 */ /* 0x0002e8000c1e1500 */
[----:B--2---:R-:W-:Y:S04]  /*5890*/  STL.64 [R1+0x880], R40 ;  /* 0x0008802801007387 */ /* 0x004fe80000100a00 */
[----:B------:R2:W-:Y:S04]  /*58a0*/  STL.64 [R1+0x1d8], R10 ;  /* 0x0001d80a01007387 */ /* 0x0005e80000100a00 */
[----:B------:R-:W4:Y:S04]  /*58b0*/  LDL.LU R24, [R1+0x3bc] ;  /* 0x0003bc0001187983 */ /* 0x000f280000300800 */
[----:B------:R-:W4:Y:S04]  /*58c0*/  LDL.LU R32, [R1+0x3a4] ;  /* 0x0003a40001207983 */ /* 0x000f280000300800 */
[----:B------:R-:W4:Y:S04]  /*58d0*/  LDL.LU R28, [R1+0x3a0] ;  /* 0x0003a000011c7983 */ /* 0x000f280000300800 */
[----:B------:R-:W4:Y:S04]  /*58e0*/  LDL.LU R26, [R1+0x394] ;  /* 0x00039400011a7983 */ /* 0x000f280000300800 */
[----:B------:R-:W4:Y:S04]  /*58f0*/  LDL.LU R13, [R1+0x390] ;  /* 0x00039000010d7983 */ /* 0x000f280000300800 */
[----:B0-----:R-:W4:Y:S04]  /*5900*/  LDL.LU R14, [R1+0x38c] ;  /* 0x00038c00010e7983 */ /* 0x001f280000300800 */
[----:B------:R-:W4:Y:S04]  /*5910*/  LDL.LU R15, [R1+0x388] ;  /* 0x00038800010f7983 */ /* 0x000f280000300800 */
[----:B------:R-:W4:Y:S04]  /*5920*/  LDL.LU R16, [R1+0x384] ;  /* 0x0003840001107983 */ /* 0x000f280000300800 */
[----:B------:R-:W4:Y:S04]  /*5930*/  LDL.LU R17, [R1+0x380] ;  /* 0x0003800001117983 */ /* 0x000f280000300800 */
[----:B--2---:R-:W2:Y:S04]  /*5940*/  LDL.LU R10, [R1+0x37c] ;  /* 0x00037c00010a7983 */ /* 0x004ea80000300800 */
[----:B------:R-:W2:Y:S04]  /*5950*/  LDL.LU R33, [R1+0x378] ;  /* 0x0003780001217983 */ /* 0x000ea80000300800 */
[----:B------:R-:W2:Y:S01]  /*5960*/  LDL.LU R11, [R1+0x374] ;  /* 0x00037400010b7983 */ /* 0x000ea20000300800 */
[----:B------:R-:W-:-:S03]  /*5970*/  SHF.R.U64 R3, R2, 0x19, RZ ;  /* 0x0000001902037819 */ /* 0x000fc600000012ff */
[----:B---3--:R-:W-:Y:S01]  /*5980*/  STS.U16 [R18+UR10+0x1180], R20 ;  /* 0x0011801412007988 */ /* 0x008fe2000800040a */
[----:B------:R-:W-:-:S03]  /*5990*/  LOP3.LUT P5, RZ, R3, 0x1, RZ, 0xc0, !PT ;  /* 0x0000000103ff7812 */ /* 0x000fc600078ac0ff */
[----:B----4-:R-:W-:Y:S01]  /*59a0*/  STS.U16 [R18+UR10+0x5180], R21 ;  /* 0x0051801512007988 */ /* 0x010fe2000800040a */
[----:B------:R-:W-:-:S03]  /*59b0*/  IMAD R3, R52, 0x1e, RZ ;  /* 0x0000001e34037824 */ /* 0x000fc600078e02ff */
[----:B------:R-:W-:Y:S04]  /*59c0*/  STS.U16 [R18+UR10+0x1580], R34 ;  /* 0x0015802212007988 */ /* 0x000fe8000800040a */
[----:B------:R0:W-:Y:S04]  /*59d0*/  STS.U16 [R18+UR10+0x5580], R35 ;  /* 0x0055802312007988 */ /* 0x0001e8000800040a */
[----:B------:R-:W-:Y:S01]  /*59e0*/  STS.U16 [R18+UR10+0x1980], R23 ;  /* 0x0019801712007988 */ /* 0x000fe2000800040a */
[----:B------:R-:W-:-:S03]  /*59f0*/  PRMT R8, RZ, 0x7610, R8 ;  /* 0x00007610ff087816 */ /* 0x000fc60000000008 */
[----:B------:R3:W-:Y:S01]  /*5a00*/  STS.U16 [R18+UR10+0x5980], R12 ;  /* 0x0059800c12007988 */ /* 0x0007e2000800040a */
[----:B------:R-:W-:Y:S01]  /*5a10*/  PRMT R7, RZ, 0x7610, R7 ;  /* 0x00007610ff077816 */ /* 0x000fe20000000007 */
[C---:B0-----:R-:W-:Y:S02]  /*5a20*/  IMAD.WIDE R34, R3.reuse, 0x2, R50 ;  /* 0x0000000203227825 */ /* 0x041fe400078e0232 */
[----:B------:R0:W-:Y:S02]  /*5a30*/  STS.U16 [R18+UR10+0x1d80], R25 ;  /* 0x001d801912007988 */ /* 0x0001e4000800040a */
[----:B------:R-:W-:Y:S01]  /*5a40*/  IMAD.WIDE R20, R3, 0x2, R48 ;  /* 0x0000000203147825 */ /* 0x000fe200078e0230 */
[----:B---3--:R-:W-:Y:S01]  /*5a50*/  LOP3.LUT R12, R0, 0x40, RZ, 0x3c, !PT ;  /* 0x00000040000c7812 */ /* 0x008fe200078e3cff */
[----:B------:R-:W3:Y:S01]  /*5a60*/  @P4 LDG.E.U16 R8, desc[UR24][R34.64] ;  /* 0x0000001822084981 */ /* 0x000ee2000c1e1500 */
[----:B------:R-:W-:-:S03]  /*5a70*/  SHF.R.U64 R3, R2, 0x11, RZ ;  /* 0x0000001102037819 */ /* 0x000fc600000012ff */
[----:B------:R-:W4:Y:S01]  /*5a80*/  @P4 LDG.E.U16 R7, desc[UR24][R20.64] ;  /* 0x0000001814074981 */ /* 0x000f22000c1e1500 */
[----:B------:R-:W-:Y:S01]  /*5a90*/  LOP3.LUT P4, RZ, R3, 0x1, RZ, 0xc0, !PT ;  /* 0x0000000103ff7812 */ /* 0x000fe2000788c0ff */
[----:B------:R-:W-:Y:S01]  /*5aa0*/  IMAD R3, R52, 0x26, RZ ;  /* 0x0000002634037824 */ /* 0x000fe200078e02ff */
[----:B------:R-:W-:Y:S01]  /*5ab0*/  PRMT R5, RZ, 0x7610, R5 ;  /* 0x00007610ff057816 */ /* 0x000fe20000000005 */
[----:B------:R-:W-:Y:S04]  /*5ac0*/  STL.64 [R1+0x160], R34 ;  /* 0x0001602201007387 */ /* 0x000fe80000100a00 */
[----:B------:R-:W-:Y:S04]  /*5ad0*/  STL.64 [R1+0x158], R20 ;  /* 0x0001581401007387 */ /* 0x000fe80000100a00 */
[----:B0-----:R-:W3:Y:S04]  /*5ae0*/  LDL.LU R25, [R1+0x338] ;  /* 0x0003380001197983 */ /* 0x001ee80000300800 */
[----:B------:R0:W-:Y:S04]  /*5af0*/  STS.U16 [R18+UR10+0x5d80], R24 ;  /* 0x005d801812007988 */ /* 0x0001e8000800040a */
[----:B------:R-:W-:Y:S04]  /*5b00*/  STS.U16 [R12+UR10+0x200], R32 ;  /* 0x000200200c007988 */ /* 0x000fe8000800040a */
[----:B------:R-:W-:Y:S04]  /*5b10*/  STS.U16 [R12+UR10+0x4200], R28 ;  /* 0x0042001c0c007988 */ /* 0x000fe8000800040a */
[----:B------:R-:W-:Y:S04]  /*5b20*/  STS.U16 [R12+UR10+0x600], R26 ;  /* 0x0006001a0c007988 */ /* 0x000fe8000800040a */
[----:B------:R-:W-:Y:S04]  /*5b30*/  STS.U16 [R12+UR10+0x4600], R13 ;  /* 0x0046000d0c007988 */ /* 0x000fe8000800040a */
[----:B------:R-:W-:Y:S04]  /*5b40*/  STS.U16 [R12+UR10+0xa00], R14 ;  /* 0x000a000e0c007988 */ /* 0x000fe8000800040a */
[----:B------:R1:W-:Y:S01]  /*5b50*/  STS.U16 [R12+UR10+0x4a00], R15 ;  /* 0x004a000f0c007988 */ /* 0x0003e2000800040a */
[----:B0-----:R-:W-:-:S03]  /*5b60*/  IMAD.WIDE R18, R3, 0x2, R50 ;  /* 0x0000000203127825 */ /* 0x001fc600078e0232 */
[----:B------:R-:W-:Y:S04]  /*5b70*/  STS.U16 [R12+UR10+0xe00], R16 ;  /* 0x000e00100c007988 */ /* 0x000fe8000800040a */
[----:B------:R-:W-:Y:S01]  /*5b80*/  STS.U16 [R12+UR10+0x4e00], R17 ;  /* 0x004e00110c007988 */ /* 0x000fe2000800040a */
[----:B-1----:R-:W-:-:S03]  /*5b90*/  IMAD.WIDE R14, R3, 0x2, R48 ;  /* 0x00000002030e7825 */ /* 0x002fc600078e0230 */
[----:B--2---:R-:W-:Y:S04]  /*5ba0*/  STS.U16 [R12+UR10+0x1200], R10 ;  /* 0x0012000a0c007988 */ /* 0x004fe8000800040a */
[----:B------:R-:W-:Y:S04]  /*5bb0*/  STS.U16 [R12+UR10+0x5200], R33 ;  /* 0x005200210c007988 */ /* 0x000fe8000800040a */
[----:B------:R0:W-:Y:S04]  /*5bc0*/  STS.U16 [R12+UR10+0x1600], R11 ;  /* 0x0016000b0c007988 */ /* 0x0001e8000800040a */
[----:B------:R-:W-:Y:S04]  /*5bd0*/  STL.64 [R1+0xe0], R18 ;  /* 0x0000e01201007387 */ /* 0x000fe80000100a00 */
[----:B------:R1:W2:Y:S01]  /*5be0*/  @P5 LDG.E.U16 R5, desc[UR24][R14.64] ;  /* 0x000000180e055981 */ /* 0x0002a2000c1e1500 */
[----:B0-----:R-:W-:-:S03]  /*5bf0*/  IMAD R11, R52, 0x2e, RZ ;  /* 0x0000002e340b7824 */ /* 0x001fc600078e02ff */
[----:B------:R1:W-:Y:S01]  /*5c00*/  STL.64 [R1+0xd8], R14 ;  /* 0x0000d80e01007387 */ /* 0x0003e20000100a00 */
[----:B------:R-:W-:-:S03]  /*5c10*/  IMAD.WIDE R16, R11, 0x2, R50 ;  /* 0x000000020b107825 */ /* 0x000fc600078e0232 */
[----:B------:R0:W-:Y:S04]  /*5c20*/  STS.U16 [R12+UR10+0x5600], R37 ;  /* 0x005600250c007988 */ /* 0x0001e8000800040a */
[----:B------:R-:W-:Y:S01]  /*5c30*/  STL.64 [R1+0x60], R16 ;  /* 0x0000601001007387 */ /* 0x000fe20000100a00 */
[----:B-1----:R-:W-:-:S03]  /*5c40*/  IMAD.WIDE R14, R11, 0x2, R48 ;  /* 0x000000020b0e7825 */ /* 0x002fc600078e0230 */
[----:B------:R1:W-:Y:S04]  /*5c50*/  STS.U16 [R12+UR10+0x1a00], R42 ;  /* 0x001a002a0c007988 */ /* 0x0003e8000800040a */
[----:B------:R-:W-:Y:S04]  /*5c60*/  STL.64 [R1+0x58], R14 ;  /* 0x0000580e01007387 */ /* 0x000fe80000100a00 */
[----:B0-----:R-:W2:Y:S04]  /*5c70*/  LDL.LU R37, [R1+0x89c] ;  /* 0x00089c0001257983 */ /* 0x001ea80000300800 */
[----:B-1----:R-:W2:Y:S04]  /*5c80*/  LDL.LU R42, [R1+0x898] ;  /* 0x00089800012a7983 */ /* 0x002ea80000300800 */
[----:B------:R0:W-:Y:S04]  /*5c90*/  STS.U16 [R12+UR10+0x5a00], R46 ;  /* 0x005a002e0c007988 */ /* 0x0001e8000800040a */
[----:B0-----:R-:W4:Y:S04]  /*5ca0*/  LDL.LU R46, [R1+0x894] ;  /* 0x00089400012e7983 */ /* 0x001f280000300800 */
[----:B------:R0:W-:Y:S04]  /*5cb0*/  STS.U16 [R12+UR10+0x1e00], R43 ;  /* 0x001e002b0c007988 */ /* 0x0001e8000800040a */
[----:B------:R1:W-:Y:S04]  /*5cc0*/  STS.U16 [R12+UR10+0x5e00], R47 ;  /* 0x005e002f0c007988 */ /* 0x0003e8000800040a */
[----:B0-----:R-:W4:Y:S04]  /*5cd0*/  LDL.LU R43, [R1+0x890] ;  /* 0x00089000012b7983 */ /* 0x001f280000300800 */
[----:B-1----:R-:W4:Y:S01]  /*5ce0*/  LDL.LU R47, [R1+0x88c] ;  /* 0x00088c00012f7983 */ /* 0x002f220000300800 */
[----:B------:R-:W-:-:S03]  /*5cf0*/  LOP3.LUT R33, R0, 0x50, RZ, 0x3c, !PT ;  /* 0x0000005000217812 */ /* 0x000fc600078e3cff */
[----:B------:R-:W4:Y:S04]  /*5d00*/  LDL.LU R20, [R1+0x3e8] ;  /* 0x0003e80001147983 */ /* 0x000f280000300800 */
[----:B------:R-:W4:Y:S04]  /*5d10*/  LDL.LU R21, [R1+0x3e4] ;  /* 0x0003e40001157983 */ /* 0x000f280000300800 */
[----:B------:R-:W4:Y:S04]  /*5d20*/  LDL.LU R34, [R1+0x3c4] ;  /* 0x0003c40001227983 */ /* 0x000f280000300800 */
[----:B------:R-:W4:Y:S04]  /*5d30*/  LDL.LU R35, [R1+0x3c0] ;  /* 0x0003c00001237983 */ /* 0x000f280000300800 */
[----:B------:R0:W-:Y:S04]  /*5d40*/  STS.U16 [R33+UR10+0x280], R36 ;  /* 0x0002802421007988 */ /* 0x0001e8000800040a */
[----:B0-----:R-:W4:Y:S01]  /*5d50*/  LDL.LU R36, [R1+0x888] ;  /* 0x0008880001247983 */ /* 0x001f220000300800 */
[----:B------:R-:W-:-:S02]  /*5d60*/  PRMT R6, RZ, 0x7610, R6 ;  /* 0x00007610ff067816 */ /* 0x000fc40000000006 */
[----:B------:R-:W-:Y:S02]  /*5d70*/  PRMT R3, RZ, 0x7610, R3 ;  /* 0x00007610ff037816 */ /* 0x000fe40000000003 */
[----:B------:R-:W-:Y:S02]  /*5d80*/  SHF.R.U64 R10, R2, 0x9, RZ ;  /* 0x00000009020a7819 */ /* 0x000fe400000012ff */
[----:B------:R-:W4:Y:S01]  /*5d90*/  @P5 LDG.E.U16 R6, desc[UR24][R18.64] ;  /* 0x0000001812065981 */ /* 0x000f22000c1e1500 */
[----:B------:R-:W-:Y:S02]  /*5da0*/  PRMT R4, RZ, 0x7610, R4 ;  /* 0x00007610ff047816 */ /* 0x000fe40000000004 */
[----:B------:R-:W-:Y:S01]  /*5db0*/  LOP3.LUT P5, RZ, R10, 0x1, RZ, 0xc0, !PT ;  /* 0x000000010aff7812 */ /* 0x000fe200078ac0ff */
[----:B------:R0:W4:Y:S01]  /*5dc0*/  @P4 LDG.E.U16 R3, desc[UR24][R14.64] ;  /* 0x000000180e034981 */ /* 0x000122000c1e1500 */
[----:B------:R-:W-:-:S03]  /*5dd0*/  SHF.R.U64 R10, R2, 0x1, RZ ;  /* 0x00000001020a7819 */ /* 0x000fc600000012ff */
[----:B------:R1:W4:Y:S01]  /*5de0*/  @P4 LDG.E.U16 R4, desc[UR24][R16.64] ;  /* 0x0000001810044981 */ /* 0x000322000c1e1500 */
[----:B------:R-:W-:Y:S01]  /*5df0*/  LOP3.LUT P4, RZ, R10, 0x1, RZ, 0xc0, !PT ;  /* 0x000000010aff7812 */ /* 0x000fe2000788c0ff */
[----:B0-----:R-:W-:Y:S02]  /*5e00*/  IMAD R14, R52, 0x36, RZ ;  /* 0x00000036340e7824 */ /* 0x001fe400078e02ff */
[----:B---3--:R-:W-:Y:S02]  /*5e10*/  VIADD R10, R25, 0xfffffff8 ;  /* 0xfffffff8190a7836 */ /* 0x008fe40000000000 */
[----:B-1----:R-:W-:-:S04]  /*5e20*/  IMAD.WIDE R16, R14, 0x2, R50 ;  /* 0x000000020e107825 */ /* 0x002fc800078e0232 */
[----:B------:R-:W-:-:S04]  /*5e30*/  IMAD.WIDE R14, R14, 0x2, R48 ;  /* 0x000000020e0e7825 */ /* 0x000fc800078e0230 */
[----:B------:R-:W-:Y:S02]  /*5e40*/  VIADD R18, R25, 0xfffffff0 ;  /* 0xfffffff019127836 */ /* 0x000fe40000000000 */
[----:B------:R-:W-:-:S04]  /*5e50*/  IMAD R19, R52, 0x7, RZ ;  /* 0x0000000734137824 */ /* 0x000fc800078e02ff */
[----:B------:R-:W-:Y:S01]  /*5e60*/  IMAD.WIDE R38, R19, 0x2, R50 ;  /* 0x0000000213267825 */ /* 0x000fe200078e0232 */
[----:B------:R-:W-:-:S03]  /*5e70*/  PRMT R31, RZ, 0x7610, R31 ;  /* 0x00007610ff1f7816 */ /* 0x000fc6000000001f */
[----:B------:R-:W-:Y:S01]  /*5e80*/  IMAD.WIDE R40, R19, 0x2, R48 ;  /* 0x0000000213287825 */ /* 0x000fe200078e0230 */
[----:B------:R0:W-:Y:S01]  /*5e90*/  STL.64 [R1+0x2d0], R38 ;  /* 0x0002d02601007387 */ /* 0x0001e20000100a00 */
[----:B------:R-:W-:-:S03]  /*5ea0*/  PRMT R30, RZ, 0x7610, R30 ;  /* 0x00007610ff1e7816 */ /* 0x000fc6000000001e */
[----:B------:R-:W3:Y:S04]  /*5eb0*/  LDL.LU R23, [R1+0x414] ;  /* 0x0004140001177983 */ /* 0x000ee80000300800 */
[----:B------:R-:W3:Y:S04]  /*5ec0*/  LDL.LU R32, [R1+0x3e0] ;  /* 0x0003e00001207983 */ /* 0x000ee80000300800 */
[----:B------:R-:W3:Y:S04]  /*5ed0*/  LDL.LU R24, [R1+0x3dc] ;  /* 0x0003dc0001187983 */ /* 0x000ee80000300800 */
[----:B------:R-:W3:Y:S04]  /*5ee0*/  LDL.LU R28, [R1+0x370] ;  /* 0x00037000011c7983 */ /* 0x000ee80000300800 */
[----:B------:R-:W3:Y:S04]  /*5ef0*/  LDL.LU R26, [R1+0x36c] ;  /* 0x00036c00011a7983 */ /* 0x000ee80000300800 */
[----:B------:R1:W-:Y:S04]  /*5f00*/  STL.64 [R1+0x2c8], R40 ;  /* 0x0002c82801007387 */ /* 0x0003e80000100a00 */
[----:B------:R-:W-:Y:S01]  /*5f10*/  STS.U16 [R33+UR10+0x4280], R53 ;  /* 0x0042803521007988 */ /* 0x000fe2000800040a */
[----:B--2---:R-:W-:-:S06]  /*5f20*/  PRMT R42, RZ, 0x7610, R42 ;  /* 0x00007610ff2a7816 */ /* 0x004fcc000000002a */
[----:B------:R-:W2:Y:S01]  /*5f30*/  @P5 LDG.E.U16 R42, desc[UR24][R16.64] ;  /* 0x00000018102a5981 */ /* 0x000ea2000c1e1500 */
[----:B----4-:R-:W-:-:S06]  /*5f40*/  PRMT R46, RZ, 0x7610, R46 ;  /* 0x00007610ff2e7816 */ /* 0x010fcc000000002e */
[----:B------:R-:W4:Y:S01]  /*5f50*/  @P5 LDG.E.U16 R46, desc[UR24][R14.64] ;  /* 0x000000180e2e5981 */ /* 0x000f22000c1e1500 */
[----:B------:R-:W-:Y:S01]  /*5f60*/  ISETP.GE.U32.AND P5, PT, R10, 0x7fffffb9, PT ;  /* 0x7fffffb90a00780c */ /* 0x000fe20003fa6070 */
[----:B------:R-:W-:-:S04]  /*5f70*/  IMAD R10, R52, 0x3e, RZ ;  /* 0x0000003e340a7824 */ /* 0x000fc800078e02ff */
[----:B------:R-:W-:Y:S01]  /*5f80*/  IMAD.WIDE R12, R10, 0x2, R50 ;  /* 0x000000020a0c7825 */ /* 0x000fe200078e0232 */
[----:B------:R-:W-:-:S03]  /*5f90*/  PRMT R43, RZ, 0x7610, R43 ;  /* 0x00007610ff2b7816 */ /* 0x000fc6000000002b */
[----:B------:R-:W-:Y:S01]  /*5fa0*/  IMAD.WIDE R10, R10, 0x2, R48 ;  /* 0x000000020a0a7825 */ /* 0x000fe200078e0230 */
[----:B------:R-:W-:Y:S02]  /*5fb0*/  PRMT R47, RZ, 0x7610, R47 ;  /* 0x00007610ff2f7816 */ /* 0x000fe4000000002f */
[----:B------:R-:W2:Y:S01]  /*5fc0*/  @P4 LDG.E.U16 R43, desc[UR24][R12.64] ;  /* 0x000000180c2b4981 */ /* 0x000ea2000c1e1500 */
[----:B------:R-:W-:-:S03]  /*5fd0*/  PRMT R37, RZ, 0x7610, R37 ;  /* 0x00007610ff257816 */ /* 0x000fc60000000025 */
[----:B------:R-:W2:Y:S01]  /*5fe0*/  @P4 LDG.E.U16 R47, desc[UR24][R10.64] ;  /* 0x000000180a2f4981 */ /* 0x000ea2000c1e1500 */
[----:B------:R-:W-:Y:S01]  /*5ff0*/  ISETP.GE.U32.AND P4, PT, R18, 0x7fffffb1, PT ;  /* 0x7fffffb11200780c */ /* 0x000fe20003f86070 */
[----:B------:R-:W-:Y:S02]  /*6000*/  IMAD R18, R52, 0xf, RZ ;  /* 0x0000000f34127824 */ /* 0x000fe400078e02ff */
[----:B------:R0:W2:Y:S02]  /*6010*/  @!P5 LDG.E.U16 R37, desc[UR24][R38.64] ;  /* 0x000000182625d981 */ /* 0x0000a4000c1e1500 */
[----:B0-----:R-:W-:-:S04]  /*6020*/  IMAD.WIDE R38, R18, 0x2, R50 ;  /* 0x0000000212267825 */ /* 0x001fc800078e0232 */
[----:B------:R-:W-:-:S04]  /*6030*/  IMAD.WIDE R18, R18, 0x2, R48 ;  /* 0x0000000212127825 */ /* 0x000fc800078e0230 */
[----:B------:R-:W2:Y:S04]  /*6040*/  @!P4 LDG.E.U16 R31, desc[UR24][R38.64] ;  /* 0x00000018261fc981 */ /* 0x000ea8000c1e1500 */
[----:B------:R-:W2:Y:S01]  /*6050*/  @!P4 LDG.E.U16 R30, desc[UR24][R18.64] ;  /* 0x00000018121ec981 */ /* 0x000ea2000c1e1500 */
[----:B------:R-:W-:-:S06]  /*6060*/  PRMT R36, RZ, 0x7610, R36 ;  /* 0x00007610ff247816 */ /* 0x000fcc0000000024 */
[----:B------:R-:W2:Y:S04]  /*6070*/  @!P5 LDG.E.U16 R36, desc[UR24][R40.64] ;  /* 0x000000182824d981 */ /* 0x000ea8000c1e1500 */
[----:B-1----:R-:W2:Y:S04]  /*6080*/  LDL.LU.64 R40, [R1+0x880] ;  /* 0x0008800001287983 */ /* 0x002ea80000300a00 */
[----:B------:R0:W-:Y:S04]  /*6090*/  STL.64 [R1+0x250], R38 ;  /* 0x0002502601007387 */ /* 0x0001e80000100a00 */
[----:B0-----:R-:W2:Y:S04]  /*60a0*/  LDL.LU.64 R38, [R1+0x878] ;  /* 0x0008780001267983 */ /* 0x001ea80000300a00 */
[----:B------:R0:W-:Y:S04]  /*60b0*/  STL.64 [R1+0x248], R18 ;  /* 0x0002481201007387 */ /* 0x0001e80000100a00 */
[----:B0-----:R-:W5:Y:S04]  /*60c0*/  LDL.LU.64 R18, [R1+0x870] ;  /* 0x0008700001127983 */ /* 0x001f680000300a00 */
[----:B------:R-:W2:Y:S04]  /*60d0*/  LDL.LU R53, [R1+0x868] ;  /* 0x0008680001357983 */ /* 0x000ea80000300800 */
[----:B------:R0:W-:Y:S02]  /*60e0*/  STS.U16 [R33+UR10+0x680], R20 ;  /* 0x0006801421007988 */ /* 0x0001e4000800040a */
[----:B0-----:R-:W-:-:S04]  /*60f0*/  SHF.R.U64 R20, R2, 0x18, RZ ;  /* 0x0000001802147819 */ /* 0x001fc800000012ff */
[----:B------:R-:W-:Y:S02]  /*6100*/  LOP3.LUT P4, RZ, R20, 0x1, RZ, 0xc0, !PT ;  /* 0x0000000114ff7812 */ /* 0x000fe4000788c0ff */
[----:B------:R-:W-:Y:S01]  /*6110*/  SHF.R.U64 R20, R2, 0x10, RZ ;  /* 0x0000001002147819 */ /* 0x000fe200000012ff */
[----:B------:R0:W-:Y:S03]  /*6120*/  STS.U16 [R33+UR10+0x4680], R21 ;  /* 0x0046801521007988 */ /* 0x0001e6000800040a */
[----:B------:R-:W-:Y:S01]  /*6130*/  LOP3.LUT P5, RZ, R20, 0x1, RZ, 0xc0, !PT ;  /* 0x0000000114ff7812 */ /* 0x000fe200078ac0ff */
[----:B------:R-:W-:Y:S01]  /*6140*/  IMAD R20, R52, 0x17, RZ ;  /* 0x0000001734147824 */ /* 0x000fe200078e02ff */
[----:B------:R-:W-:Y:S01]  /*6150*/  STS.U16 [R33+UR10+0xa80], R34 ;  /* 0x000a802221007988 */ /* 0x000fe2000800040a */
[----:B0-----:R-:W-:-:S03]  /*6160*/  SHF.R.U64 R21, R2, 0x8, RZ ;  /* 0x0000000802157819 */ /* 0x001fc600000012ff */
[----:B------:R0:W-:Y:S01]  /*6170*/  STS.U16 [R33+UR10+0x4a80], R35 ;  /* 0x004a802321007988 */ /* 0x0001e2000800040a */
[----:B------:R-:W-:Y:S02]  /*6180*/  PRMT R2, RZ, 0x7610, R2 ;  /* 0x00007610ff027816 */ /* 0x000fe40000000002 */
[----:B------:R-:W-:Y:S01]  /*6190*/  LOP3.LUT P6, RZ, R21, 0x1, RZ, 0xc0, !PT ;  /* 0x0000000115ff7812 */ /* 0x000fe200078cc0ff */
[----:B0-----:R-:W-:-:S04]  /*61a0*/  IMAD.WIDE R34, R20, 0x2, R50 ;  /* 0x0000000214227825 */ /* 0x001fc800078e0232 */
[----:B------:R-:W-:Y:S01]  /*61b0*/  IMAD.WIDE R20, R20, 0x2, R48 ;  /* 0x0000000214147825 */ /* 0x000fe200078e0230 */
[----:B------:R0:W-:Y:S04]  /*61c0*/  STL.64 [R1+0x1d0], R34 ;  /* 0x0001d02201007387 */ /* 0x0001e80000100a00 */
[----:B------:R-:W4:Y:S04]  /*61d0*/  @P3 LDG.E.U16 R2, desc[UR24][R20.64] ;  /* 0x0000001814023981 */ /* 0x000f28000c1e1500 */
[----:B---3--:R-:W-:Y:S04]  /*61e0*/  STS.U16 [R33+UR10+0xe80], R32 ;  /* 0x000e802021007988 */ /* 0x008fe8000800040a */
[----:B------:R-:W-:Y:S04]  /*61f0*/  STS.U16 [R33+UR10+0x4e80], R24 ;  /* 0x004e801821007988 */ /* 0x000fe8000800040a */
[----:B------:R-:W-:Y:S04]  /*6200*/  STS.U16 [R33+UR10+0x1280], R28 ;  /* 0x0012801c21007988 */ /* 0x000fe8000800040a */
[----:B------:R-:W-:Y:S01]  /*6210*/  STS.U16 [R33+UR10+0x5280], R26 ;  /* 0x0052801a21007988 */ /* 0x000fe2000800040a */
[----:B--2---:R-:W-:-:S06]  /*6220*/  PRMT R53, RZ, 0x7610, R53 ;  /* 0x00007610ff357816 */ /* 0x004fcc0000000035 */
[----:B------:R-:W2:Y:S01]  /*6230*/  @P3 LDG.E.U16 R53, desc[UR24][R34.64] ;  /* 0x0000001822353981 */ /* 0x000ea2000c1e1500 */
[----:B------:R-:W-:-:S03]  /*6240*/  ISETP.NE.AND P3, PT, R23, RZ, PT ;  /* 0x000000ff1700720c */ /* 0x000fc60003f65270 */
[----:B0-----:R-:W3:Y:S04]  /*6250*/  LDL.LU.64 R34, [R1+0x860] ;  /* 0x0008600001227983 */ /* 0x001ee80000300a00 */
[----:B------:R0:W-:Y:S04]  /*6260*/  STL.64 [R1+0x1c8], R20 ;  /* 0x0001c81401007387 */ /* 0x0001e80000100a00 */
[----:B0-----:R-:W5:Y:S04]  /*6270*/  LDL.LU.64 R20, [R1+0x858] ;  /* 0x0008580001147983 */ /* 0x001f680000300a00 */
[----:B------:R-:W5:Y:S04]  /*6280*/  LDL.LU R23, [R1+0x854] ;  /* 0x0008540001177983 */ /* 0x000f680000300800 */
[----:B------:R-:W2:Y:S04]  /*6290*/  LDL.LU R32, [R1+0x850] ;  /* 0x0008500001207983 */ /* 0x000ea80000300800 */
[----:B------:R-:W5:Y:S04]  /*62a0*/  LDL.LU R24, [R1+0x84c] ;  /* 0x00084c0001187983 */ /* 0x000f680000300800 */
[----:B------:R-:W2:Y:S04]  /*62b0*/  LDL.LU R28, [R1+0x848] ;  /* 0x00084800011c7983 */ /* 0x000ea80000300800 */
[----:B------:R-:W2:Y:S04]  /*62c0*/  LDL.LU R26, [R1+0x844] ;  /* 0x00084400011a7983 */ /* 0x000ea80000300800 */
[----:B--2---:R0:W-:Y:S04]  /*62d0*/  STS.U16 [R33+UR10+0x1680], R26 ;  /* 0x0016801a21007988 */ /* 0x0041e8000800040a */
[----:B------:R1:W-:Y:S04]  /*62e0*/  STS.U16 [R33+UR10+0x5680], R28 ;  /* 0x0056801c21007988 */ /* 0x0003e8000800040a */
[----:B------:R-:W-:Y:S04]  /*62f0*/  STS.U16 [R33+UR10+0x1a80], R32 ;  /* 0x001a802021007988 */ /* 0x000fe8000800040a */
[----:B---3--:R-:W-:Y:S04]  /*6300*/  STS.U16 [R33+UR10+0x5a80], R34 ;  /* 0x005a802221007988 */ /* 0x008fe8000800040a */
[----:B------:R-:W-:Y:S04]  /*6310*/  STS.U16 [R33+UR10+0x1e80], R35 ;  /* 0x001e802321007988 */ /* 0x000fe8000800040a */
[----:B------:R2:W-:Y:S04]  /*6320*/  STS.U16 [R33+UR10+0x5e80], R44 ;  /* 0x005e802c21007988 */ /* 0x0005e8000800040a */
[----:B0-----:R-:W3:Y:S04]  /*6330*/  LDL.LU R26, [R1+0x840] ;  /* 0x00084000011a7983 */ /* 0x001ee80000300800 */
[----:B-1----:R-:W3:Y:S01]  /*6340*/  LDL.LU R28, [R1+0x83c] ;  /* 0x00083c00011c7983 */ /* 0x002ee20000300800 */
[----:B--2---:R-:W-:-:S03]  /*6350*/  LOP3.LUT R44, R0, 0x60, RZ, 0x3c, !PT ;  /* 0x00000060002c7812 */ /* 0x004fc600078e3cff */
[----:B------:R-:W2:Y:S04]  /*6360*/  LDL.LU R32, [R1+0x838] ;  /* 0x0008380001207983 */ /* 0x000ea80000300800 */
[----:B------:R-:W-:Y:S04]  /*6370*/  STS.U16 [R44+UR10+0x300], R29 ;  /* 0x0003001d2c007988 */ /* 0x000fe8000800040a */
[----:B------:R-:W-:Y:S04]  /*6380*/  STS.U16 [R44+UR10+0x4300], R38 ;  /* 0x004300262c007988 */ /* 0x000fe8000800040a */
[----:B------:R-:W-:Y:S04]  /*6390*/  STS.U16 [R44+UR10+0x700], R39 ;  /* 0x000700272c007988 */ /* 0x000fe8000800040a */
[----:B------:R-:W-:Y:S04]  /*63a0*/  STS.U16 [R44+UR10+0x4700], R40 ;  /* 0x004700282c007988 */ /* 0x000fe8000800040a */
[----:B------:R-:W-:Y:S04]  /*63b0*/  STS.U16 [R44+UR10+0xb00], R41 ;  /* 0x000b00292c007988 */ /* 0x000fe8000800040a */
[----:B------:R0:W-:Y:S04]  /*63c0*/  STS.U16 [R44+UR10+0x4b00], R9 ;  /* 0x004b00092c007988 */ /* 0x0001e8000800040a */
[----:B------:R-:W2:Y:S04]  /*63d0*/  LDL.LU R34, [R1+0x834] ;  /* 0x0008340001227983 */ /* 0x000ea80000300800 */
[----:B------:R-:W2:Y:S01]  /*63e0*/  LDL.LU R35, [R1+0x830] ;  /* 0x0008300001237983 */ /* 0x000ea20000300800 */
[----:B0-----:R-:W-:-:S03]  /*63f0*/  LOP3.LUT R9, R0, 0x60, RZ, 0x3c, !PT ;  /* 0x0000006000097812 */ /* 0x001fc600078e3cff */
[----:B------:R-:W2:Y:S04]  /*6400*/  LDL.LU R33, [R1+0x82c] ;  /* 0x00082c0001217983 */ /* 0x000ea80000300800 */
[----:B------:R-:W-:Y:S04]  /*6410*/  STS.U16 [R9+UR10+0xf00], R8 ;  /* 0x000f000809007988 */ /* 0x000fe8000800040a */
[----:B------:R-:W-:Y:S04]  /*6420*/  STS.U16 [R9+UR10+0x4f00], R7 ;  /* 0x004f000709007988 */ /* 0x000fe8000800040a */
[----:B------:R-:W2:Y:S04]  /*6430*/  LDL.LU R29, [R1+0x828] ;  /* 0x00082800011d7983 */ /* 0x000ea80000300800 */
        /* <DEDUP_REMOVED lines=8> */
[----:B------:R0:W-:Y:S04]  /*64c0*/  STS.U16 [R9+UR10+0x1b00], R42 ;  /* 0x001b002a09007988 */ /* 0x0001e8000800040a */
[----:B----4-:R1:W-:Y:S04]  /*64d0*/  STS.U16 [R9+UR10+0x5b00], R46 ;  /* 0x005b002e09007988 */ /* 0x0103e8000800040a */
[----:B0-----:R-:W4:Y:S04]  /*64e0*/  LDL.LU R42, [R1+0x814] ;  /* 0x00081400012a7983 */ /* 0x001f280000300800 */
[----:B-1----:R-:W3:Y:S04]  /*64f0*/  LDL.LU R46, [R1+0x810] ;  /* 0x00081000012e7983 */ /* 0x002ee80000300800 */
[----:B------:R0:W-:Y:S04]  /*6500*/  STS.U16 [R9+UR10+0x1f00], R43 ;  /* 0x001f002b09007988 */ /* 0x0001e8000800040a */
[----:B0-----:R-:W4:Y:S01]  /*6510*/  LDL.LU R43, [R1+0x80c] ;  /* 0x00080c00012b7983 */ /* 0x001f220000300800 */
[----:B------:R-:W-:Y:S01]  /*6520*/  IMAD R3, R52, 0x1f, RZ ;  /* 0x0000001f34037824 */ /* 0x000fe200078e02ff */
[----:B------:R-:W-:Y:S01]  /*6530*/  LOP3.LUT R44, R0, 0x70, RZ, 0x3c, !PT ;  /* 0x00000070002c7812 */ /* 0x000fe200078e3cff */
[----:B------:R-:W-:-:S02]  /*6540*/  IMAD R4, R52, 0x27, RZ ;  /* 0x0000002734047824 */ /* 0x000fc400078e02ff */
[--C-:B------:R-:W-:Y:S01]  /*6550*/  IMAD.WIDE R6, R3, 0x2, R50.reuse ;  /* 0x0000000203067825 */ /* 0x100fe200078e0232 */
[----:B------:R0:W-:Y:S03]  /*6560*/  STS.U16 [R9+UR10+0x5f00], R47 ;  /* 0x005f002f09007988 */ /* 0x0001e6000800040a */
[----:B------:R-:W-:Y:S01]  /*6570*/  IMAD R5, R52, 0x2f, RZ ;  /* 0x0000002f34057824 */ /* 0x000fe200078e02ff */
[----:B------:R-:W-:Y:S04]  /*6580*/  STS.U16 [R44+UR10+0x380], R37 ;  /* 0x000380252c007988 */ /* 0x000fe8000800040a */
[----:B------:R1:W-:Y:S01]  /*6590*/  STS.U16 [R44+UR10+0x4380], R36 ;  /* 0x004380242c007988 */ /* 0x0003e2000800040a */
[----:B0-----:R-:W-:-:S03]  /*65a0*/  IMAD.WIDE R8, R4, 0x2, R50 ;  /* 0x0000000204087825 */ /* 0x001fc600078e0232 */
[----:B------:R-:W4:Y:S04]  /*65b0*/  LDL.LU R47, [R1+0x808] ;  /* 0x00080800012f7983 */ /* 0x000f280000300800 */
[----:B------:R-:W-:Y:S04]  /*65c0*/  STS.U16 [R44+UR10+0x780], R31 ;  /* 0x0007801f2c007988 */ /* 0x000fe8000800040a */
[----:B------:R-:W-:Y:S01]  /*65d0*/  STL.64 [R1+0x150], R6 ;  /* 0x0001500601007387 */ /* 0x000fe20000100a00 */
[----:B-1----:R-:W-:-:S03]  /*65e0*/  IMAD.WIDE R36, R4, 0x2, R48 ;  /* 0x0000000204247825 */ /* 0x002fc600078e0230 */
[----:B------:R0:W-:Y:S04]  /*65f0*/  STS.U16 [R44+UR10+0x4780], R30 ;  /* 0x0047801e2c007988 */ /* 0x0001e8000800040a */
[----:B------:R-:W-:Y:S01]  /*6600*/  STL.64 [R1+0xd0], R8 ;  /* 0x0000d00801007387 */ /* 0x000fe20000100a00 */
[----:B0-----:R-:W-:Y:S01]  /*6610*/  IMAD.WIDE R30, R3, 0x2, R48 ;  /* 0x00000002031e7825 */ /* 0x001fe200078e0230 */
[----:B--2---:R-:W-:-:S06]  /*6620*/  PRMT R41, RZ, 0x7610, R41 ;  /* 0x00007610ff297816 */ /* 0x004fcc0000000029 */
[----:B------:R-:W2:Y:S01]  /*6630*/  @P4 LDG.E.U16 R41, desc[UR24][R36.64] ;  /* 0x0000001824294981 */ /* 0x000ea2000c1e1500 */
[----:B---3--:R-:W-:-:S06]  /*6640*/  PRMT R46, RZ, 0x7610, R46 ;  /* 0x00007610ff2e7816 */ /* 0x008fcc000000002e */
[----:B------:R0:W3:Y:S01]  /*6650*/  @!P3 LDG.E.U16 R46, desc[UR24][R6.64] ;  /* 0x00000018062eb981 */ /* 0x0000e2000c1e1500 */
[----:B----4-:R-:W-:Y:S01]  /*6660*/  PRMT R43, RZ, 0x7610, R43 ;  /* 0x00007610ff2b7816 */ /* 0x010fe2000000002b */
[----:B0-----:R-:W-:-:S05]  /*6670*/  IMAD.WIDE R6, R5, 0x2, R50 ;  /* 0x0000000205067825 */ /* 0x001fca00078e0232 */
[----:B------:R-:W4:Y:S04]  /*6680*/  @!P3 LDG.E.U16 R43, desc[UR24][R30.64] ;  /* 0x000000181e2bb981 */ /* 0x000f28000c1e1500 */
[----:B------:R-:W-:Y:S04]  /*6690*/  STL.64 [R1+0x50], R6 ;  /* 0x0000500601007387 */ /* 0x000fe80000100a00 */
[----:B------:R0:W-:Y:S04]  /*66a0*/  STL.64 [R1+0x148], R30 ;  /* 0x0001481e01007387 */ /* 0x0001e80000100a00 */
[----:B0-----:R-:W2:Y:S04]  /*66b0*/  LDL.LU.64 R30, [R1+0x800] ;  /* 0x00080000011e7983 */ /* 0x001ea80000300a00 */
[----:B------:R0:W-:Y:S04]  /*66c0*/  STL.64 [R1+0xc8], R36 ;  /* 0x0000c82401007387 */ /* 0x0001e80000100a00 */
[----:B0-----:R-:W2:Y:S01]  /*66d0*/  LDL.LU.64 R36, [R1+0x7f8] ;  /* 0x0007f80001247983 */ /* 0x001ea20000300a00 */
[----:B------:R-:W-:-:S02]  /*66e0*/  PRMT R40, RZ, 0x7610, R40 ;  /* 0x00007610ff287816 */ /* 0x000fc40000000028 */
[----:B------:R-:W-:Y:S01]  /*66f0*/  PRMT R42, RZ, 0x7610, R42 ;  /* 0x00007610ff2a7816 */ /* 0x000fe2000000002a */
[----:B------:R-:W-:Y:S01]  /*6700*/  IMAD.WIDE R4, R5, 0x2, R48 ;  /* 0x0000000205047825 */ /* 0x000fe200078e0230 */
[----:B------:R-:W-:Y:S02]  /*6710*/  PRMT R39, RZ, 0x7610, R39 ;  /* 0x00007610ff277816 */ /* 0x000fe40000000027 */
[----:B------:R0:W3:Y:S01]  /*6720*/  @P5 LDG.E.U16 R40, desc[UR24][R6.64] ;  /* 0x0000001806285981 */ /* 0x0000e2000c1e1500 */
[C---:B------:R-:W-:Y:S01]  /*6730*/  IMAD R3, R52.reuse, 0x3f, RZ ;  /* 0x0000003f34037824 */ /* 0x040fe200078e02ff */
[----:B------:R-:W-:Y:S02]  /*6740*/  PRMT R38, RZ, 0x7610, R38 ;  /* 0x00007610ff267816 */ /* 0x000fe40000000026 */
[----:B------:R1:W3:Y:S04]  /*6750*/  @P4 LDG.E.U16 R42, desc[UR24][R8.64] ;  /* 0x00000018082a4981 */ /* 0x0002e8000c1e1500 */
[----:B------:R1:W-:Y:S01]  /*6760*/  STL.64 [R1+0x48], R4 ;  /* 0x0000480401007387 */ /* 0x0003e20000100a00 */
[----:B0-----:R-:W-:-:S03]  /*6770*/  IMAD R6, R52, 0x37, RZ ;  /* 0x0000003734067824 */ /* 0x001fc600078e02ff */
[----:B------:R0:W4:Y:S01]  /*6780*/  @P5 LDG.E.U16 R39, desc[UR24][R4.64] ;  /* 0x0000001804275981 */ /* 0x000122000c1e1500 */
[----:B-1----:R-:W-:-:S04]  /*6790*/  IMAD.WIDE R8, R6, 0x2, R50 ;  /* 0x0000000206087825 */ /* 0x002fc800078e0232 */
[----:B------:R-:W-:Y:S01]  /*67a0*/  IMAD.WIDE R6, R6, 0x2, R48 ;  /* 0x0000000206067825 */ /* 0x000fe200078e0230 */
[----:B------:R-:W4:Y:S03]  /*67b0*/  @P6 LDG.E.U16 R38, desc[UR24][R8.64] ;  /* 0x0000001808266981 */ /* 0x000f26000c1e1500 */
[----:B0-----:R-:W-:Y:S01]  /*67c0*/  IMAD.WIDE R4, R3, 0x2, R50 ;  /* 0x0000000203047825 */ /* 0x001fe200078e0232 */
[----:B------:R0:W-:Y:S04]  /*67d0*/  STS.U16 [R44+UR10+0xb80], R53 ;  /* 0x000b80352c007988 */ /* 0x0001e8000800040a */
[----:B0-----:R-:W4:Y:S01]  /*67e0*/  LDL.LU R53, [R1+0x7f4] ;  /* 0x0007f40001357983 */ /* 0x001f220000300800 */
[----:B------:R-:W-:-:S03]  /*67f0*/  PRMT R47, RZ, 0x7610, R47 ;  /* 0x00007610ff2f7816 */ /* 0x000fc6000000002f */
[----:B------:R0:W-:Y:S02]  /*6800*/  STS.U16 [R44+UR10+0x4b80], R2 ;  /* 0x004b80022c007988 */ /* 0x0001e4000800040a */
[----:B0-----:R-:W-:-:S05]  /*6810*/  IMAD.WIDE R2, R3, 0x2, R48 ;  /* 0x0000000203027825 */ /* 0x001fca00078e0230 */
[----:B------:R-:W4:Y:S01]  /*6820*/  @!P2 LDG.E.U16 R47, desc[UR24][R2.64] ;  /* 0x00000018022fa981 */ /* 0x000f22000c1e1500 */
[----:B--2---:R-:W-:Y:S02]  /*6830*/  PRMT R37, RZ, 0x7610, R37 ;  /* 0x00007610ff257816 */ /* 0x004fe40000000025 */
[----:B------:R-:W-:-:S04]  /*6840*/  PRMT R36, RZ, 0x7610, R36 ;  /* 0x00007610ff247816 */ /* 0x000fc80000000024 */
[----:B------:R-:W2:Y:S04]  /*6850*/  @P6 LDG.E.U16 R37, desc[UR24][R6.64] ;  /* 0x0000001806256981 */ /* 0x000ea8000c1e1500 */
[----:B------:R-:W2:Y:S04]  /*6860*/  @!P2 LDG.E.U16 R36, desc[UR24][R4.64] ;  /* 0x000000180424a981 */ /* 0x000ea8000c1e1500 */
[----:B---3--:R-:W-:Y:S04]  /*6870*/  STS.U16 [R44+UR10+0xf80], R46 ;  /* 0x000f802e2c007988 */ /* 0x008fe8000800040a */
[----:B----4-:R0:W-:Y:S04]  /*6880*/  STS.U16 [R44+UR10+0x4f80], R43 ;  /* 0x004f802b2c007988 */ /* 0x0101e8000800040a */
[----:B------:R-:W-:Y:S04]  /*6890*/  STS.U16 [R44+UR10+0x1380], R42 ;  /* 0x0013802a2c007988 */ /* 0x000fe8000800040a */
[----:B------:R1:W-:Y:S04]  /*68a0*/  STS.U16 [R44+UR10+0x5380], R41 ;  /* 0x005380292c007988 */ /* 0x0003e8000800040a */
[----:B------:R-:W-:Y:S04]  /*68b0*/  STS.U16 [R44+UR10+0x1780], R40 ;  /* 0x001780282c007988 */ /* 0x000fe8000800040a */
[----:B------:R3:W-:Y:S04]  /*68c0*/  STS.U16 [R44+UR10+0x5780], R39 ;  /* 0x005780272c007988 */ /* 0x0007e8000800040a */
[----:B------:R-:W-:Y:S01]  /*68d0*/  STS.U16 [R44+UR10+0x1b80], R38 ;  /* 0x001b80262c007988 */ /* 0x000fe2000800040a */
[----:B------:R-:W-:-:S02]  /*68e0*/  IMAD R29, R29, UR4, RZ ;  /* 0x000000041d1d7c24 */ /* 0x000fc4000f8e02ff */
[----:B------:R-:W-:Y:S02]  /*68f0*/  IMAD R33, R33, UR4, RZ ;  /* 0x0000000421217c24 */ /* 0x000fe4000f8e02ff */
[----:B------:R-:W-:Y:S02]  /*6900*/  IMAD R30, R30, UR4, RZ ;  /* 0x000000041e1e7c24 */ /* 0x000fe4000f8e02ff */
[----:B0-----:R-:W-:Y:S02]  /*6910*/  IMAD R43, R28, UR4, RZ ;  /* 0x000000041c2b7c24 */ /* 0x001fe4000f8e02ff */
[----:B-1----:R-:W-:Y:S02]  /*6920*/  IMAD R41, R35, UR4, RZ ;  /* 0x0000000423297c24 */ /* 0x002fe4000f8e02ff */
[----:B---3--:R-:W-:Y:S02]  /*6930*/  IMAD R39, R32, UR4, RZ ;  /* 0x0000000420277c24 */ /* 0x008fe4000f8e02ff */
[----:B------:R-:W-:-:S02]  /*6940*/  IMAD R31, R31, UR4, RZ ;  /* 0x000000041f1f7c24 */ /* 0x000fc4000f8e02ff */
[----:B------:R-:W-:Y:S01]  /*6950*/  IMAD R35, R34, UR4, RZ ;  /* 0x0000000422237c24 */ /* 0x000fe2000f8e02ff */
[----:B------:R-:W-:-:S04]  /*6960*/  SHF.R.S32.HI R27, RZ, 0x6, R27 ;  /* 0x00000006ff1b7819 */ /* 0x000fc8000001141b */
[----:B------:R-:W-:-:S04]  /*6970*/  SGXT R27, R27, 0x1 ;  /* 0x000000011b1b781a */ /* 0x000fc80000000200 */
[----:B------:R-:W-:Y:S01]  /*6980*/  LOP3.LUT R45, R45, 0x90, R27, 0x78, !PT ;  /* 0x000000902d2d7812 */ /* 0x000fe200078e781b */
[----:B--2---:R-:W-:Y:S04]  /*6990*/  STS.U16 [R44+UR10+0x5b80], R37 ;  /* 0x005b80252c007988 */ /* 0x004fe8000800040a */
[----:B------:R0:W-:Y:S02]  /*69a0*/  STS.U16 [R44+UR10+0x1f80], R36 ;  /* 0x001f80242c007988 */ /* 0x0001e4000800040a */
[----:B0-----:R-:W-:-:S05]  /*69b0*/  IMAD R36, R26, R53, RZ ;  /* 0x000000351a247224 */ /* 0x001fca00078e02ff */
[----:B------:R-:W-:-:S04]  /*69c0*/  LEA R42, P2, R36, UR18, 0x1 ;  /* 0x00000012242a7c11 */ /* 0x000fc8000f8408ff */
[----:B------:R-:W-:Y:S02]  /*69d0*/  LEA.HI.X.SX32 R46, R36, UR19, 0x1, P2 ;  /* 0x00000013242e7c11 */ /* 0x000fe400090f0eff */
[-C--:B------:R-:W-:Y:S02]  /*69e0*/  LEA R28, P2, R29, R42.reuse, 0x1 ;  /* 0x0000002a1d1c7211 */ /* 0x080fe400078408ff */
[-C--:B------:R-:W-:Y:S02]  /*69f0*/  LEA R32, P3, R33, R42.reuse, 0x1 ;  /* 0x0000002a21207211 */ /* 0x080fe400078608ff */
[----:B------:R-:W-:Y:S02]  /*6a00*/  LEA R36, P4, R30, R42, 0x1 ;  /* 0x0000002a1e247211 */ /* 0x000fe400078808ff */
[-C--:B------:R-:W-:Y:S02]  /*6a10*/  LEA.HI.X.SX32 R29, R29, R46.reuse, 0x1, P2 ;  /* 0x0000002e1d1d7211 */ /* 0x080fe400010f0eff */
[----:B------:R-:W-:-:S02]  /*6a20*/  LEA.HI.X.SX32 R33, R33, R46, 0x1, P3 ;  /* 0x0000002e21217211 */ /* 0x000fc400018f0eff */
[----:B------:R-:W-:Y:S01]  /*6a30*/  LEA.HI.X.SX32 R37, R30, R46, 0x1, P4 ;  /* 0x0000002e1e257211 */ /* 0x000fe200020f0eff */
[----:B------:R-:W-:Y:S01]  /*6a40*/  STL [R1+0x35c], R28 ;  /* 0x00035c1c01007387 */ /* 0x000fe20000100800 */
[-C--:B------:R-:W-:Y:S02]  /*6a50*/  LEA R40, P2, R41, R42.reuse, 0x1 ;  /* 0x0000002a29287211 */ /* 0x080fe400078408ff */
[-C--:B------:R-:W-:Y:S02]  /*6a60*/  LEA R30, P3, R31, R42.reuse, 0x1 ;  /* 0x0000002a1f1e7211 */ /* 0x080fe400078608ff */
[-C--:B------:R-:W-:Y:S02]  /*6a70*/  LEA R34, P4, R35, R42.reuse, 0x1 ;  /* 0x0000002a23227211 */ /* 0x080fe400078808ff */
[-C--:B------:R-:W-:Y:S01]  /*6a80*/  LEA R38, P5, R39, R42.reuse, 0x1 ;  /* 0x0000002a27267211 */ /* 0x080fe200078a08ff */
[----:B------:R-:W-:Y:S01]  /*6a90*/  STL [R1+0x364], R32 ;  /* 0x0003642001007387 */ /* 0x000fe20000100800 */
[----:B------:R-:W-:-:S03]  /*6aa0*/  LEA R42, P6, R43, R42, 0x1 ;  /* 0x0000002a2b2a7211 */ /* 0x000fc600078c08ff */
[----:B------:R-:W-:Y:S01]  /*6ab0*/  STL [R1+0x358], R29 ;  /* 0x0003581d01007387 */ /* 0x000fe20000100800 */
[-C--:B------:R-:W-:Y:S02]  /*6ac0*/  LEA.HI.X.SX32 R41, R41, R46.reuse, 0x1, P2 ;  /* 0x0000002e29297211 */ /* 0x080fe400010f0eff */
[-C--:B------:R-:W-:Y:S01]  /*6ad0*/  LEA.HI.X.SX32 R31, R31, R46.reuse, 0x1, P3 ;  /* 0x0000002e1f1f7211 */ /* 0x080fe200018f0eff */
[----:B------:R-:W-:Y:S01]  /*6ae0*/  STL [R1+0x36c], R36 ;  /* 0x00036c2401007387 */ /* 0x000fe20000100800 */
[-C--:B------:R-:W-:Y:S02]  /*6af0*/  LEA.HI.X.SX32 R35, R35, R46.reuse, 0x1, P4 ;  /* 0x0000002e23237211 */ /* 0x080fe400020f0eff */
[-C--:B------:R-:W-:Y:S01]  /*6b00*/  LEA.HI.X.SX32 R39, R39, R46.reuse, 0x1, P5 ;  /* 0x0000002e27277211 */ /* 0x080fe200028f0eff */
[----:B------:R-:W-:Y:S01]  /*6b10*/  STL [R1+0x360], R33 ;  /* 0x0003602101007387 */ /* 0x000fe20000100800 */
[----:B------:R-:W-:Y:S01]  /*6b20*/  LEA.HI.X.SX32 R43, R43, R46, 0x1, P6 ;  /* 0x0000002e2b2b7211 */ /* 0x000fe200030f0eff */
[----:B------:R-:W-:-:S02]  /*6b30*/  VIADD R46, R25, 0x3f ;  /* 0x0000003f192e7836 */ /* 0x000fc40000000000 */
[----:B------:R-:W-:Y:S04]  /*6b40*/  STL [R1+0x368], R37 ;  /* 0x0003682501007387 */ /* 0x000fe80000100800 */
[----:B------:R-:W-:Y:S01]  /*6b50*/  STL [R1+0x37c], R30 ;  /* 0x00037c1e01007387 */ /* 0x000fe20000100800 */
[----:B------:R-:W-:-:S03]  /*6b60*/  ISETP.GT.AND P2, PT, R46, 0x3f, PT ;  /* 0x0000003f2e00780c */ /* 0x000fc60003f44270 */
[----:B------:R-:W-:Y:S04]  /*6b70*/  STL [R1+0x374], R40 ;  /* 0x0003742801007387 */ /* 0x000fe80000100800 */
[----:B------:R-:W-:Y:S04]  /*6b80*/  STL [R1+0x384], R34 ;  /* 0x0003842201007387 */ /* 0x000fe80000100800 */
[----:B------:R-:W-:Y:S04]  /*6b90*/  STL [R1+0x38c], R38 ;  /* 0x00038c2601007387 */ /* 0x000fe80000100800 */
[----:B------:R-:W-:Y:S01]  /*6ba0*/  STL [R1+0x394], R42 ;  /* 0x0003942a01007387 */ /* 0x000fe20000100800 */
[----:B------:R-:W-:-:S03]  /*6bb0*/  ISETP.LT.AND P2, PT, R26, R25, P2 ;  /* 0x000000191a00720c */ /* 0x000fc60001741270 */
[----:B------:R-:W-:Y:S04]  /*6bc0*/  STL [R1+0x370], R41 ;  /* 0x0003702901007387 */ /* 0x000fe80000100800 */
[----:B------:R-:W-:Y:S04]  /*6bd0*/  STL [R1+0x378], R31 ;  /* 0x0003781f01007387 */ /* 0x000fe80000100800 */
[----:B------:R-:W-:Y:S04]  /*6be0*/  STL [R1+0x380], R35 ;  /* 0x0003802301007387 */ /* 0x000fe80000100800 */
[----:B------:R-:W-:Y:S04]  /*6bf0*/  STL [R1+0x388], R39 ;  /* 0x0003882701007387 */ /* 0x000fe80000100800 */
[----:B------:R0:W5:Y:S04]  /*6c00*/  LDL.LU R25, [R1+0x7f0] ;  /* 0x0007f00001197983 */ /* 0x0001680000300800 */
[----:B------:R0:W5:Y:S04]  /*6c10*/  LDL.LU R26, [R1+0x7ec] ;  /* 0x0007ec00011a7983 */ /* 0x0001680000300800 */
[----:B------:R-:W-:Y:S04]  /*6c20*/  STL [R1+0x390], R43 ;  /* 0x0003902b01007387 */ /* 0x000fe80000100800 */
[----:B------:R0:W5:Y:S04]  /*6c30*/  LDL.LU R27, [R1+0x7e8] ;  /* 0x0007e800011b7983 */ /* 0x0001680000300800 */
[----:B------:R1:W-:Y:S04]  /*6c40*/  STS.U16 [R44+UR10+0x5f80], R47 ;  /* 0x005f802f2c007988 */ /* 0x0003e8000800040a */
[----:B-1----:R-:W2:Y:S04]  /*6c50*/  LDL.LU R44, [R1+0x7e4] ;  /* 0x0007e400012c7983 */ /* 0x002ea80000300800 */
[----:B------:R-:W3:Y:S02]  /*6c60*/  LDL.LU R47, [R1+0x7e0] ;  /* 0x0007e000012f7983 */ /* 0x000ee40000300800 */
[----:B---3--:R-:W-:-:S06]  /*6c70*/  PRMT R47, RZ, 0x7610, R47 ;  /* 0x00007610ff2f7816 */ /* 0x008fcc000000002f */
[----:B------:R-:W3:Y:S04]  /*6c80*/  @P2 LDG.E.U16 R47, desc[UR24][R28.64] ;  /* 0x000000181c2f2981 */ /* 0x000ee8000c1e1500 */
[----:B------:R0:W5:Y:S04]  /*6c90*/  LDL.LU.64 R28, [R1+0x7d8] ;  /* 0x0007d800011c7983 */ /* 0x0001680000300a00 */
[----:B---3--:R1:W-:Y:S04]  /*6ca0*/  STS.U16 [R45+UR10+0x10000], R47 ;  /* 0x0100002f2d007988 */ /* 0x0083e8000800040a */
[----:B-1----:R-:W3:Y:S01]  /*6cb0*/  LDL.LU R47, [R1+0x7d0] ;  /* 0x0007d000012f7983 */ /* 0x002ee20000300800 */
[----:B--2---:R-:W-:-:S06]  /*6cc0*/  PRMT R44, RZ, 0x7610, R44 ;  /* 0x00007610ff2c7816 */ /* 0x004fcc000000002c */
[----:B------:R-:W2:Y:S01]  /*6cd0*/  @P2 LDG.E.U16 R44, desc[UR24][R32.64] ;  /* 0x00000018202c2981 */ /* 0x000ea2000c1e1500 */
[----:B---3--:R-:W-:-:S06]  /*6ce0*/  PRMT R47, RZ, 0x7610, R47 ;  /* 0x00007610ff2f7816 */ /* 0x008fcc000000002f */
[----:B------:R-:W3:Y:S04]  /*6cf0*/  @P2 LDG.E.U16 R47, desc[UR24][R30.64] ;  /* 0x000000181e2f2981 */ /* 0x000ee8000c1e1500 */
[----:B------:R0:W5:Y:S04]  /*6d00*/  LDL.LU.64 R30, [R1+0x7c8] ;  /* 0x0007c800011e7983 */ /* 0x0001680000300a00 */
[----:B------:R0:W5:Y:S04]  /*6d10*/  LDL.LU.64 R32, [R1+0x7c0] ;  /* 0x0007c00001207983 */ /* 0x0001680000300a00 */
[----:B---3--:R1:W-:Y:S02]  /*6d20*/  STS.U16 [R45+UR10+0x10400], R47 ;  /* 0x0104002f2d007988 */ /* 0x0083e4000800040a */
[----:B-1----:R-:W-:-:S05]  /*6d30*/  LOP3.LUT R47, R45, 0x20, RZ, 0x3c, !PT ;  /* 0x000000202d2f7812 */ /* 0x002fca00078e3cff */
[----:B--2---:R1:W-:Y:S04]  /*6d40*/  STS.U16 [R47+UR10+0x10100], R44 ;  /* 0x0101002c2f007988 */ /* 0x0043e8000800040a */
[----:B-1----:R-:W2:Y:S02]  /*6d50*/  LDL.LU R44, [R1+0x7b8] ;  /* 0x0007b800012c7983 */ /* 0x002ea40000300800 */
[----:B--2---:R-:W-:-:S06]  /*6d60*/  PRMT R44, RZ, 0x7610, R44 ;  /* 0x00007610ff2c7816 */ /* 0x004fcc000000002c */
[----:B------:R-:W2:Y:S04]  /*6d70*/  @P2 LDG.E.U16 R44, desc[UR24][R34.64] ;  /* 0x00000018222c2981 */ /* 0x000ea8000c1e1500 */
[----:B------:R0:W5:Y:S04]  /*6d80*/  LDL.LU.64 R34, [R1+0x7b0] ;  /* 0x0007b00001227983 */ /* 0x0001680000300a00 */
[----:B--2---:R1:W-:Y:S04]  /*6d90*/  STS.U16 [R47+UR10+0x10500], R44 ;  /* 0x0105002c2f007988 */ /* 0x0043e8000800040a */
[----:B-1----:R-:W2:Y:S02]  /*6da0*/  LDL.LU R47, [R1+0x7a8] ;  /* 0x0007a800012f7983 */ /* 0x002ea40000300800 */
[----:B--2---:R-:W-:-:S06]  /*6db0*/  PRMT R47, RZ, 0x7610, R47 ;  /* 0x00007610ff2f7816 */ /* 0x004fcc000000002f */
[----:B------:R-:W2:Y:S01]  /*6dc0*/  @P2 LDG.E.U16 R47, desc[UR24][R36.64] ;  /* 0x00000018242f2981 */ /* 0x000ea2000c1e1500 */
[----:B------:R-:W-:-:S03]  /*6dd0*/  LOP3.LUT R44, R45, 0x40, RZ, 0x3c, !PT ;  /* 0x000000402d2c7812 */ /* 0x000fc600078e3cff */
[----:B------:R0:W5:Y:S04]  /*6de0*/  LDL.LU.64 R36, [R1+0x7a0] ;  /* 0x0007a00001247983 */ /* 0x0001680000300a00 */
[----:B--2---:R1:W-:Y:S04]  /*6df0*/  STS.U16 [R44+UR10+0x10200], R47 ;  /* 0x0102002f2c007988 */ /* 0x0043e8000800040a */
[----:B-1----:R-:W2:Y:S02]  /*6e00*/  LDL.LU R47, [R1+0x798] ;  /* 0x00079800012f7983 */ /* 0x002ea40000300800 */
[----:B--2---:R-:W-:-:S06]  /*6e10*/  PRMT R47, RZ, 0x7610, R47 ;  /* 0x00007610ff2f7816 */ /* 0x004fcc000000002f */
[----:B------:R-:W2:Y:S04]  /*6e20*/  @P2 LDG.E.U16 R47, desc[UR24][R38.64] ;  /* 0x00000018262f2981 */ /* 0x000ea8000c1e1500 */
[----:B------:R0:W5:Y:S04]  /*6e30*/  LDL.LU.64 R38, [R1+0x790] ;  /* 0x0007900001267983 */ /* 0x0001680000300a00 */
[----:B--2---:R1:W-:Y:S04]  /*6e40*/  STS.U16 [R44+UR10+0x10600], R47 ;  /* 0x0106002f2c007988 */ /* 0x0043e8000800040a */
[----:B-1----:R0:W5:Y:S04]  /*6e50*/  LDL.LU R44, [R1+0x78c] ;  /* 0x00078c00012c7983 */ /* 0x0021680000300800 */
[----:B------:R-:W2:Y:S02]  /*6e60*/  LDL.LU R47, [R1+0x788] ;  /* 0x00078800012f7983 */ /* 0x000ea40000300800 */
[----:B--2---:R-:W-:-:S06]  /*6e70*/  PRMT R47, RZ, 0x7610, R47 ;  /* 0x00007610ff2f7816 */ /* 0x004fcc000000002f */
[----:B------:R-:W2:Y:S01]  /*6e80*/  @P2 LDG.E.U16 R47, desc[UR24][R40.64] ;  /* 0x00000018282f2981 */ /* 0x000ea2000c1e1500 */
[----:B------:R-:W-:-:S03]  /*6e90*/  LOP3.LUT R45, R45, 0x60, RZ, 0x3c, !PT ;  /* 0x000000602d2d7812 */ /* 0x000fc600078e3cff */
[----:B------:R0:W5:Y:S04]  /*6ea0*/  LDL.LU.64 R40, [R1+0x780] ;  /* 0x0007800001287983 */ /* 0x0001680000300a00 */
[----:B--2---:R1:W-:Y:S04]  /*6eb0*/  STS.U16 [R45+UR10+0x10300], R47 ;  /* 0x0103002f2d007988 */ /* 0x0043e8000800040a */
[----:B-1----:R-:W2:Y:S02]  /*6ec0*/  LDL.LU R47, [R1+0x778] ;  /* 0x00077800012f7983 */ /* 0x002ea40000300800 */
[----:B--2---:R-:W-:-:S06]  /*6ed0*/  PRMT R47, RZ, 0x7610, R47 ;  /* 0x00007610ff2f7816 */ /* 0x004fcc000000002f */
[----:B------:R-:W2:Y:S01]  /*6ee0*/  @P2 LDG.E.U16 R47, desc[UR24][R42.64] ;  /* 0x000000182a2f2981 */ /* 0x000ea2000c1e1500 */
[----:B------:R-:W-:Y:S01]  /*6ef0*/  IMAD.SHL.U32 R52, R52, 0x40, RZ ;  /* 0x0000004034347824 */ /* 0x000fe200078e00ff */
[----:B------:R-:W-:Y:S01]  /*6f00*/  ISETP.LT.OR P2, PT, R46, 0x40, P1 ;  /* 0x000000402e00780c */ /* 0x000fe20000f41670 */
[----:B------:R-:W-:Y:S02]  /*6f10*/  UIADD3 UR4, UPT, UPT, UR10, 0x8000, URZ ;  /* 0x000080000a047890 */ /* 0x000fe4000fffe0ff */
[----:B------:R-:W-:Y:S01]  /*6f20*/  UIADD3 UR5, UPT, UPT, UR10, 0x10800, URZ ;  /* 0x000108000a057890 */ /* 0x000fe2000fffe0ff */
[----:B------:R0:W5:Y:S01]  /*6f30*/  LDL.LU.64 R42, [R1+0x770] ;  /* 0x00077000012a7983 */ /* 0x0001620000300a00 */
[----:B------:R-:W-:Y:S02]  /*6f40*/  USHF.R.U32.HI UR4, URZ, 0x4, UR4 ;  /* 0x00000004ff047899 */ /* 0x000fe40008011604 */
[----:B------:R-:W-:Y:S02]  /*6f50*/  USHF.R.U32.HI UR5, URZ, 0x4, UR5 ;  /* 0x00000004ff057899 */ /* 0x000fe40008011605 */
[----:B------:R-:W-:-:S02]  /*6f60*/  USGXT.U32 UR17, UR4, 0xe ;  /* 0x0000000e0411789a */ /* 0x000fc40008000000 */
[----:B------:R-:W-:Y:S02]  /*6f70*/  USGXT.U32 UR16, UR5, 0xe ;  /* 0x0000000e0510789a */ /* 0x000fe40008000000 */
[----:B------:R-:W-:Y:S02]  /*6f80*/  UIADD3 UR18, UP1, UPT, UR17, 0x2000080, URZ ;  /* 0x0200008011127890 */ /* 0x000fe4000ff3e0ff */
[----:B------:R-:W-:Y:S01]  /*6f90*/  UIADD3 UR20, UP2, UPT, UR16, 0x2, URZ ;  /* 0x0000000210147890 */ /* 0x000fe2000ff5e0ff */
[----:B------:R-:W-:Y:S01]  /*6fa0*/  UMOV UR4, URZ ;  /* 0x000000ff00047c82 */ /* 0x000fe20008000000 */
[----:B------:R-:W-:Y:S01]  /*6fb0*/  UMOV UR5, URZ ;  /* 0x000000ff00057c82 */ /* 0x000fe20008000000 */
[----:B------:R-:W-:Y:S02]  /*6fc0*/  UIADD3.X UR19, UPT, UPT, UR4, 0x40004040, URZ, UP1, !UPT ;  /* 0x4000404004137890 */ /* 0x000fe40008ffe4ff */
[----:B------:R-:W-:Y:S01]  /*6fd0*/  UIADD3.X UR21, UPT, UPT, UR5, 0x40004040, URZ, UP2, !UPT ;  /* 0x4000404005157890 */ /* 0x000fe200097fe4ff */
[----:B------:R-:W-:Y:S01]  /*6fe0*/  IMAD.SHL.U32 R53, R53, 0x40, RZ ;  /* 0x0000004035357824 */ /* 0x000fe200078e00ff */
[----:B--2---:R1:W-:Y:S01]  /*6ff0*/  STS.U16 [R45+UR10+0x10700], R47 ;  /* 0x0107002f2d007988 */ /* 0x0043e2000800040a */
[----:B------:R2:W-:Y:S06]  /*7000*/  MEMBAR.ALL.CTA ;  /* 0x0000000000007992 */ /* 0x0005ec0000008000 */
[----:B--2---:R-:W2:Y:S01]  /*7010*/  FENCE.VIEW.ASYNC.S ;  /* 0x00000000000073c6 */ /* 0x004ea20000000000 */
[----:B-1----:R-:W-:-:S03]  /*7020*/  SHF.R.S32.HI R47, RZ, 0x1f, R46 ;  /* 0x0000001fff2f7819 */ /* 0x002fc6000001142e */
[----:B------:R0:W5:Y:S01]  /*7030*/  LDL.LU R45, [R1+0x76c] ;  /* 0x00076c00012d7983 */ /* 0x0001620000300800 */
[----:B------:R-:W-:-:S03]  /*7040*/  LEA.HI R47, R47, R46, RZ, 0x6 ;  /* 0x0000002e2f2f7211 */ /* 0x000fc600078f30ff */
[----:B------:R0:W5:Y:S01]  /*7050*/  LDL.LU R46, [R1+0x768] ;  /* 0x00076800012e7983 */ /* 0x0001620000300800 */
[----:B------:R-:W-:-:S04]  /*7060*/  SHF.R.S32.HI R47, RZ, 0x6, R47 ;  /* 0x00000006ff2f7819 */ /* 0x000fc8000001142f */
[----:B------:R-:W-:-:S05]  /*7070*/  VIMNMX R47, PT, PT, R47, 0x1, !PT ;  /* 0x000000012f2f7848 */ /* 0x000fca0007fe0100 */
[----:B------:R-:W-:Y:S01]  /*7080*/  VIADD R47, R47, 0xffffffff ;  /* 0xffffffff2f2f7836 */ /* 0x000fe20000000000 */
[----:B--2---:R-:W-:Y:S04]  /*7090*/  BAR.SYNC.DEFER_BLOCKING 0x0 ;  /* 0x0000000000007b1d */ /* 0x004fe80000010000 */
[----:B------:R-:W-:Y:S02]  /*70a0*/  ISETP.NE.U32.AND P3, PT, R47, RZ, PT ;  /* 0x000000ff2f00720c */ /* 0x000fe40003f65070 */
[----:B------:R0:W5:Y:S04]  /*70b0*/  LDL.LU R47, [R1+0x764] ;  /* 0x00076400012f7983 */ /* 0x0001680000300800 */
[----:B------:R0:W-:Y:S01]  /*70c0*/  STL [R1+0x340], R52 ;  /* 0x0003403401007387 */ /* 0x0001e20000100800 */
[----:B------:R-:W-:Y:S06]  /*70d0*/  @P2 BRA `(.L_x_6) ;  /* 0x0000000000d82947 */ /* 0x000fec0003800000 */
[----:B------:R-:W-:Y:S02]  /*70e0*/  USHF.R.U32.HI UR13, URZ, 0x4, UR10 ;  /* 0x00000004ff0d7899 */ /* 0x000fe4000801160a */
[----:B------:R-:W-:Y:S02]  /*70f0*/  UIADD3 UR7, UPT, UPT, UR10, 0x10000, URZ ;  /* 0x000100000a077890 */ /* 0x000fe4000fffe0ff */
[----:B------:R-:W-:Y:S02]  /*7100*/  USGXT.U32 UR13, UR13, 0xe ;  /* 0x0000000e0d0d789a */ /* 0x000fe40008000000 */
[----:B------:R-:W-:Y:S02]  /*7110*/  USHF.R.U32.HI UR7, URZ, 0x4, UR7 ;  /* 0x00000004ff077899 */ /* 0x000fe40008011607 */
[----:B------:R-:W-:Y:S02]  /*7120*/  UIADD3 UR40, UP1, UPT, UR13, 0x2000080, URZ ;  /* 0x020000800d287890 */ /* 0x000fe4000ff3e0ff */
[----:B------:R-:W-:Y:S01]  /*7130*/  USGXT.U32 UR14, UR7, 0xe ;  /* 0x0000000e070e789a */ /* 0x000fe20008000000 */
[----:B------:R-:W-:Y:S01]  /*7140*/  UMOV UR5, URZ ;  /* 0x000000ff00057c82 */ /* 0x000fe20008000000 */
[----:B------:R-:W-:Y:S01]  /*7150*/  UMOV UR8, URZ ;  /* 0x000000ff00087c82 */ /* 0x000fe20008000000 */
[----:B------:R-:W-:-:S02]  /*7160*/  UIADD3.X UR41, UPT, UPT, UR5, 0x40004040, URZ, UP1, !UPT ;  /* 0x4000404005297890 */ /* 0x000fc40008ffe4ff */
[----:B------:R-:W-:Y:S01]  /*7170*/  UIADD3 UR42, UP1, UPT, UR14, 0x2, URZ ;  /* 0x000000020e2a7890 */ /* 0x000fe2000ff3e0ff */
[----:B------:R-:W-:Y:S01]  /*7180*/  UMOV UR7, URZ ;  /* 0x000000ff00077c82 */ /* 0x000fe20008000000 */
[----:B------:R-:W-:Y:S02]  /*7190*/  UIADD3.64 UR44, UPT, UPT, UR40, 0x80, URZ ;  /* 0x00000080282c7897 */ /* 0x000fe4000fffe0ff */
[----:B------:R-:W-:Y:S01]  /*71a0*/  UIADD3.X UR43, UPT, UPT, UR8, 0x40004040, URZ, UP1, !UPT ;  /* 0x40004040082b7890 */ /* 0x000fe20008ffe4ff */
[----:B------:R-:W-:Y:S01]  /*71b0*/  UMOV UR5, UR6 ;  /* 0x0000000600057c82 */ /* 0x000fe20008000000 */
[----:B------:R-:W-:Y:S02]  /*71c0*/  ULOP3.LUT UR6, UR13, 0x2000000, URZ, 0xfc, !UPT ;  /* 0x020000000d067892 */ /* 0x000fe4000f8efcff */
[----:B------:R-:W-:Y:S02]  /*71d0*/  UIADD3.64 UR46, UPT, UPT, UR42, 0x2, URZ ;  /* 0x000000022a2e7897 */ /* 0x000fe4000fffe0ff */
[----:B------:R-:W-:-:S02]  /*71e0*/  UIADD3.64 UR48, UPT, UPT, UR40, 0x100, URZ ;  /* 0x0000010028307897 */ /* 0x000fc4000fffe0ff */
[----:B------:R-:W-:Y:S02]  /*71f0*/  UIADD3.64 UR50, UPT, UPT, UR42, 0x4, URZ ;  /* 0x000000042a327897 */ /* 0x000fe4000fffe0ff */
[----:B------:R-:W-:Y:S02]  /*7200*/  UIADD3 UR54, UPT, UPT, UR9, 0x10, URZ ;  /* 0x0000001009367890 */ /* 0x000fe4000fffe0ff */
[----:B------:R-:W-:Y:S02]  /*7210*/  UIADD3.64 UR52, UPT, UPT, UR40, 0x380, URZ ;  /* 0x0000038028347897 */ /* 0x000fe4000fffe0ff */
[----:B------:R-:W-:Y:S02]  /*7220*/  UIADD3 UR55, UPT, UPT, UR9, 0x10, URZ ;  /* 0x0000001009377890 */ /* 0x000fe4000fffe0ff */
[----:B------:R-:W-:Y:S02]  /*7230*/  UIADD3.64 UR56, UPT, UPT, UR40, 0x400, URZ ;  /* 0x0000040028387897 */ /* 0x000fe4000fffe0ff */
[----:B------:R-:W-:-:S02]  /*7240*/  UIADD3 UR62, UPT, UPT, UR9, 0x10, URZ ;  /* 0x00000010093e7890 */ /* 0x000fc4000fffe0ff */
[----:B------:R-:W-:Y:S01]  /*7250*/  UIADD3.64 UR58, UPT, UPT, UR40, 0x480, URZ ;  /* 0x00000480283a7897 */ /* 0x000fe2000fffe0ff */
[----:B------:R-:W-:Y:S01]  /*7260*/  UMOV UR30, 0x0 ;  /* 0x00000000001e7882 */ /* 0x000fe20000000000 */
[----:B------:R-:W-:Y:S01]  /*7270*/  UMOV UR31, 0x8048010 ;  /* 0x08048010001f7882 */ /* 0x000fe20000000000 */
[----:B------:R-:W-:Y:S01]  /*7280*/  UIADD3 UR63, UPT, UPT, UR9, 0x10, URZ ;  /* 0x00000010093f7890 */ /* 0x000fe2000fffe0ff */
[----:B------:R-:W-:Y:S01]  /*7290*/  UMOV UR15, 0x40004040 ;  /* 0x40004040000f7882 */ /* 0x000fe20000000000 */
[----:B------:R-:W-:Y:S01]  /*72a0*/  UIADD3.64 UR60, UPT, UPT, UR40, 0x500, URZ ;  /* 0x00000500283c7897 */ /* 0x000fe2000fffe0ff */
[----:B------:R-:W-:Y:S01]  /*72b0*/  UMOV UR7, 0x40004040 ;  /* 0x4000404000077882 */ /* 0x000fe20000000000 */
[----:B------:R-:W-:Y:S01]  /*72c0*/  UMOV UR22, 0x0 ;  /* 0x0000000000167882 */ /* 0x000fe20000000000 */
[----:B------:R-:W-:Y:S01]  /*72d0*/  UMOV UR23, 0x8048010 ;  /* 0x0804801000177882 */ /* 0x000fe20000000000 */
[----:B------:R-:W-:Y:S01]  /*72e0*/  UMOV UR26, 0x0 ;  /* 0x00000000001a7882 */ /* 0x000fe20000000000 */
[----:B------:R-:W-:Y:S01]  /*72f0*/  UMOV UR27, 0x8048010 ;  /* 0x08048010001b7882 */ /* 0x000fe20000000000 */
[----:B------:R1:W-:Y:S01]  /*7300*/  UTCHMMA gdesc[UR6], gdesc[UR14], tmem[UR9], tmem[UR30], idesc[UR31], !UPT ;  /* 0x00ff1e0e060075ea */ /* 0x0003e2000f800009 */
[----:B------:R-:W-:Y:S01]  /*7310*/  UMOV UR34, 0x0 ;  /* 0x0000000000227882 */ /* 0x000fe20000000000 */
[----:B------:R-:W-:Y:S01]  /*7320*/  UMOV UR35, 0x8048010 ;  /* 0x0804801000237882 */ /* 0x000fe20000000000 */
[----:B------:R1:W-:Y:S01]  /*7330*/  UTCHMMA gdesc[UR40], gdesc[UR42], tmem[UR9], tmem[UR22], idesc[UR23], UPT ;  /* 0x00ff162a280075ea */ /* 0x0003e2000b800009 */
        /* <DEDUP_REMOVED lines=8> */
[----:B------:R1:W-:Y:S01]  /*73c0*/  UTCHMMA gdesc[UR52], gdesc[UR14], tmem[UR54], tmem[UR32], idesc[UR33], !UPT ;  /* 0x00ff200e340075ea */ /* 0x0003e2000f800036 */
[----:B------:R-:W-:Y:S01]  /*73d0*/  UMOV UR38, 0x0 ;  /* 0x0000000000267882 */ /* 0x000fe20000000000 */
[----:B------:R-:W-:Y:S01]  /*73e0*/  UMOV UR39, 0x8048010 ;  /* 0x0804801000277882 */ /* 0x000fe20000000000 */
[----:B------:R1:W-:Y:S01]  /*73f0*/  UTCHMMA gdesc[UR56], gdesc[UR42], tmem[UR55], tmem[UR28], idesc[UR29], UPT ;  /* 0x00ff1c2a380075ea */ /* 0x0003e2000b800037 */
[----:B------:R1:W-:Y:S01]  /*7400*/  UTCHMMA gdesc[UR58], gdesc[UR46], tmem[UR62], tmem[UR36], idesc[UR37], UPT ;  /* 0x00ff242e3a0075ea */ /* 0x0003e2000b80003e */
[----:B------:R1:W-:Y:S01]  /*7410*/  UTCHMMA gdesc[UR60], gdesc[UR50], tmem[UR63], tmem[UR38], idesc[UR39], UPT ;  /* 0x00ff26323c0075ea */ /* 0x0003e2000b80003f */
[----:B------:R1:W-:Y:S01]  /*7420*/  UTCBAR [UR5], URZ ;  /* 0x000000ff050073e9 */ /* 0x0003e200080000ff */
[----:B------:R-:W-:Y:S01]  /*7430*/  NOP ;  /* 0x0000000000007918 */ /* 0x000fe20000000000 */
.L_x_6:
[----:B------:R2:W-:Y:S01]  /*7440*/  STL [R1+0x348], RZ ;  /* 0x000348ff01007387 */ /* 0x0005e20000100800 */
[----:B-1----:R-:W-:Y:S01]  /*7450*/  UMOV UR14, UR18 ;  /* 0x00000012000e7c82 */ /* 0x002fe20008000000 */
[----:B------:R-:W-:Y:S01]  /*7460*/  UMOV UR15, UR19 ;  /* 0x00000013000f7c82 */ /* 0x000fe20008000000 */
[----:B------:R-:W-:Y:S01]  /*7470*/  UMOV UR18, UR20 ;  /* 0x0000001400127c82 */ /* 0x000fe20008000000 */
[----:B------:R-:W-:Y:S01]  /*7480*/  UMOV UR19, UR21 ;  /* 0x0000001500137c82 */ /* 0x000fe20008000000 */
[----:B------:R-:W-:Y:S05]  /*7490*/  @!P3 BRA `(.L_x_7) ;  /* 0x000000a000d0b947 */ /* 0x000fea0003800000 */
[----:B------:R1:W-:Y:S01]  /*74a0*/  STL [R1+0x764], R0 ;  /* 0x0007640001007387 */ /* 0x0003e20000100800 */
[----:B------:R-:W-:Y:S02]  /*74b0*/  ULOP3.LUT UR20, UR17, 0x2000000, URZ, 0xfc, !UPT ;  /* 0x0200000011147892 */ /* 0x000fe4000f8efcff */
[----:B------:R-:W-:Y:S02]  /*74c0*/  UIADD3.64 UR26, UPT, UPT, UR14, 0x80, URZ ;  /* 0x000000800e1a7897 */ /* 0x000fe4000fffe0ff */
[----:B------:R-:W-:Y:S02]  /*74d0*/  UIADD3.64 UR28, UPT, UPT, UR18, 0x2, URZ ;  /* 0x00000002121c7897 */ /* 0x000fe4000fffe0ff */
[----:B------:R-:W-:Y:S02]  /*74e0*/  UIADD3.64 UR30, UPT, UPT, UR14, 0x100, URZ ;  /* 0x000001000e1e7897 */ /* 0x000fe4000fffe0ff */
[----:B------:R-:W-:Y:S01]  /*74f0*/  UIADD3.64 UR32, UPT, UPT, UR18, 0x4, URZ ;  /* 0x0000000412207897 */ /* 0x000fe2000fffe0ff */
[----:B-1----:R-:W3:Y:S01]  /*7500*/  LDL R0, [R1+0x340] ;  /* 0x0003400001007983 */ /* 0x002ee20000100800 */
[----:B0-----:R-:W-:Y:S01]  /*7510*/  SHF.R.S32.HI R52, RZ, 0x1f, R53 ;  /* 0x0000001fff347819 */ /* 0x001fe20000011435 */
[----:B------:R-:W-:-:S02]  /*7520*/  UIADD3.64 UR34, UPT, UPT, UR14, 0x380, URZ ;  /* 0x000003800e227897 */ /* 0x000fc4000fffe0ff */
[----:B------:R-:W-:Y:S01]  /*7530*/  UIADD3.64 UR36, UPT, UPT, UR14, 0x400, URZ ;  /* 0x000004000e247897 */ /* 0x000fe2000fffe0ff */
[C---:B------:R-:W-:Y:S01]  /*7540*/  SHF.L.U64.HI R52, R53.reuse, 0x1, R52 ;  /* 0x0000000135347819 */ /* 0x040fe20000010234 */
[----:B------:R-:W-:Y:S01]  /*7550*/  IMAD.SHL.U32 R53, R53, 0x2, RZ ;  /* 0x0000000235357824 */ /* 0x000fe200078e00ff */
[----:B------:R-:W0:Y:S01]  /*7560*/  LDCU UR57, c[0x0][0x3a0] ;  /* 0x00007400ff3977ac */ /* 0x000e220008000800 */
[----:B------:R-:W-:Y:S02]  /*7570*/  UIADD3.64 UR38, UPT, UPT, UR14, 0x480, URZ ;  /* 0x000004800e267897 */ /* 0x000fe4000fffe0ff */
[----:B------:R-:W-:Y:S01]  /*7580*/  UIADD3.64 UR40, UPT, UPT, UR14, 0x500, URZ ;  /* 0x000005000e287897 */ /* 0x000fe2000fffe0ff */
[----:B---3--:R-:W-:-:S05]  /*7590*/  SHF.R.S32.HI R0, RZ, 0x1f, R0 ;  /* 0x0000001fff007819 */ /* 0x008fca0000011400 */
[----:B------:R1:W-:Y:S04]  /*75a0*/  STL [R1+0x344], R0 ;  /* 0x0003440001007387 */ /* 0x0003e80000100800 */
[----:B-1----:R1:W5:Y:S04]  /*75b0*/  LDL.LU R0, [R1+0x764] ;  /* 0x0007640001007983 */ /* 0x0023680000300800 */
[----:B------:R3:W-:Y:S04]  /*75c0*/  STL [R1+0x338], R52 ;  /* 0x0003383401007387 */ /* 0x0007e80000100800 */
[----:B---3--:R-:W3:Y:S04]  /*75d0*/  LDL.LU R52, [R1+0x344] ;  /* 0x0003440001347983 */ /* 0x008ee80000300800 */
[----:B------:R4:W-:Y:S04]  /*75e0*/  STL [R1+0x33c], R53 ;  /* 0x00033c3501007387 */ /* 0x0009e80000100800 */
[----:B----4-:R-:W3:Y:S01]  /*75f0*/  LDL.LU R53, [R1+0x340] ;  /* 0x0003400001357983 */ /* 0x010ee20000300800 */
[----:B------:R-:W-:Y:S01]  /*7600*/  UMOV UR8, 0x1 ;  /* 0x0000000100087882 */ /* 0x000fe20000000000 */
[----:B------:R-:W-:Y:S01]  /*7610*/  UMOV UR5, URZ ;  /* 0x000000ff00057c82 */ /* 0x000fe20008000000 */
[----:B------:R-:W-:Y:S01]  /*7620*/  UMOV UR17, 0x40004040 ;  /* 0x4000404000117882 */ /* 0x000fe20000000000 */
[C---:B---3--:R-:W-:Y:S01]  /*7630*/  SHF.L.U64.HI R52, R53.reuse, 0x1, R52 ;  /* 0x0000000135347819 */ /* 0x048fe20000010234 */
[----:B01----:R-:W-:-:S07]  /*7640*/  IMAD.SHL.U32 R53, R53, 0x2, RZ ;  /* 0x0000000235357824 */ /* 0x003fce00078e00ff */
.L_x_10:
[----:B0----5:R0:W-:Y:S04]  /*7650*/  STL.64 [R1+0x770], R50 ;  /* 0x0007703201007387 */ /* 0x0211e80000100a00 */
[----:B-----5:R1:W-:Y:S01]  /*7660*/  STL [R1+0x764], R0 ;  /* 0x0007640001007387 */ /* 0x0203e20000100800 */
[-C--:B0-----:R-:W-:Y:S02]  /*7670*/  IADD3 R50, P2, PT, R2, R53.reuse, RZ ;  /* 0x0000003502327210 */ /* 0x081fe40007f5e0ff */
[-C--:B-1----:R-:W-:Y:S02]  /*7680*/  IADD3 R0, P3, PT, R4, R53.reuse, RZ ;  /* 0x0000003504007210 */ /* 0x082fe40007f7e0ff */
[----:B------:R-:W-:Y:S01]  /*7690*/  IADD3 R51, P4, PT, R10, R53, RZ ;  /* 0x000000350a337210 */ /* 0x000fe20007f9e0ff */
[----:B------:R0:W-:Y:S02]  /*76a0*/  STL [R1+0x710], R50 ;  /* 0x0007103201007387 */ /* 0x0001e40000100800 */
[----:B------:R-:W-:-:S02]  /*76b0*/  IMAD.X R2, R5, 0x1, R52, P3 ;  /* 0x0000000105027824 */ /* 0x000fc400018e0634 */
[----:B------:R1:W-:Y:S04]  /*76c0*/  STL [R1+0x714], R0 ;  /* 0x0007140001007387 */ /* 0x0003e80000100800 */
[----:B------:R-:W-:Y:S01]  /*76d0*/  STL [R1+0x718], R51 ;  /* 0x0007183301007387 */ /* 0x000fe20000100800 */
[----:B0-----:R-:W-:Y:S01]  /*76e0*/  IADD3 R50, P5, PT, R12, R53, RZ ;  /* 0x000000350c327210 */ /* 0x001fe20007fbe0ff */
[----:B-1----:R-:W-:-:S04]  /*76f0*/  IMAD.X R0, R3, 0x1, R52, P2 ;  /* 0x0000000103007824 */ /* 0x002fc800010e0634 */
[----:B------:R-:W-:Y:S01]  /*7700*/  STL [R1+0x71c], R50 ;  /* 0x00071c3201007387 */ /* 0x000fe20000100800 */
[----:B------:R-:W-:-:S03]  /*7710*/  IMAD.X R3, R11, 0x1, R52, P4 ;  /* 0x000000010b037824 */ /* 0x000fc600020e0634 */
[----:B------:R0:W-:Y:S04]  /*7720*/  STL [R1+0x6f0], R0 ;  /* 0x0006f00001007387 */ /* 0x0001e80000100800 */
[----:B------:R1:W-:Y:S04]  /*7730*/  STL [R1+0x6f4], R2 ;  /* 0x0006f40201007387 */ /* 0x0003e80000100800 */
[----:B------:R3:W-:Y:S01]  /*7740*/  STL [R1+0x6f8], R3 ;  /* 0x0006f80301007387 */ /* 0x0007e20000100800 */
[----:B0-----:R-:W-:Y:S01]  /*7750*/  IMAD.X R0, R13, 0x1, R52, P5 ;  /* 0x000000010d007824 */ /* 0x001fe200028e0634 */
[----:B-1----:R-:W-:-:S04]  /*7760*/  IADD3 R2, P2, PT, R18, R53, RZ ;  /* 0x0000003512027210 */ /* 0x002fc80007f5e0ff */
[----:B------:R0:W-:Y:S01]  /*7770*/  STL [R1+0x6fc], R0 ;  /* 0x0006fc0001007387 */ /* 0x0001e20000100800 */
[----:B---3--:R-:W-:-:S03]  /*7780*/  IADD3 R3, P3, PT, R20, R53, RZ ;  /* 0x0000003514037210 */ /* 0x008fc60007f7e0ff */
[----:B------:R1:W-:Y:S04]  /*7790*/  STL [R1+0x720], R2 ;  /* 0x0007200201007387 */ /* 0x0003e80000100800 */
[----:B------:R3:W-:Y:S01]  /*77a0*/  STL [R1+0x724], R3 ;  /* 0x0007240301007387 */ /* 0x0007e20000100800 */
[-C--:B0-----:R-:W-:Y:S02]  /*77b0*/  IADD3 R0, P4, PT, R26, R53.reuse, RZ ;  /* 0x000000351a007210 */ /* 0x081fe40007f9e0ff */
[----:B-1----:R-:W-:-:S03]  /*77c0*/  IADD3 R2, P5, PT, R28, R53, RZ ;  /* 0x000000351c027210 */ /* 0x002fc60007fbe0ff */
[----:B------:R0:W-:Y:S01]  /*77d0*/  STL [R1+0x728], R0 ;  /* 0x0007280001007387 */ /* 0x0001e20000100800 */
[----:B---3--:R-:W-:-:S03]  /*77e0*/  IMAD.X R3, R19, 0x1, R52, P2 ;  /* 0x0000000113037824 */ /* 0x008fc600010e0634 */
[----:B------:R1:W-:Y:S04]  /*77f0*/  STL [R1+0x72c], R2 ;  /* 0x00072c0201007387 */ /* 0x0003e80000100800 */
[----:B------:R3:W-:Y:S01]  /*7800*/  STL [R1+0x700], R3 ;  /* 0x0007000301007387 */ /* 0x0007e20000100800 */
[--C-:B0-----:R-:W-:Y:S02]  /*7810*/  IMAD.X R0, R21, 0x1, R52.reuse, P3 ;  /* 0x0000000115007824 */ /* 0x101fe400018e0634 */
[----:B-1----:R-:W-:-:S03]  /*7820*/  IMAD.X R2, R27, 0x1, R52, P4 ;  /* 0x000000011b027824 */ /* 0x002fc600020e0634 */
[----:B------:R0:W-:Y:S01]  /*7830*/  STL [R1+0x704], R0 ;  /* 0x0007040001007387 */ /* 0x0001e20000100800 */
[-C--:B------:R-:W-:Y:S01]  /*7840*/  IADD3 R4, P4, PT, R36, R53.reuse, RZ ;  /* 0x0000003524047210 */ /* 0x080fe20007f9e0ff */
[----:B---3--:R-:W-:Y:S02]  /*7850*/  IMAD.X R3, R29, 0x1, R52, P5 ;  /* 0x000000011d037824 */ /* 0x008fe400028e0634 */
[----:B------:R1:W-:Y:S04]  /*7860*/  STL [R1+0x708], R2 ;  /* 0x0007080201007387 */ /* 0x0003e80000100800 */
[----:B------:R-:W-:Y:S01]  /*7870*/  STL [R1+0x70c], R3 ;  /* 0x00070c0301007387 */ /* 0x000fe20000100800 */
[-C--:B0-----:R-:W-:Y:S02]  /*7880*/  IADD3 R0, P2, PT, R32, R53.reuse, RZ ;  /* 0x0000003520007210 */ /* 0x081fe40007f5e0ff */
[----:B-1----:R-:W-:-:S03]  /*7890*/  IADD3 R2, P3, PT, R34, R53, RZ ;  /* 0x0000003522027210 */ /* 0x002fc60007f7e0ff */
[----:B------:R0:W-:Y:S01]  /*78a0*/  STL [R1+0x6bc], R0 ;  /* 0x0006bc0001007387 */ /* 0x0001e20000100800 */
[----:B------:R-:W-:-:S03]  /*78b0*/  IMAD.X R32, R33, 0x1, R52, P2 ;  /* 0x0000000121207824 */ /* 0x000fc600010e0634 */
[----:B------:R1:W-:Y:S01]  /*78c0*/  STL [R1+0x6c0], R2 ;  /* 0x0006c00201007387 */ /* 0x0003e20000100800 */
[----:B0-----:R-:W-:-:S03]  /*78d0*/  IADD3 R0, P5, PT, R38, R53, RZ ;  /* 0x0000003526007210 */ /* 0x001fc60007fbe0ff */
[----:B-1----:R-:W3:Y:S01]  /*78e0*/  LDL.LU.64 R2, [R1] ;  /* 0x0000000001027983 */ /* 0x002ee20000300a00 */
[--C-:B------:R-:W-:Y:S01]  /*78f0*/  IMAD.X R34, R35, 0x1, R52.reuse, P3 ;  /* 0x0000000123227824 */ /* 0x100fe200018e0634 */
[----:B------:R-:W-:Y:S01]  /*7900*/  IADD3 R5, P3, PT, R42, R53, RZ ;  /* 0x000000352a057210 */ /* 0x000fe20007f7e0ff */
[--C-:B------:R-:W-:Y:S01]  /*7910*/  IMAD.X R36, R37, 0x1, R52.reuse, P4 ;  /* 0x0000000125247824 */ /* 0x100fe200020e0634 */
[----:B------:R0:W-:Y:S01]  /*7920*/  STL [R1+0x6c4], R4 ;  /* 0x0006c40401007387 */ /* 0x0001e20000100800 */
[----:B------:R-:W-:-:S03]  /*7930*/  IMAD.X R38, R39, 0x1, R52, P5 ;  /* 0x0000000127267824 */ /* 0x000fc600028e0634 */
[----:B------:R1:W-:Y:S04]  /*7940*/  STL [R1+0x6c8], R0 ;  /* 0x0006c80001007387 */ /* 0x0003e80000100800 */
[----:B------:R-:W-:Y:S01]  /*7950*/  STL [R1+0x768], R32 ;  /* 0x0007682001007387 */ /* 0x000fe20000100800 */
[-C--:B0-----:R-:W-:Y:S02]  /*7960*/  IADD3 R4, P4, PT, R44, R53.reuse, RZ ;  /* 0x000000352c047210 */ /* 0x081fe40007f9e0ff */
[----:B-1----:R-:W-:-:S05]  /*7970*/  IADD3 R0, P2, PT, R40, R53, RZ ;  /* 0x0000003528007210 */ /* 0x002fca0007f5e0ff */
[----:B------:R0:W-:Y:S01]  /*7980*/  STL [R1+0x6cc], R0 ;  /* 0x0006cc0001007387 */ /* 0x0001e20000100800 */
[----:B------:R-:W-:-:S03]  /*7990*/  IMAD.X R40, R41, 0x1, R52, P2 ;  /* 0x0000000129287824 */ /* 0x000fc600010e0634 */
[----:B------:R-:W-:Y:S01]  /*79a0*/  STL [R1+0x6d0], R5 ;  /* 0x0006d00501007387 */ /* 0x000fe20000100800 */
[----:B------:R-:W-:-:S03]  /*79b0*/  IMAD.X R42, R43, 0x1, R52, P3 ;  /* 0x000000012b2a7824 */ /* 0x000fc600018e0634 */
[----:B------:R-:W4:Y:S01]  /*79c0*/  LDL.LU.64 R26, [R1+0x8] ;  /* 0x00000800011a7983 */ /* 0x000f220000300a00 */
[----:B0-----:R-:W-:-:S03]  /*79d0*/  IADD3 R0, P5, PT, R46, R53, RZ ;  /* 0x000000352e007210 */ /* 0x001fc60007fbe0ff */
[----:B------:R0:W-:Y:S04]  /*79e0*/  STL [R1+0x6d4], R4 ;  /* 0x0006d40401007387 */ /* 0x0001e80000100800 */
[----:B------:R1:W-:Y:S04]  /*79f0*/  STL [R1+0x6d8], R0 ;  /* 0x0006d80001007387 */ /* 0x0003e80000100800 */
[----:B--2---:R-:W2:Y:S01]  /*7a00*/  LDL.LU.64 R20, [R1+0x10] ;  /* 0x0000100001147983 */ /* 0x004ea20000300a00 */
[-C--:B0-----:R-:W-:Y:S02]  /*7a10*/  IADD3 R4, P2, PT, R6, R53.reuse, RZ ;  /* 0x0000003506047210 */ /* 0x081fe40007f5e0ff */
[----:B-1----:R-:W-:-:S03]  /*7a20*/  IADD3 R0, P3, PT, R8, R53, RZ ;  /* 0x0000003508007210 */ /* 0x002fc60007f7e0ff */
[----:B------:R0:W-:Y:S04]  /*7a30*/  STL [R1+0x6dc], R4 ;  /* 0x0006dc0401007387 */ /* 0x0001e80000100800 */
[----:B------:R-:W2:Y:S04]  /*7a40*/  LDL.LU.64 R10, [R1+0x18] ;  /* 0x00001800010a7983 */ /* 0x000ea80000300a00 */
[----:B------:R1:W-:Y:S04]  /*7a50*/  STL [R1+0x6e0], R0 ;  /* 0x0006e00001007387 */ /* 0x0003e80000100800 */
[----:B0-----:R-:W2:Y:S01]  /*7a60*/  LDL.LU.64 R4, [R1+0x20] ;  /* 0x0000200001047983 */ /* 0x001ea20000300a00 */
[--C-:B------:R-:W-:Y:S01]  /*7a70*/  IMAD.X R44, R45, 0x1, R52.reuse, P4 ;  /* 0x000000012d2c7824 */ /* 0x100fe200020e0634 */
[-C--:B------:R-:W-:Y:S01]  /*7a80*/  IADD3 R12, P4, PT, R14, R53.reuse, RZ ;  /* 0x000000350e0c7210 */ /* 0x080fe20007f9e0ff */
[----:B------:R-:W-:Y:S01]  /*7a90*/  IMAD.X R46, R47, 0x1, R52, P5 ;  /* 0x000000012f2e7824 */ /* 0x000fe200028e0634 */
[----:B-1----:R-:W-:-:S03]  /*7aa0*/  IADD3 R0, P5, PT, R16, R53, RZ ;  /* 0x0000003510007210 */ /* 0x002fc60007fbe0ff */
[----:B------:R-:W-:Y:S01]  /*7ab0*/  STL [R1+0x6e4], R12 ;  /* 0x0006e40c01007387 */ /* 0x000fe20000100800 */
[----:B------:R-:W-:-:S03]  /*7ac0*/  IMAD.X R7, R7, 0x1, R52, P2 ;  /* 0x0000000107077824 */ /* 0x000fc600010e0634 */
[----:B------:R0:W-:Y:S01]  /*7ad0*/  STL [R1+0x6ec], R0 ;  /* 0x0006ec0001007387 */ /* 0x0001e20000100800 */
[--C-:B------:R-:W-:Y:S02]  /*7ae0*/  IMAD.X R6, R17, 0x1, R52.reuse, P5 ;  /* 0x0000000111067824 */ /* 0x100fe400028e0634 */
[--C-:B------:R-:W-:Y:S01]  /*7af0*/  IMAD.X R8, R9, 0x1, R52.reuse, P3 ;  /* 0x0000000109087824 */ /* 0x100fe200018e0634 */
[-C--:B------:R-:W-:Y:S01]  /*7b00*/  IADD3 R9, P3, PT, R24, R53.reuse, RZ ;  /* 0x0000003518097210 */ /* 0x080fe20007f7e0ff */
[----:B------:R-:W-:Y:S01]  /*7b10*/  IMAD.X R14, R15, 0x1, R52, P4 ;  /* 0x000000010f0e7824 */ /* 0x000fe200020e0634 */
[----:B------:R1:W-:Y:S01]  /*7b20*/  STL [R1+0x6e8], R6 ;  /* 0x0006e80601007387 */ /* 0x0003e20000100800 */
[----:B0-----:R-:W-:-:S05]  /*7b30*/  IADD3 R0, P2, PT, R22, R53, RZ ;  /* 0x0000003516007210 */ /* 0x001fca0007f5e0ff */
[----:B------:R3:W-:Y:S01]  /*7b40*/  STL [R1+0x69c], R0 ;  /* 0x00069c0001007387 */ /* 0x0007e20000100800 */
[----:B-1----:R-:W-:-:S03]  /*7b50*/  IADD3 R6, P4, PT, R30, R53, RZ ;  /* 0x000000351e067210 */ /* 0x002fc60007f9e0ff */
[----:B------:R-:W-:Y:S04]  /*7b60*/  STL [R1+0x6a0], R9 ;  /* 0x0006a00901007387 */ /* 0x000fe80000100800 */
[----:B------:R-:W-:Y:S01]  /*7b70*/  STL [R1+0x6a4], R6 ;  /* 0x0006a40601007387 */ /* 0x000fe20000100800 */
[--C-:B------:R-:W-:Y:S02]  /*7b80*/  IMAD.X R22, R23, 0x1, R52.reuse, P2 ;  /* 0x0000000117167824 */ /* 0x100fe400010e0634 */
[--C-:B------:R-:W-:Y:S02]  /*7b90*/  IMAD.X R24, R25, 0x1, R52.reuse, P3 ;  /* 0x0000000119187824 */ /* 0x100fe400018e0634 */
[----:B------:R-:W-:Y:S01]  /*7ba0*/  IMAD.X R30, R31, 0x1, R52, P4 ;  /* 0x000000011f1e7824 */ /* 0x000fe200020e0634 */
[----:B---3--:R-:W-:-:S05]  /*7bb0*/  IADD3 R0, P5, PT, R2, R53, RZ ;  /* 0x0000003502007210 */ /* 0x008fca0007fbe0ff */
[----:B------:R0:W-:Y:S04]  /*7bc0*/  STL [R1+0x6a8], R0 ;  /* 0x0006a80001007387 */ /* 0x0001e80000100800 */
[----:B------:R-:W3:Y:S04]  /*7bd0*/  LDL.LU.64 R18, [R1+0x28] ;  /* 0x0000280001127983 */ /* 0x000ee80000300a00 */
[----:B------:R-:W3:Y:S01]  /*7be0*/  LDL.LU.64 R16, [R1+0x30] ;  /* 0x0000300001107983 */ /* 0x000ee20000300a00 */
[----:B0-----:R-:W-:-:S05]  /*7bf0*/  IMAD.X R0, R3, 0x1, R52, P5 ;  /* 0x0000000103007824 */ /* 0x001fca00028e0634 */
[----:B------:R2:W-:Y:S04]  /*7c00*/  STL [R1+0x688], R0 ;  /* 0x0006880001007387 */ /* 0x0005e80000100800 */
[----:B------:R-:W3:Y:S04]  /*7c10*/  LDL.LU.64 R12, [R1+0x38] ;  /* 0x00003800010c7983 */ /* 0x000ee80000300a00 */
[----:B------:R-:W3:Y:S01]  /*7c20*/  LDL.LU.64 R2, [R1+0x40] ;  /* 0x0000400001027983 */ /* 0x000ee20000300a00 */
[----:B----4-:R-:W-:-:S05]  /*7c30*/  IADD3 R6, P2, PT, R26, R53, RZ ;  /* 0x000000351a067210 */ /* 0x010fca0007f5e0ff */
[----:B------:R-:W-:Y:S01]  /*7c40*/  STL [R1+0x6ac], R6 ;  /* 0x0006ac0601007387 */ /* 0x000fe20000100800 */
[----:B--2---:R-:W-:-:S05]  /*7c50*/  IADD3 R0, P3, PT, R20, R53, RZ ;  /* 0x0000003514007210 */ /* 0x004fca0007f7e0ff */
[----:B------:R0:W-:Y:S01]  /*7c60*/  STL [R1+0x6b0], R0 ;  /* 0x0006b00001007387 */ /* 0x0001e20000100800 */
[----:B------:R-:W-:Y:S01]  /*7c70*/  IADD3 R9, P4, PT, R10, R53, RZ ;  /* 0x000000350a097210 */ /* 0x000fe20007f9e0ff */
[----:B0-----:R-:W-:-:S04]  /*7c80*/  IMAD.X R0, R27, 0x1, R52, P2 ;  /* 0x000000011b007824 */ /* 0x001fc800010e0634 */
[----:B------:R0:W-:Y:S01]  /*7c90*/  STL [R1+0x6b4], R9 ;  /* 0x0006b40901007387 */ /* 0x0001e20000100800 */
[----:B------:R-:W-:-:S05]  /*7ca0*/  IADD3 R6, P5, PT, R4, R53, RZ ;  /* 0x0000003504067210 */ /* 0x000fca0007fbe0ff */
[----:B------:R1:W-:Y:S01]  /*7cb0*/  STL [R1+0x6b8], R6 ;  /* 0x0006b80601007387 */ /* 0x0003e20000100800 */
[----:B0-----:R-:W-:-:S03]  /*7cc0*/  IMAD.X R9, R21, 0x1, R52, P3 ;  /* 0x0000000115097824 */ /* 0x001fc600018e0634 */
[----:B------:R0:W-:Y:S01]  /*7cd0*/  STL [R1+0x68c], R0 ;  /* 0x00068c0001007387 */ /* 0x0001e20000100800 */
[----:B-1----:R-:W-:-:S03]  /*7ce0*/  IMAD.X R6, R11, 0x1, R52, P4 ;  /* 0x000000010b067824 */ /* 0x002fc600020e0634 */
[----:B------:R-:W-:Y:S01]  /*7cf0*/  STL [R1+0x690], R9 ;  /* 0x0006900901007387 */ /* 0x000fe20000100800 */
[----:B0-----:R-:W-:-:S03]  /*7d00*/  IMAD.X R0, R5, 0x1, R52, P5 ;  /* 0x0000000105007824 */ /* 0x001fc600028e0634 */
[----:B------:R-:W2:Y:S04]  /*7d10*/  LDL.LU.64 R26, [R1+0x48] ;  /* 0x00004800011a7983 */ /* 0x000ea80000300a00 */
[----:B------:R3:W-:Y:S04]  /*7d20*/  STL [R1+0x694], R6 ;  /* 0x0006940601007387 */ /* 0x0007e80000100800 */
[----:B------:R-:W4:Y:S04]  /*7d30*/  LDL.LU.64 R20, [R1+0x50] ;  /* 0x0000500001147983 */ /* 0x000f280000300a00 */
[----:B------:R0:W-:Y:S04]  /*7d40*/  STL [R1+0x698], R0 ;  /* 0x0006980001007387 */ /* 0x0001e80000100800 */
[----:B------:R-:W4:Y:S04]  /*7d50*/  LDL.LU.64 R10, [R1+0x58] ;  /* 0x00005800010a7983 */ /* 0x000f280000300a00 */
[----:B------:R-:W4:Y:S01]  /*7d60*/  LDL.LU.64 R4, [R1+0x60] ;  /* 0x0000600001047983 */ /* 0x000f220000300a00 */
[----:B---3--:R-:W-:-:S02]  /*7d70*/  IADD3 R6, P2, PT, R18, R53, RZ ;  /* 0x0000003512067210 */ /* 0x008fc40007f5e0ff */
[----:B0-----:R-:W-:-:S03]  /*7d80*/  IADD3 R0, P3, PT, R16, R53, RZ ;  /* 0x0000003510007210 */ /* 0x001fc60007f7e0ff */
[----:B------:R0:W-:Y:S04]  /*7d90*/  STL [R1+0x668], R6 ;  /* 0x0006680601007387 */ /* 0x0001e80000100800 */
[----:B------:R1:W-:Y:S01]  /*7da0*/  STL [R1+0x66c], R0 ;  /* 0x00066c0001007387 */ /* 0x0003e20000100800 */
[-C--:B------:R-:W-:Y:S02]  /*7db0*/  IADD3 R9, P4, PT, R12, R53.reuse, RZ ;  /* 0x000000350c097210 */ /* 0x080fe40007f9e0ff */
[----:B0-----:R-:W-:Y:S01]  /*7dc0*/  IADD3 R6, P5, PT, R2, R53, RZ ;  /* 0x0000003502067210 */ /* 0x001fe20007fbe0ff */
[--C-:B-1----:R-:W-:Y:S02]  /*7dd0*/  IMAD.X R0, R19, 0x1, R52.reuse, P2 ;  /* 0x0000000113007824 */ /* 0x102fe400010e0634 */
[----:B------:R0:W-:Y:S04]  /*7de0*/  STL [R1+0x670], R9 ;  /* 0x0006700901007387 */ /* 0x0001e80000100800 */
[----:B------:R1:W-:Y:S01]  /*7df0*/  STL [R1+0x674], R6 ;  /* 0x0006740601007387 */ /* 0x0003e20000100800 */
[----:B0-----:R-:W-:-:S03]  /*7e00*/  IMAD.X R9, R17, 0x1, R52, P3 ;  /* 0x0000000111097824 */ /* 0x001fc600018e0634 */
[----:B------:R0:W-:Y:S01]  /*7e10*/  STL [R1+0x28], R0 ;  /* 0x0000280001007387 */ /* 0x0001e20000100800 */
[----:B-1----:R-:W-:-:S03]  /*7e20*/  IMAD.X R6, R13, 0x1, R52, P4 ;  /* 0x000000010d067824 */ /* 0x002fc600020e0634 */
[----:B------:R-:W-:Y:S04]  /*7e30*/  STL [R1+0x30], R9 ;  /* 0x0000300901007387 */ /* 0x000fe80000100800 */
[----:B------:R-:W3:Y:S01]  /*7e40*/  LDL.LU.64 R18, [R1+0x68] ;  /* 0x0000680001127983 */ /* 0x000ee20000300a00 */
[----:B0-----:R-:W-:-:S03]  /*7e50*/  IMAD.X R0, R3, 0x1, R52, P5 ;  /* 0x0000000103007824 */ /* 0x001fc600028e0634 */
[----:B------:R2:W-:Y:S04]  /*7e60*/  STL [R1+0x38], R6 ;  /* 0x0000380601007387 */ /* 0x0005e80000100800 */
[----:B------:R-:W3:Y:S04]  /*7e70*/  LDL.LU.64 R16, [R1+0x70] ;  /* 0x0000700001107983 */ /* 0x000ee80000300a00 */
[----:B------:R4:W-:Y:S04]  /*7e80*/  STL [R1+0x40], R0 ;  /* 0x0000400001007387 */ /* 0x0009e80000100800 */
[----:B------:R-:W3:Y:S04]  /*7e90*/  LDL.LU.64 R12, [R1+0x78] ;  /* 0x00007800010c7983 */ /* 0x000ee80000300a00 */
[----:B------:R-:W3:Y:S01]  /*7ea0*/  LDL.LU.64 R2, [R1+0x80] ;  /* 0x0000800001027983 */ /* 0x000ee20000300a00 */
[----:B--2---:R-:W-:-:S05]  /*7eb0*/  IADD3 R6, P2, PT, R26, R53, RZ ;  /* 0x000000351a067210 */ /* 0x004fca0007f5e0ff */
[----:B------:R0:W-:Y:S01]  /*7ec0*/  STL [R1+0x678], R6 ;  /* 0x0006780601007387 */ /* 0x0001e20000100800 */
[----:B----4-:R-:W-:-:S05]  /*7ed0*/  IADD3 R0, P3, PT, R20, R53, RZ ;  /* 0x0000003514007210 */ /* 0x010fca0007f7e0ff */
[----:B------:R1:W-:Y:S01]  /*7ee0*/  STL [R1+0x67c], R0 ;  /* 0x00067c0001007387 */ /* 0x0003e20000100800 */
[-C--:B------:R-:W-:Y:S02]  /*7ef0*/  IADD3 R9, P4, PT, R10, R53.reuse, RZ ;  /* 0x000000350a097210 */ /* 0x080fe40007f9e0ff */
[----:B0-----:R-:W-:-:S03]  /*7f00*/  IADD3 R6, P5, PT, R4, R53, RZ ;  /* 0x0000003504067210 */ /* 0x001fc60007fbe0ff */
[----:B------:R0:W-:Y:S01]  /*7f10*/  STL [R1+0x680], R9 ;  /* 0x0006800901007387 */ /* 0x0001e20000100800 */
[----:B-1----:R-:W-:-:S03]  /*7f20*/  IMAD.X R0, R27, 0x1, R52, P2 ;  /* 0x000000011b007824 */ /* 0x002fc600010e0634 */
[----:B------:R1:W-:Y:S01]  /*7f30*/  STL [R1+0x684], R6 ;  /* 0x0006840601007387 */ /* 0x0003e20000100800 */
[----:B0-----:R-:W-:-:S03]  /*7f40*/  IMAD.X R9, R21, 0x1, R52, P3 ;  /* 0x0000000115097824 */ /* 0x001fc600018e0634 */
[----:B------:R0:W-:Y:S01]  /*7f50*/  STL [R1+0x48], R0 ;  /* 0x0000480001007387 */ /* 0x0001e20000100800 */
[----:B-1----:R-:W-:-:S03]  /*7f60*/  IMAD.X R6, R11, 0x1, R52, P4 ;  /* 0x000000010b067824 */ /* 0x002fc600020e0634 */
[----:B------:R-:W-:Y:S04]  /*7f70*/  STL [R1+0x65c], R9 ;  /* 0x00065c0901007387 */ /* 0x000fe80000100800 */
[----:B------:R-:W2:Y:S01]  /*7f80*/  LDL.LU.64 R26, [R1+0x88] ;  /* 0x00008800011a7983 */ /* 0x000ea20000300a00 */
[----:B0-----:R-:W-:-:S03]  /*7f90*/  IMAD.X R0, R5, 0x1, R52, P5 ;  /* 0x0000000105007824 */ /* 0x001fc600028e0634 */
[----:B------:R3:W-:Y:S04]  /*7fa0*/  STL [R1+0x660], R6 ;  /* 0x0006600601007387 */ /* 0x0007e80000100800 */
[----:B------:R-:W4:Y:S04]  /*7fb0*/  LDL.LU.64 R20, [R1+0x90] ;  /* 0x0000900001147983 */ /* 0x000f280000300a00 */
[----:B------:R0:W-:Y:S04]  /*7fc0*/  STL [R1+0x664], R0 ;  /* 0x0006640001007387 */ /* 0x0001e80000100800 */
[----:B------:R-:W4:Y:S04]  /*7fd0*/  LDL.LU.64 R10, [R1+0x98] ;  /* 0x00009800010a7983 */ /* 0x000f280000300a00 */
[----:B------:R-:W4:Y:S01]  /*7fe0*/  LDL.LU.64 R4, [R1+0xa0] ;  /* 0x0000a00001047983 */ /* 0x000f220000300a00 */
[----:B---3--:R-:W-:-:S05]  /*7ff0*/  IADD3 R6, P2, PT, R18, R53, RZ ;  /* 0x0000003512067210 */ /* 0x008fca0007f5e0ff */
[----:B------:R1:W-:Y:S01]  /*8000*/  STL [R1+0x63c], R6 ;  /* 0x00063c0601007387 */ /* 0x0003e20000100800 */
[----:B0-----:R-:W-:-:S05]  /*8010*/  IADD3 R0, P3, PT, R16, R53, RZ ;  /* 0x0000003510007210 */ /* 0x001fca0007f7e0ff */
[----:B------:R0:W-:Y:S01]  /*8020*/  STL [R1+0x640], R0 ;  /* 0x0006400001007387 */ /* 0x0001e20000100800 */
[-C--:B------:R-:W-:Y:S02]  /*8030*/  IADD3 R9, P4, PT, R12, R53.reuse, RZ ;  /* 0x000000350c097210 */ /* 0x080fe40007f9e0ff */
[----:B-1----:R-:W-:-:S03]  /*8040*/  IADD3 R6, P5, PT, R2, R53, RZ ;  /* 0x0000003502067210 */ /* 0x002fc60007fbe0ff */
[----:B------:R1:W-:Y:S01]  /*8050*/  STL [R1+0x644], R9 ;  /* 0x0006440901007387 */ /* 0x0003e20000100800 */
[----:B0-----:R-:W-:-:S03]  /*8060*/  IMAD.X R0, R19, 0x1, R52, P2 ;  /* 0x0000000113007824 */ /* 0x001fc600010e0634 */
[----:B------:R0:W-:Y:S01]  /*8070*/  STL [R1+0x648], R6 ;  /* 0x0006480601007387 */ /* 0x0001e20000100800 */
[----:B-1----:R-:W-:-:S03]  /*8080*/  IMAD.X R9, R17, 0x1, R52, P3 ;  /* 0x0000000111097824 */ /* 0x002fc600018e0634 */
[----:B------:R1:W-:Y:S01]  /*8090*/  STL [R1+0x68], R0 ;  /* 0x0000680001007387 */ /* 0x0003e20000100800 */
[----:B0-----:R-:W-:-:S03]  /*80a0*/  IMAD.X R6, R13, 0x1, R52, P4 ;  /* 0x000000010d067824 */ /* 0x001fc600020e0634 */
[----:B------:R-:W-:Y:S04]  /*80b0*/  STL [R1+0x70], R9 ;  /* 0x0000700901007387 */ /* 0x000fe80000100800 */
[----:B------:R-:W3:Y:S01]  /*80c0*/  LDL.LU.64 R18, [R1+0xa8] ;  /* 0x0000a80001127983 */ /* 0x000ee20000300a00 */
[----:B-1----:R-:W-:-:S03]  /*80d0*/  IMAD.X R0, R3, 0x1, R52, P5 ;  /* 0x0000000103007824 */ /* 0x002fc600028e0634 */
        /* <DEDUP_REMOVED lines=287> */
[-C--:B----4-:R-:W-:Y:S02]  /*92d0*/  IADD3 R0, P3, PT, R20, R53.reuse, RZ ;  /* 0x0000003514007210 */ /* 0x090fe40007f7e0ff */
[----:B------:R-:W-:-:S03]  /*92e0*/  IADD3 R9, P4, PT, R10, R53, RZ ;  /* 0x000000350a097210 */ /* 0x000fc60007f9e0ff */
[----:B------:R1:W-:Y:S01]  /*92f0*/  STL [R1+0x1e0], R0 ;  /* 0x0001e00001007387 */ /* 0x0003e20000100800 */
[----:B0-----:R-:W-:-:S03]  /*9300*/  IADD3 R6, P5, PT, R4, R53, RZ ;  /* 0x0000003504067210 */ /* 0x001fc60007fbe0ff */
[----:B------:R0:W-:Y:S04]  /*9310*/  STL [R1+0x1e4], R9 ;  /* 0x0001e40901007387 */ /* 0x0001e80000100800 */
[----:B------:R2:W-:Y:S01]  /*9320*/  STL [R1+0x210], R6 ;  /* 0x0002100601007387 */ /* 0x0005e20000100800 */
[--C-:B-1----:R-:W-:Y:S02]  /*9330*/  IMAD.X R0, R27, 0x1, R52.reuse, P2 ;  /* 0x000000011b007824 */ /* 0x102fe400010e0634 */
[----:B0-----:R-:W-:-:S03]  /*9340*/  IMAD.X R9, R21, 0x1, R52, P3 ;  /* 0x0000000115097824 */ /* 0x001fc600018e0634 */
[----:B------:R0:W-:Y:S01]  /*9350*/  STL [R1+0x194], R0 ;  /* 0x0001940001007387 */ /* 0x0001e20000100800 */
[----:B--2---:R-:W-:-:S03]  /*9360*/  IMAD.X R6, R11, 0x1, R52, P4 ;  /* 0x000000010b067824 */ /* 0x004fc600020e0634 */
        /* <DEDUP_REMOVED lines=23> */
[----:B------:R-:W-:Y:S04]  /*94e0*/  STL [R1+0xd4], R6 ;  /* 0x0000d40601007387 */ /* 0x000fe80000100800 */
[----:B------:R-:W3:Y:S04]  /*94f0*/  LDL.LU.64 R16, [R1+0x2b0] ;  /* 0x0002b00001107983 */ /* 0x000ee80000300a00 */
[----:B------:R2:W-:Y:S04]  /*9500*/  STL [R1+0xd8], R0 ;  /* 0x0000d80001007387 */ /* 0x0005e80000100800 */
[----:B------:R-:W3:Y:S04]  /*9510*/  LDL.LU.64 R12, [R1+0x2b8] ;  /* 0x0002b800010c7983 */ /* 0x000ee80000300a00 */
[----:B------:R-:W3:Y:S01]  /*9520*/  LDL.LU.64 R2, [R1+0x2c0] ;  /* 0x0002c00001027983 */ /* 0x000ee20000300a00 */
[----:B--2---:R-:W-:-:S02]  /*9530*/  IADD3 R0, P2, PT, R26, R53, RZ ;  /* 0x000000351a007210 */ /* 0x004fc40007f5e0ff */
[----:B----4-:R-:W-:-:S03]  /*9540*/  IADD3 R6, P3, PT, R20, R53, RZ ;  /* 0x0000003514067210 */ /* 0x010fc60007f7e0ff */
[----:B------:R0:W-:Y:S04]  /*9550*/  STL [R1+0x124], R0 ;  /* 0x0001240001007387 */ /* 0x0001e80000100800 */
[----:B------:R1:W-:Y:S01]  /*9560*/  STL [R1+0x150], R6 ;  /* 0x0001500601007387 */ /* 0x0003e20000100800 */
[-C--:B------:R-:W-:Y:S02]  /*9570*/  IADD3 R9, P4, PT, R10, R53.reuse, RZ ;  /* 0x000000350a097210 */ /* 0x080fe40007f9e0ff */
[----:B0-----:R-:W-:-:S03]  /*9580*/  IADD3 R0, P5, PT, R4, R53, RZ ;  /* 0x0000003504007210 */ /* 0x001fc60007fbe0ff */
[----:B------:R-:W-:Y:S01]  /*9590*/  STL [R1+0x154], R9 ;  /* 0x0001540901007387 */ /* 0x000fe20000100800 */
[----:B-1----:R-:W-:-:S03]  /*95a0*/  IMAD.X R6, R27, 0x1, R52, P2 ;  /* 0x000000011b067824 */ /* 0x002fc600010e0634 */
[----:B------:R-:W2:Y:S04]  /*95b0*/  LDL.LU.64 R26, [R1+0x2c8] ;  /* 0x0002c800011a7983 */ /* 0x000ea80000300a00 */
[----:B------:R0:W-:Y:S04]  /*95c0*/  STL [R1+0x158], R0 ;  /* 0x0001580001007387 */ /* 0x0001e80000100800 */
[----:B------:R1:W-:Y:S01]  /*95d0*/  STL [R1+0xdc], R6 ;  /* 0x0000dc0601007387 */ /* 0x0003e20000100800 */
[----:B0-----:R-:W-:-:S03]  /*95e0*/  IMAD.X R0, R21, 0x1, R52, P3 ;  /* 0x0000000115007824 */ /* 0x001fc600018e0634 */
[----:B------:R-:W4:Y:S01]  /*95f0*/  LDL.LU.64 R20, [R1+0x2d0] ;  /* 0x0002d00001147983 */ /* 0x000f220000300a00 */
[----:B-1----:R-:W-:-:S03]  /*9600*/  IMAD.X R6, R11, 0x1, R52, P4 ;  /* 0x000000010b067824 */ /* 0x002fc600020e0634 */
[----:B------:R0:W-:Y:S04]  /*9610*/  STL [R1+0xe0], R0 ;  /* 0x0000e00001007387 */ /* 0x0001e80000100800 */
[----:B------:R-:W-:Y:S04]  /*9620*/  STL [R1+0xe4], R6 ;  /* 0x0000e40601007387 */ /* 0x000fe80000100800 */
[----:B------:R-:W4:Y:S01]  /*9630*/  LDL.LU.64 R10, [R1+0x2d8] ;  /* 0x0002d800010a7983 */ /* 0x000f220000300a00 */
[----:B0-----:R-:W-:-:S03]  /*9640*/  IMAD.X R0, R5, 0x1, R52, P5 ;  /* 0x0000000105007824 */ /* 0x001fc600028e0634 */
[----:B------:R-:W4:Y:S04]  /*9650*/  LDL.LU.64 R4, [R1+0x2e0] ;  /* 0x0002e00001047983 */ /* 0x000f280000300a00 */
[----:B------:R3:W-:Y:S02]  /*9660*/  STL [R1+0x110], R0 ;  /* 0x0001100001007387 */ /* 0x0007e40000100800 */
[----:B---3--:R-:W-:-:S05]  /*9670*/  IADD3 R0, P2, PT, R18, R53, RZ ;  /* 0x0000003512007210 */ /* 0x008fca0007f5e0ff */
[----:B------:R0:W-:Y:S01]  /*9680*/  STL [R1+0x5c], R0 ;  /* 0x00005c0001007387 */ /* 0x0001e20000100800 */
[-C--:B------:R-:W-:Y:S02]  /*9690*/  IADD3 R9, P3, PT, R16, R53.reuse, RZ ;  /* 0x0000003510097210 */ /* 0x080fe40007f7e0ff */
[----:B------:R-:W-:-:S03]  /*96a0*/  IADD3 R6, P4, PT, R12, R53, RZ ;  /* 0x000000350c067210 */ /* 0x000fc60007f9e0ff */
[----:B------:R1:W-:Y:S01]  /*96b0*/  STL [R1+0x60], R9 ;  /* 0x0000600901007387 */ /* 0x0003e20000100800 */
[----:B0-----:R-:W-:-:S03]  /*96c0*/  IADD3 R0, P5, PT, R2, R53, RZ ;  /* 0x0000003502007210 */ /* 0x001fc60007fbe0ff */
[----:B------:R0:W-:Y:S04]  /*96d0*/  STL [R1+0x64], R6 ;  /* 0x0000640601007387 */ /* 0x0001e80000100800 */
[----:B------:R3:W-:Y:S01]  /*96e0*/  STL [R1+0x90], R0 ;  /* 0x0000900001007387 */ /* 0x0007e20000100800 */
[--C-:B-1----:R-:W-:Y:S02]  /*96f0*/  IMAD.X R9, R19, 0x1, R52.reuse, P2 ;  /* 0x0000000113097824 */ /* 0x102fe400010e0634 */
[----:B0-----:R-:W-:-:S03]  /*9700*/  IMAD.X R6, R17, 0x1, R52, P3 ;  /* 0x0000000111067824 */ /* 0x001fc600018e0634 */
[----:B------:R-:W-:Y:S01]  /*9710*/  STL [R1+0x14], R9 ;  /* 0x0000140901007387 */ /* 0x000fe20000100800 */
[----:B---3--:R-:W-:-:S03]  /*9720*/  IMAD.X R0, R13, 0x1, R52, P4 ;  /* 0x000000010d007824 */ /* 0x008fc600020e0634 */
[----:B------:R-:W-:Y:S01]  /*9730*/  STL [R1+0x18], R6 ;  /* 0x0000180601007387 */ /* 0x000fe20000100800 */
[----:B------:R-:W-:-:S03]  /*9740*/  IMAD.X R2, R3, 0x1, R52, P5 ;  /* 0x0000000103027824 */ /* 0x000fc600028e0634 */
[----:B------:R-:W3:Y:S04]  /*9750*/  LDL.LU.64 R12, [R1+0x2e8] ;  /* 0x0002e800010c7983 */ /* 0x000ee80000300a00 */
[----:B------:R2:W-:Y:S04]  /*9760*/  STL [R1+0x1c], R0 ;  /* 0x00001c0001007387 */ /* 0x0005e80000100800 */
[----:B------:R0:W-:Y:S04]  /*9770*/  STL [R1+0x20], R2 ;  /* 0x0000200201007387 */ /* 0x0001e80000100800 */
[----:B------:R-:W3:Y:S01]  /*9780*/  LDL.LU.64 R16, [R1+0x2f0] ;  /* 0x0002f00001107983 */ /* 0x000ee20000300a00 */
[----:B--2---:R-:W-:-:S03]  /*9790*/  IADD3 R0, P2, PT, R26, R53, RZ ;  /* 0x000000351a007210 */ /* 0x004fc60007f5e0ff */
[----:B0-----:R-:W2:Y:S04]  /*97a0*/  LDL.LU.64 R2, [R1+0x2f8] ;  /* 0x0002f80001027983 */ /* 0x001ea80000300a00 */
[----:B------:R4:W-:Y:S04]  /*97b0*/  STL [R1+0x94], R0 ;  /* 0x0000940001007387 */ /* 0x0009e80000100800 */
[----:B------:R-:W2:Y:S01]  /*97c0*/  LDL.LU.64 R18, [R1+0x300] ;  /* 0x0003000001127983 */ /* 0x000ea20000300a00 */
[----:B----4-:R-:W-:-:S05]  /*97d0*/  IADD3 R0, P3, PT, R20, R53, RZ ;  /* 0x0000003514007210 */ /* 0x010fca0007f7e0ff */
[----:B------:R0:W-:Y:S01]  /*97e0*/  STL [R1+0x98], R0 ;  /* 0x0000980001007387 */ /* 0x0001e20000100800 */
[-C--:B------:R-:W-:Y:S02]  /*97f0*/  IADD3 R9, P4, PT, R10, R53.reuse, RZ ;  /* 0x000000350a097210 */ /* 0x080fe40007f9e0ff */
[----:B------:R-:W-:Y:S01]  /*9800*/  IADD3 R6, P5, PT, R4, R53, RZ ;  /* 0x0000003504067210 */ /* 0x000fe20007fbe0ff */
[--C-:B0-----:R-:W-:Y:S02]  /*9810*/  IMAD.X R0, R27, 0x1, R52.reuse, P2 ;  /* 0x000000011b007824 */ /* 0x101fe400010e0634 */
[----:B------:R0:W-:Y:S04]  /*9820*/  STL [R1+0x9c], R9 ;  /* 0x00009c0901007387 */ /* 0x0001e80000100800 */
[----:B------:R1:W-:Y:S01]  /*9830*/  STL [R1+0xa0], R6 ;  /* 0x0000a00601007387 */ /* 0x0003e20000100800 */
[----:B0-----:R-:W-:-:S03]  /*9840*/  IMAD.X R9, R21, 0x1, R52, P3 ;  /* 0x0000000115097824 */ /* 0x001fc600018e0634 */
[----:B------:R0:W-:Y:S01]  /*9850*/  STL [R1+0x24], R0 ;  /* 0x0000240001007387 */ /* 0x0001e20000100800 */
[----:B-1----:R-:W-:-:S03]  /*9860*/  IMAD.X R6, R11, 0x1, R52, P4 ;  /* 0x000000010b067824 */ /* 0x002fc600020e0634 */
[----:B------:R-:W-:Y:S04]  /*9870*/  STL [R1+0x50], R9 ;  /* 0x0000500901007387 */ /* 0x000fe80000100800 */
[----:B------:R-:W4:Y:S01]  /*9880*/  LDL.LU.64 R50, [R1+0x308] ;  /* 0x0003080001327983 */ /* 0x000f220000300a00 */
[----:B0-----:R-:W-:-:S03]  /*9890*/  IMAD.X R0, R5, 0x1, R52, P5 ;  /* 0x0000000105007824 */ /* 0x001fc600028e0634 */
[----:B------:R-:W-:Y:S04]  /*98a0*/  STL [R1+0x54], R6 ;  /* 0x0000540601007387 */ /* 0x000fe80000100800 */
[----:B------:R-:W4:Y:S04]  /*98b0*/  LDL.LU.64 R20, [R1+0x310] ;  /* 0x0003100001147983 */ /* 0x000f280000300a00 */
[----:B------:R0:W-:Y:S04]  /*98c0*/  STL [R1+0x58], R0 ;  /* 0x0000580001007387 */ /* 0x0001e80000100800 */
[----:B------:R-:W4:Y:S04]  /*98d0*/  LDL.LU.64 R10, [R1+0x318] ;  /* 0x00031800010a7983 */ /* 0x000f280000300a00 */
[----:B------:R-:W4:Y:S01]  /*98e0*/  LDL.LU.64 R4, [R1+0x320] ;  /* 0x0003200001047983 */ /* 0x000f220000300a00 */
[----:B---3--:R-:W-:-:S05]  /*98f0*/  IADD3 R27, P2, PT, R12, R53, RZ ;  /* 0x000000350c1b7210 */ /* 0x008fca0007f5e0ff */
[----:B------:R-:W-:Y:S01]  /*9900*/  IMAD.X R13, R13, 0x1, R52, P2 ;  /* 0x000000010d0d7824 */ /* 0x000fe200010e0634 */
[-C--:B------:R-:W-:Y:S02]  /*9910*/  IADD3 R28, P3, PT, R16, R53.reuse, RZ ;  /* 0x00000035101c7210 */ /* 0x080fe40007f7e0ff */
[----:B--2---:R-:W-:-:S03]  /*9920*/  IADD3 R29, P4, PT, R2, R53, RZ ;  /* 0x00000035021d7210 */ /* 0x004fc60007f9e0ff */
[--C-:B------:R-:W-:Y:S01]  /*9930*/  IMAD.X R16, R17, 0x1, R52.reuse, P3 ;  /* 0x0000000111107824 */ /* 0x100fe200018e0634 */
[----:B0-----:R-:W-:Y:S01]  /*9940*/  IADD3 R0, P2, PT, R18, R53, RZ ;  /* 0x0000003512007210 */ /* 0x001fe20007f5e0ff */
[----:B------:R-:W-:-:S04]  /*9950*/  IMAD.X R17, R3, 0x1, R52, P4 ;  /* 0x0000000103117824 */ /* 0x000fc800020e0634 */
[----:B------:R0:W-:Y:S04]  /*9960*/  STL [R1], R0 ;  /* 0x0000000001007387 */ /* 0x0001e80000100800 */
[----:B------:R-:W2:Y:S04]  /*9970*/  LDL.LU.64 R2, [R1+0x328] ;  /* 0x0003280001027983 */ /* 0x000ea80000300a00 */
[----:B------:R-:W3:Y:S04]  /*9980*/  LDL.LU.64 R32, [R1+0x330] ;  /* 0x0003300001207983 */ /* 0x000ee80000300a00 */
[----:B------:R-:W3:Y:S01]  /*9990*/  LDL.LU R15, [R1+0x348] ;  /* 0x00034800010f7983 */ /* 0x000ee20000300800 */
[----:B------:R-:W-:Y:S01]  /*99a0*/  IMAD.X R18, R19, 0x1, R52, P2 ;  /* 0x0000000113127824 */ /* 0x000fe200010e0634 */
[----:B----4-:R-:W-:-:S02]  /*99b0*/  IADD3 R9, P3, PT, R50, R53, RZ ;  /* 0x0000003532097210 */ /* 0x010fc40007f7e0ff */
[----:B0-----:R-:W-:-:S03]  /*99c0*/  IADD3 R0, P4, PT, R20, R53, RZ ;  /* 0x0000003514007210 */ /* 0x001fc60007f9e0ff */
[----:B------:R0:W-:Y:S04]  /*99d0*/  STL [R1+0x4], R9 ;  /* 0x0000040901007387 */ /* 0x0001e80000100800 */
[----:B------:R1:W-:Y:S01]  /*99e0*/  STL [R1+0x8], R0 ;  /* 0x0000080001007387 */ /* 0x0003e20000100800 */
[----:B------:R-:W-:-:S03]  /*99f0*/  IMAD.X R19, R51, 0x1, R52, P3 ;  /* 0x0000000133137824 */ /* 0x000fc600018e0634 */
[----:B------:R-:W4:Y:S01]  /*9a00*/  LDL R39, [R1+0x33c] ;  /* 0x00033c0001277983 */ /* 0x000f220000100800 */
[-C--:B0-----:R-:W-:Y:S02]  /*9a10*/  IADD3 R9, P5, PT, R10, R53.reuse, RZ ;  /* 0x000000350a097210 */ /* 0x081fe40007fbe0ff */
[----:B-1----:R-:W-:-:S03]  /*9a20*/  IADD3 R0, P6, PT, R4, R53, RZ ;  /* 0x0000003504007210 */ /* 0x002fc60007fde0ff */
[----:B------:R-:W-:Y:S04]  /*9a30*/  STL [R1+0xc], R9 ;  /* 0x00000c0901007387 */ /* 0x000fe80000100800 */
[----:B------:R0:W-:Y:S04]  /*9a40*/  STL [R1+0x10], R0 ;  /* 0x0000100001007387 */ /* 0x0001e80000100800 */
[----:B------:R-:W4:Y:S04]  /*9a50*/  LDL.LU.64 R50, [R1+0x770] ;  /* 0x0007700001327983 */ /* 0x000f280000300a00 */
[----:B------:R-:W4:Y:S01]  /*9a60*/  LDL.LU R23, [R1+0x394] ;  /* 0x0003940001177983 */ /* 0x000f220000300800 */
[----:B------:R-:W-:-:S02]  /*9a70*/  IMAD.X R20, R21, 0x1, R52, P4 ;  /* 0x0000000115147824 */ /* 0x000fc400020e0634 */
[--C-:B------:R-:W-:Y:S01]  /*9a80*/  IMAD.X R21, R11, 0x1, R52.reuse, P5 ;  /* 0x000000010b157824 */ /* 0x100fe200028e0634 */
[----:B------:R-:W4:Y:S01]  /*9a90*/  LDL R25, [R1+0x338] ;  /* 0x0003380001197983 */ /* 0x000f220000100800 */
[----:B------:R-:W-:Y:S01]  /*9aa0*/  IMAD.X R26, R5, 0x1, R52, P6 ;  /* 0x00000001051a7824 */ /* 0x000fe200030e0634 */
[----:B------:R-:W-:-:S05]  /*9ab0*/  IADD3 R11, P5, PT, R48, R53, RZ ;  /* 0x00000035300b7210 */ /* 0x000fca0007fbe0ff */
[--C-:B------:R-:W-:Y:S01]  /*9ac0*/  IMAD.X R48, R49, 0x1, R52.reuse, P5 ;  /* 0x0000000131307824 */ /* 0x100fe200028e0634 */
[-C--:B--2---:R-:W-:Y:S02]  /*9ad0*/  IADD3 R5, P3, PT, R2, R53.reuse, RZ ;  /* 0x0000003502057210 */ /* 0x084fe40007f7e0ff */
[-C--:B---3--:R-:W-:Y:S02]  /*9ae0*/  IADD3 R10, P4, PT, R32, R53.reuse, RZ ;  /* 0x00000035200a7210 */ /* 0x088fe40007f9e0ff */
[----:B------:R-:W2:Y:S04]  /*9af0*/  LDL.LU R32, [R1+0x38c] ;  /* 0x00038c0001207983 */ /* 0x000ea80000300800 */
[----:B0-----:R-:W3:Y:S04]  /*9b00*/  LDL.LU R0, [R1+0x384] ;  /* 0x0003840001007983 */ /* 0x001ee80000300800 */
[----:B------:R-:W3:Y:S04]  /*9b10*/  LDL.LU R2, [R1+0x37c] ;  /* 0x00037c0001027983 */ /* 0x000ee80000300800 */
[----:B------:R-:W3:Y:S04]  /*9b20*/  LDL.LU R47, [R1+0x388] ;  /* 0x00038800012f7983 */ /* 0x000ee80000300800 */
[----:B------:R-:W3:Y:S04]  /*9b30*/  LDL.LU R45, [R1+0x36c] ;  /* 0x00036c00012d7983 */ /* 0x000ee80000300800 */
[----:B------:R-:W3:Y:S04]  /*9b40*/  LDL.LU R9, [R1+0x380] ;  /* 0x0003800001097983 */ /* 0x000ee80000300800 */
[----:B------:R-:W3:Y:S01]  /*9b50*/  LDL.LU R49, [R1+0x374] ;  /* 0x0003740001317983 */ /* 0x000ee20000300800 */
[----:B------:R-:W-:Y:S01]  /*9b60*/  IMAD.X R4, R33, 0x1, R52, P4 ;  /* 0x0000000121047824 */ /* 0x000fe200020e0634 */
[----:B----4-:R-:W-:-:S05]  /*9b70*/  IADD3 R12, P6, PT, R50, R53, RZ ;  /* 0x00000035320c7210 */ /* 0x010fca0007fde0ff */
[----:B------:R-:W-:Y:S02]  /*9b80*/  IMAD.X R50, R51, 0x1, R52, P6 ;  /* 0x0000000133327824 */ /* 0x000fe400030e0634 */
[----:B------:R-:W4:Y:S01]  /*9b90*/  LDL.LU R51, [R1+0x390] ;  /* 0x0003900001337983 */ /* 0x000f220000300800 */
[----:B------:R-:W-:-:S03]  /*9ba0*/  IADD3 R23, P5, PT, R23, R39, RZ ;  /* 0x0000002717177210 */ /* 0x000fc60007fbe0ff */
[----:B------:R-:W4:Y:S04]  /*9bb0*/  LDL.LU R43, [R1+0x364] ;  /* 0x00036400012b7983 */ /* 0x000f280000300800 */
[----:B------:R-:W4:Y:S04]  /*9bc0*/  LDL.LU R41, [R1+0x378] ;  /* 0x0003780001297983 */ /* 0x000f280000300800 */
[----:B------:R-:W4:Y:S04]  /*9bd0*/  LDL.LU R37, [R1+0x35c] ;  /* 0x00035c0001257983 */ /* 0x000f280000300800 */
[----:B------:R0:W-:Y:S04]  /*9be0*/  STL [R1+0x394], R23 ;  /* 0x0003941701007387 */ /* 0x0001e80000100800 */
[----:B------:R-:W4:Y:S04]  /*9bf0*/  LDL.LU R35, [R1+0x370] ;  /* 0x0003700001237983 */ /* 0x000f280000300800 */
[----:B------:R-:W4:Y:S04]  /*9c00*/  LDL.LU R33, [R1+0x368] ;  /* 0x0003680001217983 */ /* 0x000f280000300800 */
[----:B------:R-:W4:Y:S04]  /*9c10*/  LDL.LU R31, [R1+0x360] ;  /* 0x00036000011f7983 */ /* 0x000f280000300800 */
[----:B0-----:R-:W4:Y:S01]  /*9c20*/  LDL.LU R23, [R1+0x358] ;  /* 0x0003580001177983 */ /* 0x001f220000300800 */
[----:B------:R-:W-:Y:S01]  /*9c30*/  USHF.L.U32 UR4, UR4, 0x1f, URZ ;  /* 0x0000001f04047899 */ /* 0x000fe200080006ff */
[----:B------:R-:W-:-:S05]  /*9c40*/  IMAD.X R3, R3, 0x1, R52, P3 ;  /* 0x0000000103037824 */ /* 0x000fca00018e0634 */
[----:B------:R-:W-:Y:S02]  /*9c50*/  IMAD.U32 R6, RZ, RZ, UR4 ;  /* 0x00000004ff067e24 */ /* 0x000fe4000f8e00ff */
[----:B------:R-:W-:Y:S02]  /*9c60*/  VIADD R15, R15, 0x1 ;  /* 0x000000010f0f7836 */ /* 0x000fe40000000000 */
[----:B------:R-:W0:Y:S01]  /*9c70*/  SYNCS.PHASECHK.TRANS64.TRYWAIT P2, [UR12], R6 ;  /* 0x00000006ff0075a7 */ /* 0x000e22000804110c */
[-C--:B--2---:R-:W-:Y:S02]  /*9c80*/  IADD3 R32, P6, PT, R32, R39.reuse, RZ ;  /* 0x0000002720207210 */ /* 0x084fe40007fde0ff */
[----:B---3--:R-:W-:-:S03]  /*9c90*/  IADD3 R0, P3, PT, R0, R39, RZ ;  /* 0x0000002700007210 */ /* 0x008fc60007f7e0ff */
[----:B------:R1:W-:Y:S01]  /*9ca0*/  STL [R1+0x38c], R32 ;  /* 0x00038c2001007387 */ /* 0x0003e20000100800 */
[----:B------:R-:W-:-:S03]  /*9cb0*/  IADD3 R2, P4, PT, R2, R39, RZ ;  /* 0x0000002702027210 */ /* 0x000fc60007f9e0ff */
[----:B-1----:R1:W5:Y:S04]  /*9cc0*/  LDL.LU R32, [R1+0x768] ;  /* 0x0007680001207983 */ /* 0x0023680000300800 */
[----:B------:R2:W-:Y:S01]  /*9cd0*/  STL [R1+0x384], R0 ;  /* 0x0003840001007387 */ /* 0x0005e20000100800 */
[--C-:B------:R-:W-:Y:S02]  /*9ce0*/  IMAD.X R9, R9, 0x1, R25.reuse, P3 ;  /* 0x0000000109097824 */ /* 0x100fe400018e0619 */
[--C-:B------:R-:W-:Y:S01]  /*9cf0*/  IMAD.X R47, R47, 0x1, R25.reuse, P6 ;  /* 0x000000012f2f7824 */ /* 0x100fe200030e0619 */
[-C--:B------:R-:W-:Y:S01]  /*9d00*/  IADD3 R45, P6, PT, R45, R39.reuse, RZ ;  /* 0x000000272d2d7210 */ /* 0x080fe20007fde0ff */
[----:B--2---:R1:W5:Y:S04]  /*9d10*/  LDL.LU R0, [R1+0x764] ;  /* 0x0007640001007983 */ /* 0x0043680000300800 */
[----:B------:R-:W-:Y:S04]  /*9d20*/  STL [R1+0x348], R15 ;  /* 0x0003480f01007387 */ /* 0x000fe80000100800 */
[----:B------:R2:W-:Y:S02]  /*9d30*/  STL [R1+0x37c], R2 ;  /* 0x00037c0201007387 */ /* 0x0005e40000100800 */
[----:B--2---:R-:W2:Y:S01]  /*9d40*/  LDC R2, c[0x0][0x3a0] ;  /* 0x0000e800ff027b82 */ /* 0x004ea20000000800 */
[----:B----4-:R-:W-:Y:S01]  /*9d50*/  IMAD.X R51, R51, 0x1, R25, P5 ;  /* 0x0000000133337824 */ /* 0x010fe200028e0619 */
[----:B------:R-:W-:-:S04]  /*9d60*/  IADD3 R49, P5, PT, R49, R39, RZ ;  /* 0x0000002731317210 */ /* 0x000fc80007fbe0ff */
[----:B------:R-:W-:Y:S01]  /*9d70*/  STL [R1+0x390], R51 ;  /* 0x0003903301007387 */ /* 0x000fe20000100800 */
[----:B------:R-:W-:-:S03]  /*9d80*/  IADD3 R43, P3, PT, R43, R39, RZ ;  /* 0x000000272b2b7210 */ /* 0x000fc60007f7e0ff */
[----:B------:R-:W-:Y:S01]  /*9d90*/  STL [R1+0x374], R49 ;  /* 0x0003743101007387 */ /* 0x000fe20000100800 */
[----:B------:R-:W-:-:S03]  /*9da0*/  IMAD.X R41, R41, 0x1, R25, P4 ;  /* 0x0000000129297824 */ /* 0x000fc600020e0619 */
[----:B------:R3:W-:Y:S01]  /*9db0*/  STL [R1+0x380], R9 ;  /* 0x0003800901007387 */ /* 0x0007e20000100800 */
[----:B------:R-:W-:-:S03]  /*9dc0*/  IADD3 R37, P4, PT, R37, R39, RZ ;  /* 0x0000002725257210 */ /* 0x000fc60007f9e0ff */
[----:B------:R1:W-:Y:S01]  /*9dd0*/  STL [R1+0x388], R47 ;  /* 0x0003882f01007387 */ /* 0x0003e20000100800 */
[----:B---3--:R-:W3:Y:S01]  /*9de0*/  S2R R9, SR_TID.X ;  /* 0x0000000000097919 */ /* 0x008ee20000002100 */
[--C-:B------:R-:W-:Y:S02]  /*9df0*/  IMAD.X R35, R35, 0x1, R25.reuse, P5 ;  /* 0x0000000123237824 */ /* 0x100fe400028e0619 */
[--C-:B------:R-:W-:Y:S01]  /*9e00*/  IMAD.X R33, R33, 0x1, R25.reuse, P6 ;  /* 0x0000000121217824 */ /* 0x100fe200030e0619 */
[----:B------:R1:W-:Y:S01]  /*9e10*/  STL [R1+0x36c], R45 ;  /* 0x00036c2d01007387 */ /* 0x0003e20000100800 */
[----:B------:R-:W-:-:S03]  /*9e20*/  IMAD.X R31, R31, 0x1, R25, P3 ;  /* 0x000000011f1f7824 */ /* 0x000fc600018e0619 */
[----:B------:R1:W-:Y:S01]  /*9e30*/  STL [R1+0x364], R43 ;  /* 0x0003642b01007387 */ /* 0x0003e20000100800 */
[----:B------:R-:W-:-:S03]  /*9e40*/  IMAD.X R23, R23, 0x1, R25, P4 ;  /* 0x0000000117177824 */ /* 0x000fc600020e0619 */
[----:B------:R1:W-:Y:S04]  /*9e50*/  STL [R1+0x378], R41 ;  /* 0x0003782901007387 */ /* 0x0003e80000100800 */
[----:B------:R1:W-:Y:S04]  /*9e60*/  STL [R1+0x35c], R37 ;  /* 0x00035c2501007387 */ /* 0x0003e80000100800 */
[----:B------:R1:W-:Y:S04]  /*9e70*/  STL [R1+0x370], R35 ;  /* 0x0003702301007387 */ /* 0x0003e80000100800 */
[----:B------:R1:W-:Y:S04]  /*9e80*/  STL [R1+0x368], R33 ;  /* 0x0003682101007387 */ /* 0x0003e80000100800 */
[----:B------:R1:W-:Y:S04]  /*9e90*/  STL [R1+0x358], R23 ;  /* 0x0003581701007387 */ /* 0x0003e80000100800 */
[----:B------:R1:W-:Y:S01]  /*9ea0*/  STL [R1+0x360], R31 ;  /* 0x0003601f01007387 */ /* 0x0003e20000100800 */
[----:B---3--:R-:W-:Y:S01]  /*9eb0*/  LOP3.LUT R9, R9, 0x3f, RZ, 0xc0, !PT ;  /* 0x0000003f09097812 */ /* 0x008fe200078ec0ff */
[----:B--2---:R-:W-:Y:S01]  /*9ec0*/  IMAD R2, R15, -0x40, R2 ;  /* 0xffffffc00f027824 */ /* 0x004fe200078e0202 */
[----:B0-----:R-:W-:Y:S06]  /*9ed0*/  @!P2 BRA `(.L_x_8) ;  /* 0x000000880020a947 */ /* 0x001fec0003800000 */
.L_x_16:
[----:B------:R-:W-:Y:S01]  /*9ee0*/  STL [R1+0xb04], R51 ;  /* 0x000b043301007387 */ /* 0x000fe20000100800 */
[----:B------:R-:W-:-:S03]  /*9ef0*/  ISETP.GE.AND P2, PT, R9, R2, PT ;  /* 0x000000020900720c */ /* 0x000fc60003f46270 */
[----:B------:R-:W-:Y:S04]  /*9f00*/  STL [R1+0xb08], R51 ;  /* 0x000b083301007387 */ /* 0x000fe80000100800 */
        /* <DEDUP_REMOVED lines=38> */
[----:B------:R0:W-:Y:S04]  /*a170*/  STL [R1+0xba4], R51 ;  /* 0x000ba43301007387 */ /* 0x0001e80000100800 */
[----:B------:R-:W-:Y:S04]  /*a180*/  STL [R1+0xb00], R49 ;  /* 0x000b003101007387 */ /* 0x000fe80000100800 */
[----:B------:R-:W-:Y:S01]  /*a190*/  STL [R1+0xafc], R47 ;  /* 0x000afc2f01007387 */ /* 0x000fe20000100800 */
[----:B0-----:R-:W-:-:S03]  /*a1a0*/  PRMT R51, RZ, 0x7610, R51 ;  /* 0x00007610ff337816 */ /* 0x001fc60000000033 */
        /* <DEDUP_REMOVED lines=12> */
[----:B-----5:R-:W-:Y:S04]  /*a270*/  STL [R1+0xac8], R32 ;  /* 0x000ac82001007387 */ /* 0x020fe80000100800 */
        /* <DEDUP_REMOVED lines=30> */
[----:B------:R-:W-:Y:S04]  /*a460*/  STL.64 [R1+0xa48], R20 ;  /* 0x000a481401007387 */ /* 0x000fe80000100a00 */
[----:B------:R-:W-:Y:S04]  /*a470*/  STL [R1+0x83c], R0 ;  /* 0x00083c0001007387 */ /* 0x000fe80000100800 */
[----:B------:R-:W-:Y:S04]  /*a480*/  STL [R1+0x768], R53 ;  /* 0x0007683501007387 */ /* 0x000fe80000100800 */
[----:B------:R-:W-:Y:S04]  /*a490*/  STL [R1+0x764], R52 ;  /* 0x0007643401007387 */ /* 0x000fe80000100800 */
[----:B------:R-:W-:Y:S04]  /*a4a0*/  STL [R1+0x838], R52 ;  /* 0x0008383401007387 */ /* 0x000fe80000100800 */
[----:B------:R0:W-:Y:S04]  /*a4b0*/  STL.S16 [R1+0x350], R51 ;  /* 0x0003503301007387 */ /* 0x0001e80000100600 */
[----:B0-----:R-:W2:Y:S01]  /*a4c0*/  LDL.LU R51, [R1+0xba4] ;  /* 0x000ba40001337983 */ /* 0x001ea20000300800 */
[----:B------:R-:W-:-:S02]  /*a4d0*/  PRMT R49, RZ, 0x7610, R49 ;  /* 0x00007610ff317816 */ /* 0x000fc40000000031 */
[----:B-1----:R-:W-:Y:S02]  /*a4e0*/  PRMT R47, RZ, 0x7610, R47 ;  /* 0x00007610ff2f7816 */ /* 0x002fe4000000002f */
[----:B------:R-:W-:Y:S02]  /*a4f0*/  PRMT R45, RZ, 0x7610, R45 ;  /* 0x00007610ff2d7816 */ /* 0x000fe4000000002d */
[----:B------:R-:W-:Y:S02]  /*a500*/  PRMT R43, RZ, 0x7610, R43 ;  /* 0x00007610ff2b7816 */ /* 0x000fe4000000002b */
[----:B------:R-:W-:Y:S02]  /*a510*/  PRMT R6, RZ, 0x7610, R6 ;  /* 0x00007610ff067816 */ /* 0x000fe40000000006 */
[----:B------:R-:W-:Y:S02]  /*a520*/  PRMT R41, RZ, 0x7610, R41 ;  /* 0x00007610ff297816 */ /* 0x000fe40000000029 */
[----:B------:R-:W-:-:S02]  /*a530*/  PRMT R39, RZ, 0x7610, R39 ;  /* 0x00007610ff277816 */ /* 0x000fc40000000027 */
[----:B------:R-:W-:Y:S02]  /*a540*/  PRMT R15, RZ, 0x7610, R15 ;  /* 0x00007610ff0f7816 */ /* 0x000fe4000000000f */
        /* <DEDUP_REMOVED lines=41> */
[C---:B------:R-:W-:Y:S02]  /*a7e0*/  ISETP.GT.AND P6, PT, R2.reuse, RZ, PT ;  /* 0x000000ff0200720c */ /* 0x040fe40003fc4270 */
[C---:B------:R-:W-:Y:S02]  /*a7f0*/  ISETP.GT.AND P5, PT, R2.reuse, 0x1, PT ;  /* 0x000000010200780c */ /* 0x040fe40003fa4270 */
[C---:B------:R-:W-:Y:S02]  /*a800*/  ISETP.GT.AND P3, PT, R2.reuse, 0x2, PT ;  /* 0x000000020200780c */ /* 0x040fe40003f64270 */
[----:B------:R-:W-:Y:S02]  /*a810*/  ISETP.GT.AND P4, PT, R2, 0x3, PT ;  /* 0x000000030200780c */ /* 0x000fe40003f84270 */
[----:B------:R-:W-:Y:S02]  /*a820*/  PRMT R52, RZ, 0x7610, R52 ;  /* 0x00007610ff347816 */ /* 0x000fe40000000034 */
[----:B--2---:R-:W-:-:S05]  /*a830*/  PRMT R51, RZ, 0x7610, R51 ;  /* 0x00007610ff337816 */ /* 0x004fca0000000033 */
[----:B------:R0:W-:Y:S04]  /*a840*/  STL.S16 [R1+0x5a8], R51 ;  /* 0x0005a83301007387 */ /* 0x0001e80000100600 */
[----:B0-----:R-:W2:Y:S02]  /*a850*/  LDL.LU R51, [R1+0xba0] ;  /* 0x000ba00001337983 */ /* 0x001ea40000300800 */
        /* <DEDUP_REMOVED lines=116> */
[----:B0-----:R-:W2:Y:S04]  /*afa0*/  LDL.LU R51, [R1+0xb04] ;  /* 0x000b040001337983 */ /* 0x001ea80000300800 */
[----:B------:R0:W-:Y:S04]  /*afb0*/  STL.S16 [R1+0x508], R49 ;  /* 0x0005083101007387 */ /* 0x0001e80000100600 */
[----:B0-----:R-:W3:Y:S04]  /*afc0*/  LDL.LU R49, [R1+0xb00] ;  /* 0x000b000001317983 */ /* 0x001ee80000300800 */
[----:B------:R0:W-:Y:S04]  /*afd0*/  STL.S16 [R1+0x504], R47 ;  /* 0x0005042f01007387 */ /* 0x0001e80000100600 */
[----:B0-----:R-:W4:Y:S04]  /*afe0*/  LDL.LU R47, [R1+0xafc] ;  /* 0x000afc00012f7983 */ /* 0x001f280000300800 */
[----:B------:R0:W-:Y:S04]  /*aff0*/  STL.S16 [R1+0x500], R45 ;  /* 0x0005002d01007387 */ /* 0x0001e80000100600 */
[----:B0-----:R-:W2:Y:S04]  /*b000*/  LDL.LU R45, [R1+0xaf8] ;  /* 0x000af800012d7983 */ /* 0x001ea80000300800 */
        /* <DEDUP_REMOVED lines=27> */
[----:B0-----:R-:W3:Y:S04]  /*b1c0*/  LDL.LU R36, [R1+0xac0] ;  /* 0x000ac00001247983 */ /* 0x001ee80000300800 */
[----:B------:R0:W-:Y:S04]  /*b1d0*/  STL.S16 [R1+0x4c4], R38 ;  /* 0x0004c42601007387 */ /* 0x0001e80000100600 */
[----:B0-----:R-:W4:Y:S04]  /*b1e0*/  LDL.LU R38, [R1+0xabc] ;  /* 0x000abc0001267983 */ /* 0x001f280000300800 */
        /* <DEDUP_REMOVED lines=40> */
[----:B------:R0:W-:Y:S01]  /*b470*/  STL.S16 [R1+0x470], R10 ;  /* 0x0004700a01007387 */ /* 0x0001e20000100600 */
[----:B--2---:R-:W-:-:S03]  /*b480*/  PRMT R51, RZ, 0x7610, R51 ;  /* 0x00007610ff337816 */ /* 0x004fc60000000033 */
[----:B0-----:R-:W2:Y:S04]  /*b490*/  LDL.LU R10, [R1+0xa68] ;  /* 0x000a6800010a7983 */ /* 0x001ea80000300800 */
[----:B------:R0:W-:Y:S01]  /*b4a0*/  STL.S16 [R1+0x46c], R4 ;  /* 0x00046c0401007387 */ /* 0x0001e20000100600 */
[----:B---3--:R-:W-:-:S03]  /*b4b0*/  PRMT R49, RZ, 0x7610, R49 ;  /* 0x00007610ff317816 */ /* 0x008fc60000000031 */
[----:B0-----:R-:W3:Y:S04]  /*b4c0*/  LDL.LU R4, [R1+0xa64] ;  /* 0x000a640001047983 */ /* 0x001ee80000300800 */
[----:B------:R0:W-:Y:S01]  /*b4d0*/  STL.S16 [R1+0x468], R48 ;  /* 0x0004683001007387 */ /* 0x0001e20000100600 */
[----:B----4-:R-:W-:-:S03]  /*b4e0*/  PRMT R47, RZ, 0x7610, R47 ;  /* 0x00007610ff2f7816 */ /* 0x010fc6000000002f */
[----:B0-----:R-:W4:Y:S04]  /*b4f0*/  LDL.LU R48, [R1+0xa60] ;  /* 0x000a600001307983 */ /* 0x001f280000300800 */
[----:B------:R0:W-:Y:S01]  /*b500*/  STL.S16 [R1+0x464], R11 ;  /* 0x0004640b01007387 */ /* 0x0001e20000100600 */
[----:B------:R-:W-:-:S03]  /*b510*/  PRMT R45, RZ, 0x7610, R45 ;  /* 0x00007610ff2d7816 */ /* 0x000fc6000000002d */
[----:B0-----:R-:W2:Y:S04]  /*b520*/  LDL.LU R11, [R1+0xa5c] ;  /* 0x000a5c00010b7983 */ /* 0x001ea80000300800 */
        /* <DEDUP_REMOVED lines=9> */
[----:B------:R-:W-:Y:S04]  /*b5c0*/  STL.S16 [R1+0x454], R51 ;  /* 0x0004543301007387 */ /* 0x000fe80000100600 */
[----:B------:R-:W-:Y:S04]  /*b5d0*/  STL.S16 [R1+0x450], R49 ;  /* 0x0004503101007387 */ /* 0x000fe80000100600 */
[----:B------:R-:W-:Y:S04]  /*b5e0*/  STL.S16 [R1+0x44c], R47 ;  /* 0x00044c2f01007387 */ /* 0x000fe80000100600 */
[----:B------:R0:W-:Y:S01]  /*b5f0*/  STL.S16 [R1+0x448], R20 ;  /* 0x0004481401007387 */ /* 0x0001e20000100600 */
[----:B------:R-:W-:-:S02]  /*b600*/  PRMT R39, RZ, 0x7610, R39 ;  /* 0x00007610ff277816 */ /* 0x000fc40000000027 */
[----:B------:R-:W-:Y:S01]  /*b610*/  PRMT R15, RZ, 0x7610, R15 ;  /* 0x00007610ff0f7816 */ /* 0x000fe2000000000f */
[----:B0-----:R-:W2:Y:S04]  /*b620*/  LDL.LU R20, [R1+0x6bc] ;  /* 0x0006bc0001147983 */ /* 0x001ea80000300800 */
[----:B------:R-:W-:Y:S04]  /*b630*/  STL.S16 [R1+0x444], R45 ;  /* 0x0004442d01007387 */ /* 0x000fe80000100600 */
[----:B------:R0:W-:Y:S01]  /*b640*/  STL.S16 [R1+0x440], R21 ;  /* 0x0004401501007387 */ /* 0x0001e20000100600 */
[----:B------:R-:W-:-:S03]  /*b650*/  PRMT R37, RZ, 0x7610, R37 ;  /* 0x00007610ff257816 */ /* 0x000fc60000000025 */
[----:B0-----:R-:W3:Y:S01]  /*b660*/  LDL.LU R21, [R1+0x6c0] ;  /* 0x0006c00001157983 */ /* 0x001ee20000300800 */
[----:B------:R-:W-:-:S03]  /*b670*/  PRMT R53, RZ, 0x7610, R53 ;  /* 0x00007610ff357816 */ /* 0x000fc60000000035 */
[----:B------:R-:W-:Y:S04]  /*b680*/  STL.S16 [R1+0x43c], R43 ;  /* 0x00043c2b01007387 */ /* 0x000fe80000100600 */
[----:B------:R0:W-:Y:S01]  /*b690*/  STL.S16 [R1+0x438], R6 ;  /* 0x0004380601007387 */ /* 0x0001e20000100600 */
[----:B------:R-:W-:Y:S02]  /*b6a0*/  PRMT R35, RZ, 0x7610, R35 ;  /* 0x00007610ff237816 */ /* 0x000fe40000000023 */
[----:B------:R-:W-:Y:S01]  /*b6b0*/  PRMT R33, RZ, 0x7610, R33 ;  /* 0x00007610ff217816 */ /* 0x000fe20000000021 */
[----:B0-----:R-:W4:Y:S04]  /*b6c0*/  LDL.LU R6, [R1+0x6c4] ;  /* 0x0006c40001067983 */ /* 0x001f280000300800 */
[----:B------:R-:W-:Y:S04]  /*b6d0*/  STL.S16 [R1+0x430], R41 ;  /* 0x0004302901007387 */ /* 0x000fe80000100600 */
[----:B------:R0:W-:Y:S01]  /*b6e0*/  STL.S16 [R1+0x42c], R9 ;  /* 0x00042c0901007387 */ /* 0x0001e20000100600 */
[----:B------:R-:W-:-:S03]  /*b6f0*/  PRMT R31, RZ, 0x7610, R31 ;  /* 0x00007610ff1f7816 */ /* 0x000fc6000000001f */
[----:B0-----:R-:W4:Y:S04]  /*b700*/  LDL.LU R9, [R1+0x6c8] ;  /* 0x0006c80001097983 */ /* 0x001f280000300800 */
[----:B------:R-:W-:Y:S04]  /*b710*/  STL.S16 [R1+0x428], R39 ;  /* 0x0004282701007387 */ /* 0x000fe80000100600 */
[----:B------:R0:W-:Y:S04]  /*b720*/  STL.S16 [R1+0x424], R15 ;  /* 0x0004240f01007387 */ /* 0x0001e80000100600 */
[----:B0-----:R-:W4:Y:S01]  /*b730*/  LDL.LU R15, [R1+0x6cc] ;  /* 0x0006cc00010f7983 */ /* 0x001f220000300800 */
[----:B------:R-:W-:-:S02]  /*b740*/  PRMT R25, RZ, 0x7610, R25 ;  /* 0x00007610ff197816 */ /* 0x000fc40000000019 */
[----:B------:R-:W-:Y:S01]  /*b750*/  PRMT R23, RZ, 0x7610, R23 ;  /* 0x00007610ff177816 */ /* 0x000fe20000000017 */
[----:B------:R-:W-:Y:S04]  /*b760*/  STL.S16 [R1+0x420], R37 ;  /* 0x0004202501007387 */ /* 0x000fe80000100600 */
[----:B------:R-:W-:Y:S04]  /*b770*/  STL.S16 [R1+0x41c], R35 ;  /* 0x00041c2301007387 */ /* 0x000fe80000100600 */
[----:B------:R-:W-:Y:S04]  /*b780*/  STL.S16 [R1+0x418], R33 ;  /* 0x0004182101007387 */ /* 0x000fe80000100600 */
[----:B------:R0:W-:Y:S04]  /*b790*/  STL.S16 [R1+0x414], R31 ;  /* 0x0004141f01007387 */ /* 0x0001e80000100600 */
[----:B0-----:R-:W4:Y:S01]  /*b7a0*/  LDL.LU R31, [R1+0x6d0] ;  /* 0x0006d000011f7983 */ /* 0x001f220000300800 */
[----:B------:R-:W-:-:S02]  /*b7b0*/  IMAD.MOV.U32 R33, RZ, RZ, R32 ;  /* 0x000000ffff217224 */ /* 0x000fc400078e0020 */
[----:B------:R-:W-:Y:S01]  /*b7c0*/  IMAD.MOV.U32 R35, RZ, RZ, R34 ;  /* 0x000000ffff237224 */ /* 0x000fe200078e0022 */
[----:B------:R-:W-:Y:S01]  /*b7d0*/  STL.S16 [R1+0x410], R25 ;  /* 0x0004101901007387 */ /* 0x000fe20000100600 */
[----:B------:R-:W-:-:S03]  /*b7e0*/  IMAD.MOV.U32 R37, RZ, RZ, R36 ;  /* 0x000000ffff257224 */ /* 0x000fc600078e0024 */
[----:B------:R0:W-:Y:S01]  /*b7f0*/  STL.S16 [R1+0x40c], R23 ;  /* 0x00040c1701007387 */ /* 0x0001e20000100600 */
[----:B------:R-:W-:-:S03]  /*b800*/  IMAD.MOV.U32 R39, RZ, RZ, R38 ;  /* 0x000000ffff277224 */ /* 0x000fc600078e0026 */
[----:B------:R-:W-:Y:S01]  /*b810*/  STL [R1+0x858], R0 ;  /* 0x0008580001007387 */ /* 0x000fe20000100800 */
[----:B------:R-:W-:Y:S02]  /*b820*/  IMAD.MOV.U32 R41, RZ, RZ, R40 ;  /* 0x000000ffff297224 */ /* 0x000fe400078e0028 */
[----:B------:R-:W-:Y:S02]  /*b830*/  IMAD.MOV.U32 R43, RZ, RZ, R42 ;  /* 0x000000ffff2b7224 */ /* 0x000fe400078e002a */
[----:B--2---:R-:W-:Y:S02]  /*b840*/  IMAD.MOV.U32 R32, RZ, RZ, R20 ;  /* 0x000000ffff207224 */ /* 0x004fe400078e0014 */
[----:B------:R-:W2:Y:S04]  /*b850*/  LDL.LU R20, [R1+0x6d4] ;  /* 0x0006d40001147983 */ /* 0x000ea80000300800 */
[----:B------:R-:W-:Y:S01]  /*b860*/  STL.64 [R1+0x840], R32 ;  /* 0x0008402001007387 */ /* 0x000fe20000100a00 */
[----:B---3--:R-:W-:-:S03]  /*b870*/  IMAD.MOV.U32 R34, RZ, RZ, R21 ;  /* 0x000000ffff227224 */ /* 0x008fc600078e0015 */
[----:B------:R-:W3:Y:S04]  /*b880*/  LDL.LU R21, [R1+0x6d8] ;  /* 0x0006d80001157983 */ /* 0x000ee80000300800 */
[----:B------:R-:W-:Y:S01]  /*b890*/  STL.64 [R1+0x848], R34 ;  /* 0x0008482201007387 */ /* 0x000fe20000100a00 */
[----:B----4-:R-:W-:-:S03]  /*b8a0*/  IMAD.MOV.U32 R36, RZ, RZ, R6 ;  /* 0x000000ffff247224 */ /* 0x010fc600078e0006 */
[----:B------:R-:W4:Y:S04]  /*b8b0*/  LDL.LU R6, [R1+0x6dc] ;  /* 0x0006dc0001067983 */ /* 0x000f280000300800 */
[----:B------:R1:W-:Y:S01]  /*b8c0*/  STL.64 [R1+0x850], R36 ;  /* 0x0008502401007387 */ /* 0x0003e20000100a00 */
[----:B------:R-:W-:-:S03]  /*b8d0*/  IMAD.MOV.U32 R38, RZ, RZ, R9 ;  /* 0x000000ffff267224 */ /* 0x000fc600078e0009 */
[----:B------:R-:W4:Y:S04]  /*b8e0*/  LDL.LU R9, [R1+0x6e0] ;  /* 0x0006e00001097983 */ /* 0x000f280000300800 */
[----:B------:R-:W-:Y:S01]  /*b8f0*/  STL.64 [R1+0x860], R38 ;  /* 0x0008602601007387 */ /* 0x000fe20000100a00 */
[----:B------:R-:W-:-:S03]  /*b900*/  IMAD.MOV.U32 R40, RZ, RZ, R15 ;  /* 0x000000ffff287224 */ /* 0x000fc600078e000f */
[----:B------:R-:W4:Y:S04]  /*b910*/  LDL.LU R15, [R1+0x6e4] ;  /* 0x0006e400010f7983 */ /* 0x000f280000300800 */
[----:B0-----:R-:W4:Y:S04]  /*b920*/  LDL.LU R23, [R1+0x69c] ;  /* 0x00069c0001177983 */ /* 0x001f280000300800 */
[----:B------:R-:W4:Y:S04]  /*b930*/  LDL.LU R25, [R1+0x6a0] ;  /* 0x0006a00001197983 */ /* 0x000f280000300800 */
[----:B------:R-:W-:Y:S04]  /*b940*/  STL [R1+0x878], R40 ;  /* 0x0008782801007387 */ /* 0x000fe80000100800 */
[----:B------:R-:W-:Y:S01]  /*b950*/  STL [R1+0x868], R41 ;  /* 0x0008682901007387 */ /* 0x000fe20000100800 */
[----:B------:R-:W-:-:S03]  /*b960*/  IMAD.MOV.U32 R42, RZ, RZ, R31 ;  /* 0x000000ffff2a7224 */ /* 0x000fc600078e001f */
[----:B------:R-:W4:Y:S04]  /*b970*/  LDL.LU R31, [R1+0x6a4] ;  /* 0x0006a400011f7983 */ /* 0x000f280000300800 */
[----:B-1----:R-:W4:Y:S04]  /*b980*/  LDL.LU R36, [R1+0x28] ;  /* 0x0000280001247983 */ /* 0x002f280000300800 */
[----:B------:R-:W4:Y:S01]  /*b990*/  LDL.LU R0, [R1+0x668] ;  /* 0x0006680001007983 */ /* 0x000f220000300800 */
[----:B------:R-:W-:Y:S02]  /*b9a0*/  IMAD.MOV.U32 R45, RZ, RZ, R44 ;  /* 0x000000ffff2d7224 */ /* 0x000fe400078e002c */
[----:B------:R-:W-:Y:S01]  /*b9b0*/  IMAD.MOV.U32 R47, RZ, RZ, R46 ;  /* 0x000000ffff2f7224 */ /* 0x000fe200078e002e */
[----:B------:R-:W-:Y:S04]  /*b9c0*/  STL.64 [R1+0x870], R42 ;  /* 0x0008702a01007387 */ /* 0x000fe80000100a00 */
[----:B------:R-:W4:Y:S04]  /*b9d0*/  LDL.LU R35, [R1+0x30] ;  /* 0x0000300001237983 */ /* 0x000f280000300800 */
[----:B------:R-:W4:Y:S01]  /*b9e0*/  LDL.LU R34, [R1+0x66c] ;  /* 0x00066c0001227983 */ /* 0x000f220000300800 */
[----:B--2---:R-:W-:-:S03]  /*b9f0*/  IMAD.MOV.U32 R44, RZ, RZ, R20 ;  /* 0x000000ffff2c7224 */ /* 0x004fc600078e0014 */
[----:B------:R-:W2:Y:S04]  /*ba00*/  LDL.LU R20, [R1+0x670] ;  /* 0x0006700001147983 */ /* 0x000ea80000300800 */
[----:B------:R-:W-:Y:S01]  /*ba10*/  STL.64 [R1+0x880], R44 ;  /* 0x0008802c01007387 */ /* 0x000fe20000100a00 */
[----:B---3--:R-:W-:-:S03]  /*ba20*/  IMAD.MOV.U32 R46, RZ, RZ, R21 ;  /* 0x000000ffff2e7224 */ /* 0x008fc600078e0015 */
[----:B------:R-:W3:Y:S04]  /*ba30*/  LDL.LU R21, [R1+0x38] ;  /* 0x0000380001157983 */ /* 0x000ee80000300800 */
[----:B------:R-:W-:Y:S04]  /*ba40*/  STL.64 [R1+0x888], R46 ;  /* 0x0008882e01007387 */ /* 0x000fe80000100a00 */
[----:B------:R-:W3:Y:S04]  /*ba50*/  LDL.LU R33, [R1+0x40] ;  /* 0x0000400001217983 */ /* 0x000ee80000300800 */
[----:B------:R-:W3:Y:S04]  /*ba60*/  LDL.LU R32, [R1+0x674] ;  /* 0x0006740001207983 */ /* 0x000ee80000300800 */
[----:B----4-:R-:W-:Y:S01]  /*ba70*/  STL.64 [R1+0x890], R6 ;  /* 0x0008900601007387 */ /* 0x010fe20000100a00 */
[----:B------:R-:W-:-:S04]  /*ba80*/  LOP3.LUT R9, R9, R8, RZ, 0x3c, !PT ;  /* 0x0000000809097212 */ /* 0x000fc800078e3cff */
[----:B------:R-:W-:-:S04]  /*ba90*/  LOP3.LUT R8, R9, R8, RZ, 0x3c, !PT ;  /* 0x0000000809087212 */ /* 0x000fc800078e3cff */
[----:B------:R-:W-:Y:S02]  /*baa0*/  LOP3.LUT R9, R9, R8, RZ, 0x3c, !PT ;  /* 0x0000000809097212 */ /* 0x000fe400078e3cff */
[----:B------:R-:W-:Y:S02]  /*bab0*/  LOP3.LUT R15, R15, R14, RZ, 0x3c, !PT ;  /* 0x0000000e0f0f7212 */ /* 0x000fe400078e3cff */
[----:B------:R-:W-:Y:S02]  /*bac0*/  LOP3.LUT R23, R23, R22, RZ, 0x3c, !PT ;  /* 0x0000001617177212 */ /* 0x000fe400078e3cff */
[----:B------:R-:W-:Y:S02]  /*bad0*/  LOP3.LUT R14, R15, R14, RZ, 0x3c, !PT ;  /* 0x0000000e0f0e7212 */ /* 0x000fe400078e3cff */
[----:B------:R-:W-:Y:S02]  /*bae0*/  LOP3.LUT R25, R25, R24, RZ, 0x3c, !PT ;  /* 0x0000001819197212 */ /* 0x000fe400078e3cff */
[----:B------:R-:W-:-:S02]  /*baf0*/  LOP3.LUT R22, R23, R22, RZ, 0x3c, !PT ;  /* 0x0000001617167212 */ /* 0x000fc400078e3cff */
[----:B------:R-:W-:Y:S02]  /*bb00*/  LOP3.LUT R24, R25, R24, RZ, 0x3c, !PT ;  /* 0x0000001819187212 */ /* 0x000fe400078e3cff */
[----:B------:R-:W-:Y:S01]  /*bb10*/  LOP3.LUT R15, R15, R14, RZ, 0x3c, !PT ;  /* 0x0000000e0f0f7212 */ /* 0x000fe200078e3cff */
[----:B------:R0:W-:Y:S01]  /*bb20*/  STL.64 [R1+0x898], R8 ;  /* 0x0008980801007387 */ /* 0x0001e20000100a00 */
[----:B------:R-:W-:Y:S02]  /*bb30*/  LOP3.LUT R23, R23, R22, RZ, 0x3c, !PT ;  /* 0x0000001617177212 */ /* 0x000fe400078e3cff */
[----:B------:R-:W-:Y:S02]  /*bb40*/  LOP3.LUT R25, R25, R24, RZ, 0x3c, !PT ;  /* 0x0000001819197212 */ /* 0x000fe400078e3cff */
[-C--:B------:R-:W-:Y:S01]  /*bb50*/  LOP3.LUT R31, R31, R30.reuse, RZ, 0x3c, !PT ;  /* 0x0000001e1f1f7212 */ /* 0x080fe200078e3cff */
[----:B0-----:R-:W4:Y:S03]  /*bb60*/  LDL.LU R9, [R1+0x678] ;  /* 0x0006780001097983 */ /* 0x001f260000300800 */
[C---:B------:R-:W-:Y:S01]  /*bb70*/  LOP3.LUT R30, R31.reuse, R30, RZ, 0x3c, !PT ;  /* 0x0000001e1f1e7212 */ /* 0x040fe200078e3cff */
[----:B------:R0:W-:Y:S03]  /*bb80*/  STL.64 [R1+0x8a0], R14 ;  /* 0x0008a00e01007387 */ /* 0x0001e60000100a00 */
[----:B------:R-:W-:Y:S01]  /*bb90*/  LOP3.LUT R31, R31, R30, RZ, 0x3c, !PT ;  /* 0x0000001e1f1f7212 */ /* 0x000fe200078e3cff */
[----:B------:R-:W-:-:S02]  /*bba0*/  IMAD.MOV.U32 R37, RZ, RZ, R36 ;  /* 0x000000ffff257224 */ /* 0x000fc400078e0024 */
[----:B------:R-:W-:Y:S01]  /*bbb0*/  IMAD.MOV.U32 R36, RZ, RZ, R0 ;  /* 0x000000ffff247224 */ /* 0x000fe200078e0000 */
[----:B0-----:R-:W4:Y:S04]  /*bbc0*/  LDL.LU R15, [R1+0x48] ;  /* 0x00004800010f7983 */ /* 0x001f280000300800 */
[----:B------:R0:W-:Y:S04]  /*bbd0*/  STL.64 [R1+0x8a8], R22 ;  /* 0x0008a81601007387 */ /* 0x0001e80000100a00 */
[----:B------:R1:W-:Y:S04]  /*bbe0*/  STL.64 [R1+0x8b0], R24 ;  /* 0x0008b01801007387 */ /* 0x0003e80000100a00 */
[----:B------:R0:W-:Y:S04]  /*bbf0*/  STL.64 [R1+0x8b8], R30 ;  /* 0x0008b81e01007387 */ /* 0x0001e80000100a00 */
[----:B------:R-:W4:Y:S04]  /*bc00*/  LDL.LU R0, [R1+0x63c] ;  /* 0x00063c0001007983 */ /* 0x000f280000300800 */
[----:B------:R-:W4:Y:S01]  /*bc10*/  LDL.LU R8, [R1+0x68] ;  /* 0x0000680001087983 */ /* 0x000f220000300800 */
[----:B------:R-:W-:-:S02]  /*bc20*/  IMAD.MOV.U32 R38, RZ, RZ, R34 ;  /* 0x000000ffff267224 */ /* 0x000fc400078e0022 */
[----:B------:R-:W-:Y:S02]  /*bc30*/  IMAD.MOV.U32 R39, RZ, RZ, R35 ;  /* 0x000000ffff277224 */ /* 0x000fe400078e0023 */
[----:B--2---:R-:W-:Y:S02]  /*bc40*/  IMAD.MOV.U32 R42, RZ, RZ, R20 ;  /* 0x000000ffff2a7224 */ /* 0x004fe400078e0014 */
[----:B---3--:R-:W-:Y:S02]  /*bc50*/  IMAD.MOV.U32 R43, RZ, RZ, R21 ;  /* 0x000000ffff2b7224 */ /* 0x008fe400078e0015 */
[----:B------:R-:W2:Y:S04]  /*bc60*/  LDL.LU R21, [R1+0x70] ;  /* 0x0000700001157983 */ /* 0x000ea80000300800 */
[----:B------:R-:W3:Y:S04]  /*bc70*/  LDL.LU R20, [R1+0x640] ;  /* 0x0006400001147983 */ /* 0x000ee80000300800 */
[----:B------:R-:W3:Y:S01]  /*bc80*/  LDL.LU R7, [R1+0x78] ;  /* 0x0000780001077983 */ /* 0x000ee20000300800 */
[----:B------:R-:W-:-:S03]  /*bc90*/  IMAD.MOV.U32 R45, RZ, RZ, R33 ;  /* 0x000000ffff2d7224 */ /* 0x000fc600078e0021 */
[----:B------:R-:W3:Y:S01]  /*bca0*/  LDL.LU R6, [R1+0x644] ;  /* 0x0006440001067983 */ /* 0x000ee20000300800 */
[----:B------:R-:W-:-:S03]  /*bcb0*/  IMAD.MOV.U32 R44, RZ, RZ, R32 ;  /* 0x000000ffff2c7224 */ /* 0x000fc600078e0020 */
[----:B------:R-:W3:Y:S04]  /*bcc0*/  LDL.LU R14, [R1+0x648] ;  /* 0x00064800010e7983 */ /* 0x000ee80000300800 */
[----:B------:R-:W-:Y:S04]  /*bcd0*/  STL.64 [R1+0x28], R36 ;  /* 0x0000282401007387 */ /* 0x000fe80000100a00 */
[----:B------:R-:W-:Y:S04]  /*bce0*/  STL.64 [R1+0x8c0], R36 ;  /* 0x0008c02401007387 */ /* 0x000fe80000100a00 */
[----:B------:R-:W-:Y:S04]  /*bcf0*/  STL.64 [R1+0x30], R38 ;  /* 0x0000302601007387 */ /* 0x000fe80000100a00 */
[----:B------:R-:W-:Y:S04]  /*bd00*/  STL.64 [R1+0x8c8], R38 ;  /* 0x0008c82601007387 */ /* 0x000fe80000100a00 */
[----:B------:R-:W-:Y:S04]  /*bd10*/  STL.64 [R1+0x38], R42 ;  /* 0x0000382a01007387 */ /* 0x000fe80000100a00 */
[----:B------:R-:W-:Y:S04]  /*bd20*/  STL.64 [R1+0x8d0], R42 ;  /* 0x0008d02a01007387 */ /* 0x000fe80000100a00 */
[----:B------:R-:W-:Y:S04]  /*bd30*/  STL.64 [R1+0x40], R44 ;  /* 0x0000402c01007387 */ /* 0x000fe80000100a00 */
[----:B------:R-:W-:Y:S01]  /*bd40*/  STL.64 [R1+0x8d8], R44 ;  /* 0x0008d82c01007387 */ /* 0x000fe20000100a00 */
[----:B----4-:R-:W-:-:S02]  /*bd50*/  IMAD.MOV.U32 R46, RZ, RZ, R9 ;  /* 0x000000ffff2e7224 */ /* 0x010fc400078e0009 */
[----:B------:R-:W-:Y:S02]  /*bd60*/  IMAD.MOV.U32 R47, RZ, RZ, R15 ;  /* 0x000000ffff2f7224 */ /* 0x000fe400078e000f */
[----:B------:R-:W4:Y:S04]  /*bd70*/  LDL.LU R15, [R1+0x80] ;  /* 0x00008000010f7983 */ /* 0x000f280000300800 */
[----:B0-----:R-:W4:Y:S01]  /*bd80*/  LDL.LU R22, [R1+0x88] ;  /* 0x0000880001167983 */ /* 0x001f220000300800 */
[----:B------:R-:W-:Y:S02]  /*bd90*/  IMAD.MOV.U32 R9, RZ, RZ, R8 ;  /* 0x000000ffff097224 */ /* 0x000fe400078e0008 */
[----:B------:R-:W-:Y:S02]  /*bda0*/  IMAD.MOV.U32 R8, RZ, RZ, R0 ;  /* 0x000000ffff087224 */ /* 0x000fe400078e0000 */
[----:B------:R-:W4:Y:S04]  /*bdb0*/  LDL.LU R0, [R1+0x64c] ;  /* 0x00064c0001007983 */ /* 0x000f280000300800 */
[----:B-1----:R-:W4:Y:S04]  /*bdc0*/  LDL.LU R25, [R1+0xa8] ;  /* 0x0000a80001197983 */ /* 0x002f280000300800 */
[----:B------:R-:W4:Y:S04]  /*bdd0*/  LDL.LU R24, [R1+0x610] ;  /* 0x0006100001187983 */ /* 0x000f280000300800 */
[----:B------:R-:W4:Y:S01]  /*bde0*/  LDL.LU R30, [R1+0xb0] ;  /* 0x0000b000011e7983 */ /* 0x000f220000300800 */
[----:B--2---:R-:W-:-:S02]  /*bdf0*/  IMAD.MOV.U32 R41, RZ, RZ, R21 ;  /* 0x000000ffff297224 */ /* 0x004fc400078e0015 */
[----:B---3--:R-:W-:Y:S02]  /*be00*/  IMAD.MOV.U32 R40, RZ, RZ, R20 ;  /* 0x000000ffff287224 */ /* 0x008fe400078e0014 */
[----:B------:R-:W2:Y:S04]  /*be10*/  LDL.LU R20, [R1+0x614] ;  /* 0x0006140001147983 */ /* 0x000ea80000300800 */
[----:B------:R-:W3:Y:S04]  /*be20*/  LDL.LU R33, [R1+0xb8] ;  /* 0x0000b80001217983 */ /* 0x000ee80000300800 */
[----:B------:R-:W3:Y:S04]  /*be30*/  LDL.LU R32, [R1+0x618] ;  /* 0x0006180001207983 */ /* 0x000ee80000300800 */
[----:B------:R-:W-:Y:S04]  /*be40*/  STL.64 [R1+0x48], R46 ;  /* 0x0000482e01007387 */ /* 0x000fe80000100a00 */
[----:B------:R-:W-:Y:S04]  /*be50*/  STL.64 [R1+0x8e0], R46 ;  /* 0x0008e02e01007387 */ /* 0x000fe80000100a00 */
[----:B------:R-:W-:Y:S04]  /*be60*/  STL.64 [R1+0x68], R8 ;  /* 0x0000680801007387 */ /* 0x000fe80000100a00 */
[----:B------:R0:W-:Y:S04]  /*be70*/  STL.64 [R1+0x8e8], R8 ;  /* 0x0008e80801007387 */ /* 0x0001e80000100a00 */
[----:B------:R-:W-:Y:S04]  /*be80*/  STL.64 [R1+0x70], R40 ;  /* 0x0000702801007387 */ /* 0x000fe80000100a00 */
[----:B------:R-:W-:Y:S04]  /*be90*/  STL.64 [R1+0x8f0], R40 ;  /* 0x0008f02801007387 */ /* 0x000fe80000100a00 */
[----:B------:R-:W-:Y:S04]  /*bea0*/  STL.64 [R1+0x78], R6 ;  /* 0x0000780601007387 */ /* 0x000fe80000100a00 */
[----:B------:R1:W-:Y:S04]  /*beb0*/  STL.64 [R1+0x8f8], R6 ;  /* 0x0008f80601007387 */ /* 0x0003e80000100a00 */
[----:B------:R-:W3:Y:S04]  /*bec0*/  LDL.LU R21, [R1+0xc0] ;  /* 0x0000c00001157983 */ /* 0x000ee80000300800 */
[----:B0-----:R-:W3:Y:S01]  /*bed0*/  LDL.LU R9, [R1+0x61c] ;  /* 0x00061c0001097983 */ /* 0x001ee20000300800 */
[----:B----4-:R-:W-:-:S02]  /*bee0*/  IMAD.MOV.U32 R23, RZ, RZ, R22 ;  /* 0x000000ffff177224 */ /* 0x010fc400078e0016 */
[----:B------:R-:W-:Y:S02]  /*bef0*/  IMAD.MOV.U32 R22, RZ, RZ, R0 ;  /* 0x000000ffff167224 */ /* 0x000fe400078e0000 */
[----:B------:R-:W4:Y:S04]  /*bf00*/  LDL.LU R0, [R1+0x620] ;  /* 0x0006200001007983 */ /* 0x000f280000300800 */
[----:B------:R-:W4:Y:S04]  /*bf10*/  LDL.LU R8, [R1+0xc8] ;  /* 0x0000c80001087983 */ /* 0x000f280000300800 */
[----:B-1----:R-:W4:Y:S01]  /*bf20*/  LDL.LU R7, [R1+0xe8] ;  /* 0x0000e80001077983 */ /* 0x002f220000300800 */
[----:B------:R-:W-:-:S03]  /*bf30*/  IMAD.MOV.U32 R31, RZ, RZ, R30 ;  /* 0x000000ffff1f7224 */ /* 0x000fc600078e001e */
[----:B------:R-:W4:Y:S01]  /*bf40*/  LDL.LU R6, [R1+0x5e4] ;  /* 0x0005e40001067983 */ /* 0x000f220000300800 */
[----:B--2---:R-:W-:-:S03]  /*bf50*/  IMAD.MOV.U32 R30, RZ, RZ, R20 ;  /* 0x000000ffff1e7224 */ /* 0x004fc600078e0014 */
[----:B------:R-:W2:Y:S04]  /*bf60*/  LDL.LU R20, [R1+0x5e8] ;  /* 0x0005e80001147983 */ /* 0x000ea80000300800 */
[----:B------:R-:W-:Y:S04]  /*bf70*/  STL.64 [R1+0x80], R14 ;  /* 0x0000800e01007387 */ /* 0x000fe80000100a00 */
[----:B------:R0:W-:Y:S04]  /*bf80*/  STL.64 [R1+0x900], R14 ;  /* 0x0009000e01007387 */ /* 0x0001e80000100a00 */
[----:B------:R-:W-:Y:S04]  /*bf90*/  STL.64 [R1+0x88], R22 ;  /* 0x0000881601007387 */ /* 0x000fe80000100a00 */
[----:B------:R1:W-:Y:S04]  /*bfa0*/  STL.64 [R1+0x908], R22 ;  /* 0x0009081601007387 */ /* 0x0003e80000100a00 */
[----:B------:R-:W-:Y:S04]  /*bfb0*/  STL.64 [R1+0xa8], R24 ;  /* 0x0000a81801007387 */ /* 0x000fe80000100a00 */
[----:B------:R0:W-:Y:S04]  /*bfc0*/  STL.64 [R1+0x910], R24 ;  /* 0x0009101801007387 */ /* 0x0001e80000100a00 */
[----:B------:R-:W-:Y:S04]  /*bfd0*/  STL.64 [R1+0xb0], R30 ;  /* 0x0000b01e01007387 */ /* 0x000fe80000100a00 */
[----:B------:R-:W-:Y:S04]  /*bfe0*/  STL.64 [R1+0x918], R30 ;  /* 0x0009181e01007387 */ /* 0x000fe80000100a00 */
[----:B0-----:R-:W2:Y:S04]  /*bff0*/  LDL.LU R15, [R1+0xf0] ;  /* 0x0000f000010f7983 */ /* 0x001ea80000300800 */
[----:B------:R-:W2:Y:S01]  /*c000*/  LDL.LU R14, [R1+0xf8] ;  /* 0x0000f800010e7983 */ /* 0x000ea20000300800 */
[----:B---3--:R-:W-:-:S03]  /*c010*/  IMAD.MOV.U32 R38, RZ, RZ, R9 ;  /* 0x000000ffff267224 */ /* 0x008fc600078e0009 */
[----:B------:R-:W3:Y:S01]  /*c020*/  LDL.LU R9, [R1+0x5ec] ;  /* 0x0005ec0001097983 */ /* 0x000ee20000300800 */
[----:B----4-:R-:W-:Y:S02]  /*c030*/  IMAD.MOV.U32 R42, RZ, RZ, R0 ;  /* 0x000000ffff2a7224 */ /* 0x010fe400078e0000 */
[----:B------:R-:W-:Y:S02]  /*c040*/  IMAD.MOV.U32 R43, RZ, RZ, R8 ;  /* 0x000000ffff2b7224 */ /* 0x000fe400078e0008 */
[----:B------:R-:W4:Y:S04]  /*c050*/  LDL.LU R8, [R1+0x100] ;  /* 0x0001000001087983 */ /* 0x000f280000300800 */
[----:B------:R-:W4:Y:S01]  /*c060*/  LDL.LU R0, [R1+0x5f0] ;  /* 0x0005f00001007983 */ /* 0x000f220000300800 */
[----:B------:R-:W-:-:S02]  /*c070*/  IMAD.MOV.U32 R36, RZ, RZ, R32 ;  /* 0x000000ffff247224 */ /* 0x000fc400078e0020 */
[----:B------:R-:W-:Y:S02]  /*c080*/  IMAD.MOV.U32 R37, RZ, RZ, R33 ;  /* 0x000000ffff257224 */ /* 0x000fe400078e0021 */
[----:B------:R-:W-:Y:S02]  /*c090*/  IMAD.MOV.U32 R45, RZ, RZ, R7 ;  /* 0x000000ffff2d7224 */ /* 0x000fe400078e0007 */
[----:B------:R-:W-:Y:S01]  /*c0a0*/  IMAD.MOV.U32 R44, RZ, RZ, R6 ;  /* 0x000000ffff2c7224 */ /* 0x000fe200078e0006 */
[----:B------:R-:W4:Y:S01]  /*c0b0*/  LDL.LU R7, [R1+0x108] ;  /* 0x0001080001077983 */ /* 0x000f220000300800 */
[----:B------:R-:W-:-:S03]  /*c0c0*/  IMAD.MOV.U32 R39, RZ, RZ, R21 ;  /* 0x000000ffff277224 */ /* 0x000fc600078e0015 */
[----:B------:R-:W4:Y:S04]  /*c0d0*/  LDL.LU R6, [R1+0x5f4] ;  /* 0x0005f40001067983 */ /* 0x000f280000300800 */
[----:B-1----:R-:W4:Y:S04]  /*c0e0*/  LDL.LU R23, [R1+0x128] ;  /* 0x0001280001177983 */ /* 0x002f280000300800 */
[----:B------:R-:W4:Y:S04]  /*c0f0*/  LDL.LU R22, [R1+0x5b8] ;  /* 0x0005b80001167983 */ /* 0x000f280000300800 */
[----:B------:R-:W-:Y:S04]  /*c100*/  STL.64 [R1+0xb8], R36 ;  /* 0x0000b82401007387 */ /* 0x000fe80000100a00 */
[----:B------:R-:W-:Y:S04]  /*c110*/  STL.64 [R1+0x920], R36 ;  /* 0x0009202401007387 */ /* 0x000fe80000100a00 */
[----:B------:R-:W-:Y:S04]  /*c120*/  STL.64 [R1+0xc0], R38 ;  /* 0x0000c02601007387 */ /* 0x000fe80000100a00 */
[----:B------:R-:W-:Y:S04]  /*c130*/  STL.64 [R1+0x928], R38 ;  /* 0x0009282601007387 */ /* 0x000fe80000100a00 */
[----:B------:R-:W-:Y:S04]  /*c140*/  STL.64 [R1+0xc8], R42 ;  /* 0x0000c82a01007387 */ /* 0x000fe80000100a00 */
[----:B------:R-:W-:Y:S04]  /*c150*/  STL.64 [R1+0x930], R42 ;  /* 0x0009302a01007387 */ /* 0x000fe80000100a00 */
[----:B------:R-:W-:Y:S04]  /*c160*/  STL.64 [R1+0xe8], R44 ;  /* 0x0000e82c01007387 */ /* 0x000fe80000100a00 */
[----:B------:R-:W-:Y:S04]  /*c170*/  STL.64 [R1+0x938], R44 ;  /* 0x0009382c01007387 */ /* 0x000fe80000100a00 */
[----:B------:R-:W4:Y:S04]  /*c180*/  LDL.LU R24, [R1+0x5bc] ;  /* 0x0005bc0001187983 */ /* 0x000f280000300800 */
[----:B------:R-:W4:Y:S01]  /*c190*/  LDL.LU R25, [R1+0x130] ;  /* 0x0001300001197983 */ /* 0x000f220000300800 */
[----:B--2---:R-:W-:-:S02]  /*c1a0*/  IMAD.MOV.U32 R46, RZ, RZ, R20 ;  /* 0x000000ffff2e7224 */ /* 0x004fc400078e0014 */
[----:B------:R-:W-:Y:S02]  /*c1b0*/  IMAD.MOV.U32 R47, RZ, RZ, R15 ;  /* 0x000000ffff2f7224 */ /* 0x000fe400078e000f */
[----:B------:R-:W2:Y:S01]  /*c1c0*/  LDL.LU R15, [R1+0x5c0] ;  /* 0x0005c000010f7983 */ /* 0x000ea20000300800 */
[----:B------:R-:W-:-:S03]  /*c1d0*/  IMAD.MOV.U32 R41, RZ, RZ, R14 ;  /* 0x000000ffff297224 */ /* 0x000fc600078e000e */
[----:B------:R-:W2:Y:S01]  /*c1e0*/  LDL.LU R20, [R1+0x138] ;  /* 0x0001380001147983 */ /* 0x000ea20000300800 */
[----:B---3--:R-:W-:Y:S02]  /*c1f0*/  IMAD.MOV.U32 R40, RZ, RZ, R9 ;  /* 0x000000ffff287224 */ /* 0x008fe400078e0009 */
[----:B----4-:R-:W-:Y:S02]  /*c200*/  IMAD.MOV.U32 R9, RZ, RZ, R8 ;  /* 0x000000ffff097224 */ /* 0x010fe400078e0008 */
[----:B------:R-:W-:Y:S02]  /*c210*/  IMAD.MOV.U32 R8, RZ, RZ, R0 ;  /* 0x000000ffff087224 */ /* 0x000fe400078e0000 */
[----:B------:R-:W3:Y:S04]  /*c220*/  LDL.LU R0, [R1+0x5c4] ;  /* 0x0005c40001007983 */ /* 0x000ee80000300800 */
[----:B------:R-:W4:Y:S04]  /*c230*/  LDL.LU R14, [R1+0x140] ;  /* 0x00014000010e7983 */ /* 0x000f280000300800 */
[----:B------:R-:W2:Y:S04]  /*c240*/  LDL.LU R21, [R1+0x5c8] ;  /* 0x0005c80001157983 */ /* 0x000ea80000300800 */
[----:B------:R-:W-:Y:S04]  /*c250*/  STL.64 [R1+0xf0], R46 ;  /* 0x0000f02e01007387 */ /* 0x000fe80000100a00 */
[----:B------:R-:W-:Y:S04]  /*c260*/  STL.64 [R1+0x940], R46 ;  /* 0x0009402e01007387 */ /* 0x000fe80000100a00 */
[----:B------:R-:W-:Y:S04]  /*c270*/  STL.64 [R1+0xf8], R40 ;  /* 0x0000f82801007387 */ /* 0x000fe80000100a00 */
[----:B------:R-:W-:Y:S04]  /*c280*/  STL.64 [R1+0x948], R40 ;  /* 0x0009482801007387 */ /* 0x000fe80000100a00 */
[----:B------:R-:W-:Y:S04]  /*c290*/  STL.64 [R1+0x100], R8 ;  /* 0x0001000801007387 */ /* 0x000fe80000100a00 */
[----:B------:R0:W-:Y:S04]  /*c2a0*/  STL.64 [R1+0x950], R8 ;  /* 0x0009500801007387 */ /* 0x0001e80000100a00 */
[----:B------:R-:W-:Y:S04]  /*c2b0*/  STL.64 [R1+0x108], R6 ;  /* 0x0001080601007387 */ /* 0x000fe80000100a00 */
[----:B------:R1:W-:Y:S04]  /*c2c0*/  STL.64 [R1+0x958], R6 ;  /* 0x0009580601007387 */ /* 0x0003e80000100a00 */
[----:B------:R-:W2:Y:S04]  /*c2d0*/  LDL.LU R32, [R1+0x148] ;  /* 0x0001480001207983 */ /* 0x000ea80000300800 */
[----:B0-----:R-:W2:Y:S04]  /*c2e0*/  LDL.LU R8, [R1+0x3e4] ;  /* 0x0003e40001087983 */ /* 0x001ea80000300800 */
[----:B------:R-:W2:Y:S04]  /*c2f0*/  LDL.LU R9, [R1+0x168] ;  /* 0x0001680001097983 */ /* 0x000ea80000300800 */
[----:B-1----:R-:W2:Y:S04]  /*c300*/  LDL.LU R7, [R1+0x170] ;  /* 0x0001700001077983 */ /* 0x002ea80000300800 */
[----:B------:R-:W2:Y:S01]  /*c310*/  LDL.LU R6, [R1+0x3e8] ;  /* 0x0003e80001067983 */ /* 0x000ea20000300800 */
[----:B---3--:R-:W-:-:S02]  /*c320*/  IMAD.MOV.U32 R36, RZ, RZ, R0 ;  /* 0x000000ffff247224 */ /* 0x008fc400078e0000 */
[----:B----4-:R-:W-:Y:S02]  /*c330*/  IMAD.MOV.U32 R37, RZ, RZ, R14 ;  /* 0x000000ffff257224 */ /* 0x010fe400078e000e */
[----:B------:R-:W3:Y:S04]  /*c340*/  LDL.LU R14, [R1+0x178] ;  /* 0x00017800010e7983 */ /* 0x000ee80000300800 */
[----:B------:R-:W4:Y:S01]  /*c350*/  LDL.LU R0, [R1+0x3ec] ;  /* 0x0003ec0001007983 */ /* 0x000f220000300800 */
[----:B--2---:R-:W-:Y:S02]  /*c360*/  IMAD.MOV.U32 R31, RZ, RZ, R20 ;  /* 0x000000ffff1f7224 */ /* 0x004fe400078e0014 */
[----:B------:R-:W-:Y:S01]  /*c370*/  IMAD.MOV.U32 R30, RZ, RZ, R15 ;  /* 0x000000ffff1e7224 */ /* 0x000fe200078e000f */
[----:B------:R-:W2:Y:S04]  /*c380*/  LDL.LU R20, [R1+0x180] ;  /* 0x0001800001147983 */ /* 0x000ea80000300800 */
[----:B------:R-:W2:Y:S04]  /*c390*/  LDL.LU R15, [R1+0x3f0] ;  /* 0x0003f000010f7983 */ /* 0x000ea80000300800 */
[----:B------:R-:W-:Y:S04]  /*c3a0*/  STL.64 [R1+0x128], R22 ;  /* 0x0001281601007387 */ /* 0x000fe80000100a00 */
[----:B------:R-:W-:Y:S04]  /*c3b0*/  STL.64 [R1+0x960], R22 ;  /* 0x0009601601007387 */ /* 0x000fe80000100a00 */
[----:B------:R-:W-:Y:S04]  /*c3c0*/  STL.64 [R1+0x130], R24 ;  /* 0x0001301801007387 */ /* 0x000fe80000100a00 */
[----:B------:R0:W-:Y:S04]  /*c3d0*/  STL.64 [R1+0x968], R24 ;  /* 0x0009681801007387 */ /* 0x0001e80000100a00 */
[----:B------:R-:W-:Y:S04]  /*c3e0*/  STL.64 [R1+0x138], R30 ;  /* 0x0001381e01007387 */ /* 0x000fe80000100a00 */
[----:B------:R1:W-:Y:S04]  /*c3f0*/  STL.64 [R1+0x970], R30 ;  /* 0x0009701e01007387 */ /* 0x0003e80000100a00 */
[----:B------:R-:W-:Y:S01]  /*c400*/  STL.64 [R1+0x140], R36 ;  /* 0x0001402401007387 */ /* 0x000fe20000100a00 */
[----:B------:R-:W-:-:S03]  /*c410*/  IMAD.MOV.U32 R42, RZ, RZ, R8 ;  /* 0x000000ffff2a7224 */ /* 0x000fc600078e0008 */
[----:B------:R-:W-:Y:S01]  /*c420*/  STL.64 [R1+0x978], R36 ;  /* 0x0009782401007387 */ /* 0x000fe20000100a00 */
[----:B------:R-:W-:-:S03]  /*c430*/  IMAD.MOV.U32 R43, RZ, RZ, R9 ;  /* 0x000000ffff2b7224 */ /* 0x000fc600078e0009 */
[----:B------:R-:W2:Y:S01]  /*c440*/  LDL.LU R9, [R1+0x188] ;  /* 0x0001880001097983 */ /* 0x000ea20000300800 */
[----:B------:R-:W-:-:S03]  /*c450*/  IMAD.MOV.U32 R45, RZ, RZ, R7 ;  /* 0x000000ffff2d7224 */ /* 0x000fc600078e0007 */
[----:B------:R-:W2:Y:S01]  /*c460*/  LDL.LU R8, [R1+0x3f4] ;  /* 0x0003f40001087983 */ /* 0x000ea20000300800 */
[----:B------:R-:W-:-:S03]  /*c470*/  IMAD.MOV.U32 R44, RZ, RZ, R6 ;  /* 0x000000ffff2c7224 */ /* 0x000fc600078e0006 */
[----:B------:R-:W2:Y:S04]  /*c480*/  LDL.LU R7, [R1+0x1a8] ;  /* 0x0001a80001077983 */ /* 0x000ea80000300800 */
[----:B------:R-:W2:Y:S01]  /*c490*/  LDL.LU R6, [R1+0x3b8] ;  /* 0x0003b80001067983 */ /* 0x000ea20000300800 */
[----:B---3--:R-:W-:-:S03]  /*c4a0*/  IMAD.MOV.U32 R47, RZ, RZ, R14 ;  /* 0x000000ffff2f7224 */ /* 0x008fc600078e000e */
[----:B------:R-:W3:Y:S01]  /*c4b0*/  LDL.LU R14, [R1+0x1b0] ;  /* 0x0001b000010e7983 */ /* 0x000ee20000300800 */
[----:B----4-:R-:W-:-:S03]  /*c4c0*/  IMAD.MOV.U32 R46, RZ, RZ, R0 ;  /* 0x000000ffff2e7224 */ /* 0x010fc600078e0000 */
[----:B------:R-:W4:Y:S01]  /*c4d0*/  LDL.LU R0, [R1+0x3bc] ;  /* 0x0003bc0001007983 */ /* 0x000f220000300800 */
[----:B------:R-:W-:Y:S02]  /*c4e0*/  IMAD.MOV.U32 R38, RZ, RZ, R21 ;  /* 0x000000ffff267224 */ /* 0x000fe400078e0015 */
[----:B------:R-:W-:Y:S01]  /*c4f0*/  IMAD.MOV.U32 R39, RZ, RZ, R32 ;  /* 0x000000ffff277224 */ /* 0x000fe200078e0020 */
[----:B0-----:R-:W4:Y:S04]  /*c500*/  LDL.LU R24, [R1+0x3c0] ;  /* 0x0003c00001187983 */ /* 0x001f280000300800 */
[----:B------:R-:W-:Y:S04]  /*c510*/  STL.64 [R1+0x148], R38 ;  /* 0x0001482601007387 */ /* 0x000fe80000100a00 */
[----:B------:R-:W-:Y:S04]  /*c520*/  STL.64 [R1+0x980], R38 ;  /* 0x0009802601007387 */ /* 0x000fe80000100a00 */
[----:B------:R-:W-:Y:S04]  /*c530*/  STL.64 [R1+0x168], R42 ;  /* 0x0001682a01007387 */ /* 0x000fe80000100a00 */
[----:B------:R-:W-:Y:S04]  /*c540*/  STL.64 [R1+0x988], R42 ;  /* 0x0009882a01007387 */ /* 0x000fe80000100a00 */
[----:B------:R-:W-:Y:S04]  /*c550*/  STL.64 [R1+0x170], R44 ;  /* 0x0001702c01007387 */ /* 0x000fe80000100a00 */
[----:B------:R-:W-:Y:S04]  /*c560*/  STL.64 [R1+0x990], R44 ;  /* 0x0009902c01007387 */ /* 0x000fe80000100a00 */
[----:B------:R-:W-:Y:S01]  /*c570*/  STL.64 [R1+0x178], R46 ;  /* 0x0001782e01007387 */ /* 0x000fe20000100a00 */
[----:B--2---:R-:W-:-:S03]  /*c580*/  IMAD.MOV.U32 R41, RZ, RZ, R20 ;  /* 0x000000ffff297224 */ /* 0x004fc600078e0014 */
[----:B------:R-:W-:Y:S04]  /*c590*/  STL.64 [R1+0x998], R46 ;  /* 0x0009982e01007387 */ /* 0x000fe80000100a00 */
[----:B------:R-:W2:Y:S04]  /*c5a0*/  LDL.LU R25, [R1+0x1b8] ;  /* 0x0001b80001197983 */ /* 0x000ea80000300800 */
[----:B-1----:R-:W2:Y:S04]  /*c5b0*/  LDL.LU R30, [R1+0x3c4] ;  /* 0x0003c400011e7983 */ /* 0x002ea80000300800 */
[----:B------:R-:W2:Y:S04]  /*c5c0*/  LDL.LU R31, [R1+0x1c0] ;  /* 0x0001c000011f7983 */ /* 0x000ea80000300800 */
[----:B------:R-:W2:Y:S04]  /*c5d0*/  LDL.LU R20, [R1+0x3c8] ;  /* 0x0003c80001147983 */ /* 0x000ea80000300800 */
[----:B------:R-:W2:Y:S01]  /*c5e0*/  LDL.LU R32, [R1+0x1c8] ;  /* 0x0001c80001207983 */ /* 0x000ea20000300800 */
[----:B---3--:R-:W-:-:S03]  /*c5f0*/  IMAD.MOV.U32 R23, RZ, RZ, R14 ;  /* 0x000000ffff177224 */ /* 0x008fc600078e000e */
[----:B------:R-:W3:Y:S01]  /*c600*/  LDL.LU R14, [R1+0x1e8] ;  /* 0x0001e800010e7983 */ /* 0x000ee20000300800 */
[----:B----4-:R-:W-:-:S03]  /*c610*/  IMAD.MOV.U32 R22, RZ, RZ, R0 ;  /* 0x000000ffff167224 */ /* 0x010fc600078e0000 */
[----:B------:R-:W4:Y:S01]  /*c620*/  LDL.LU R0, [R1+0x340] ;  /* 0x0003400001007983 */ /* 0x000f220000300800 */
[----:B------:R-:W-:-:S03]  /*c630*/  IMAD.MOV.U32 R40, RZ, RZ, R15 ;  /* 0x000000ffff287224 */ /* 0x000fc600078e000f */
[----:B------:R-:W3:Y:S04]  /*c640*/  LDL.LU R21, [R1+0x1f0] ;  /* 0x0001f00001157983 */ /* 0x000ee80000300800 */
[----:B------:R-:W3:Y:S04]  /*c650*/  LDL.LU R15, [R1+0x344] ;  /* 0x00034400010f7983 */ /* 0x000ee80000300800 */
        /* <DEDUP_REMOVED lines=8> */
[----:B0-----:R-:W3:Y:S04]  /*c6e0*/  LDL.LU R6, [R1+0x354] ;  /* 0x0003540001067983 */ /* 0x001ee80000300800 */
[----:B------:R-:W3:Y:S01]  /*c6f0*/  LDL.LU R7, [R1+0x1f8] ;  /* 0x0001f80001077983 */ /* 0x000ee20000300800 */
[----:B--2---:R-:W-:-:S03]  /*c700*/  IMAD.MOV.U32 R36, RZ, RZ, R20 ;  /* 0x000000ffff247224 */ /* 0x004fc600078e0014 */
[----:B------:R-:W2:Y:S04]  /*c710*/  LDL.LU R20, [R1+0x200] ;  /* 0x0002000001147983 */ /* 0x000ea80000300800 */
[----:B------:R-:W2:Y:S04]  /*c720*/  LDL.LU R9, [R1+0x398] ;  /* 0x0003980001097983 */ /* 0x000ea80000300800 */
[----:B------:R-:W2:Y:S01]  /*c730*/  LDL.LU R8, [R1+0x208] ;  /* 0x0002080001087983 */ /* 0x000ea20000300800 */
[----:B----4-:R-:W-:-:S03]  /*c740*/  IMAD.MOV.U32 R38, RZ, RZ, R0 ;  /* 0x000000ffff267224 */ /* 0x010fc600078e0000 */
[----:B------:R-:W4:Y:S01]  /*c750*/  LDL.LU R0, [R1+0x39c] ;  /* 0x00039c0001007983 */ /* 0x000f220000300800 */
[----:B---3--:R-:W-:Y:S02]  /*c760*/  IMAD.MOV.U32 R39, RZ, RZ, R14 ;  /* 0x000000ffff277224 */ /* 0x008fe400078e000e */
[----:B------:R-:W-:Y:S01]  /*c770*/  IMAD.MOV.U32 R37, RZ, RZ, R32 ;  /* 0x000000ffff257224 */ /* 0x000fe200078e0020 */
[----:B------:R-:W3:Y:S04]  /*c780*/  LDL.LU R14, [R1+0x1a4] ;  /* 0x0001a400010e7983 */ /* 0x000ee80000300800 */
[----:B------:R-:W-:Y:S04]  /*c790*/  STL.64 [R1+0x1b8], R24 ;  /* 0x0001b81801007387 */ /* 0x000fe80000100a00 */
[----:B------:R-:W-:Y:S04]  /*c7a0*/  STL.64 [R1+0x9c0], R24 ;  /* 0x0009c01801007387 */ /* 0x000fe80000100a00 */
[----:B------:R-:W-:Y:S04]  /*c7b0*/  STL.64 [R1+0x1c0], R30 ;  /* 0x0001c01e01007387 */ /* 0x000fe80000100a00 */
[----:B------:R0:W-:Y:S01]  /*c7c0*/  STL.64 [R1+0x9c8], R30 ;  /* 0x0009c81e01007387 */ /* 0x0001e20000100a00 */
[----:B------:R-:W-:-:S03]  /*c7d0*/  IMAD.MOV.U32 R42, RZ, RZ, R15 ;  /* 0x000000ffff2a7224 */ /* 0x000fc600078e000f */
[----:B------:R-:W-:Y:S04]  /*c7e0*/  STL.64 [R1+0x1c8], R36 ;  /* 0x0001c82401007387 */ /* 0x000fe80000100a00 */
[----:B------:R-:W-:Y:S04]  /*c7f0*/  STL.64 [R1+0x9d0], R36 ;  /* 0x0009d02401007387 */ /* 0x000fe80000100a00 */
[----:B------:R-:W-:Y:S04]  /*c800*/  STL.64 [R1+0x1e8], R38 ;  /* 0x0001e82601007387 */ /* 0x000fe80000100a00 */
[----:B------:R-:W-:Y:S04]  /*c810*/  STL.64 [R1+0x9d8], R38 ;  /* 0x0009d82601007387 */ /* 0x000fe80000100a00 */
[----:B------:R-:W3:Y:S01]  /*c820*/  LDL.LU R15, [R1+0x15c] ;  /* 0x00015c00010f7983 */ /* 0x000ee20000300800 */
[----:B------:R-:W-:-:S02]  /*c830*/  IMAD.MOV.U32 R44, RZ, RZ, R6 ;  /* 0x000000ffff2c7224 */ /* 0x000fc400078e0006 */
[----:B------:R-:W-:Y:S02]  /*c840*/  IMAD.MOV.U32 R45, RZ, RZ, R7 ;  /* 0x000000ffff2d7224 */ /* 0x000fe400078e0007 */
[----:B------:R-:W3:Y:S01]  /*c850*/  LDL.LU R7, [R1+0x160] ;  /* 0x0001600001077983 */ /* 0x000ee20000300800 */
[----:B--2---:R-:W-:-:S03]  /*c860*/  IMAD.MOV.U32 R47, RZ, RZ, R20 ;  /* 0x000000ffff2f7224 */ /* 0x004fc600078e0014 */
[----:B------:R-:W2:Y:S04]  /*c870*/  LDL.LU R6, [R1+0x1d0] ;  /* 0x0001d00001067983 */ /* 0x000ea80000300800 */
[----:B-1----:R-:W2:Y:S04]  /*c880*/  LDL.LU R23, [R1+0x164] ;  /* 0x0001640001177983 */ /* 0x002ea80000300800 */
[----:B------:R-:W2:Y:S04]  /*c890*/  LDL.LU R22, [R1+0x1d4] ;  /* 0x0001d40001167983 */ /* 0x000ea80000300800 */
[----:B------:R-:W2:Y:S01]  /*c8a0*/  LDL.LU R20, [R1+0x190] ;  /* 0x0001900001147983 */ /* 0x000ea20000300800 */
[----:B----4-:R-:W-:-:S03]  /*c8b0*/  IMAD.MOV.U32 R40, RZ, RZ, R0 ;  /* 0x000000ffff287224 */ /* 0x010fc600078e0000 */
[----:B------:R-:W4:Y:S01]  /*c8c0*/  LDL.LU R0, [R1+0x1d8] ;  /* 0x0001d80001007983 */ /* 0x000f220000300800 */
[----:B------:R-:W-:Y:S02]  /*c8d0*/  IMAD.MOV.U32 R43, RZ, RZ, R21 ;  /* 0x000000ffff2b7224 */ /* 0x000fe400078e0015 */
[----:B------:R-:W-:Y:S02]  /*c8e0*/  IMAD.MOV.U32 R46, RZ, RZ, R9 ;  /* 0x000000ffff2e7224 */ /* 0x000fe400078e0009 */
[----:B------:R-:W-:Y:S01]  /*c8f0*/  IMAD.MOV.U32 R41, RZ, RZ, R8 ;  /* 0x000000ffff297224 */ /* 0x000fe200078e0008 */
[----:B------:R-:W3:Y:S04]  /*c900*/  LDL.LU R9, [R1+0x194] ;  /* 0x0001940001097983 */ /* 0x000ee80000300800 */
        /* <DEDUP_REMOVED lines=9> */
[----:B0-----:R-:W3:Y:S04]  /*c9a0*/  LDL.LU R31, [R1+0xa4] ;  /* 0x0000a400011f7983 */ /* 0x001ee80000300800 */
[----:B------:R-:W3:Y:S04]  /*c9b0*/  LDL.LU R30, [R1+0x114] ;  /* 0x00011400011e7983 */ /* 0x000ee80000300800 */
[----:B------:R-:W3:Y:S04]  /*c9c0*/  LDL.LU R21, [R1+0x118] ;  /* 0x0001180001157983 */ /* 0x000ee80000300800 */
[----:B------:R-:W3:Y:S01]  /*c9d0*/  LDL.LU R32, [R1+0xd0] ;  /* 0x0000d00001207983 */ /* 0x000ee20000300800 */
[----:B--2---:R-:W-:-:S03]  /*c9e0*/  IMAD.MOV.U32 R25, RZ, RZ, R20 ;  /* 0x000000ffff197224 */ /* 0x004fc600078e0014 */
[----:B------:R-:W2:Y:S01]  /*c9f0*/  LDL.LU R20, [R1+0xd4] ;  /* 0x0000d40001147983 */ /* 0x000ea20000300800 */
[----:B----4-:R-:W-:-:S03]  /*ca00*/  IMAD.MOV.U32 R24, RZ, RZ, R0 ;  /* 0x000000ffff187224 */ /* 0x010fc600078e0000 */
[----:B------:R-:W4:Y:S04]  /*ca10*/  LDL.LU R0, [R1+0x11c] ;  /* 0x00011c0001007983 */ /* 0x000f280000300800 */
[----:B---3--:R-:W-:Y:S04]  /*ca20*/  STL.64 [R1+0x228], R14 ;  /* 0x0002280e01007387 */ /* 0x008fe80000100a00 */
[----:B------:R-:W-:Y:S04]  /*ca30*/  STL.64 [R1+0xa00], R14 ;  /* 0x000a000e01007387 */ /* 0x000fe80000100a00 */
[----:B------:R-:W-:Y:S04]  /*ca40*/  STL.64 [R1+0x230], R6 ;  /* 0x0002300601007387 */ /* 0x000fe80000100a00 */
[----:B------:R-:W-:Y:S04]  /*ca50*/  STL.64 [R1+0xa08], R6 ;  /* 0x000a080601007387 */ /* 0x000fe80000100a00 */
[----:B------:R-:W-:Y:S04]  /*ca60*/  STL.64 [R1+0x238], R22 ;  /* 0x0002381601007387 */ /* 0x000fe80000100a00 */
[----:B------:R-:W-:Y:S04]  /*ca70*/  STL.64 [R1+0xa10], R22 ;  /* 0x000a101601007387 */ /* 0x000fe80000100a00 */
[----:B------:R-:W-:Y:S04]  /*ca80*/  STL.64 [R1+0x240], R24 ;  /* 0x0002401801007387 */ /* 0x000fe80000100a00 */
[----:B------:R0:W-:Y:S04]  /*ca90*/  STL.64 [R1+0xa18], R24 ;  /* 0x000a181801007387 */ /* 0x0001e80000100a00 */
[----:B------:R-:W3:Y:S04]  /*caa0*/  LDL.LU R33, [R1+0x120] ;  /* 0x0001200001217983 */ /* 0x000ee80000300800 */
[----:B------:R-:W3:Y:S04]  /*cab0*/  LDL.LU R34, [R1+0xd8] ;  /* 0x0000d80001227983 */ /* 0x000ee80000300800 */
[----:B0-----:R-:W3:Y:S01]  /*cac0*/  LDL.LU R25, [R1+0x124] ;  /* 0x0001240001197983 */ /* 0x001ee20000300800 */
[----:B------:R-:W-:-:S03]  /*cad0*/  IMAD.MOV.U32 R37, RZ, RZ, R32 ;  /* 0x000000ffff257224 */ /* 0x000fc600078e0020 */
[----:B------:R-:W3:Y:S04]  /*cae0*/  LDL.LU R32, [R1+0xdc] ;  /* 0x0000dc0001207983 */ /* 0x000ee80000300800 */
[----:B------:R-:W3:Y:S01]  /*caf0*/  LDL.LU R23, [R1+0x5c] ;  /* 0x00005c0001177983 */ /* 0x000ee20000300800 */
[----:B--2---:R-:W-:-:S03]  /*cb00*/  IMAD.MOV.U32 R39, RZ, RZ, R20 ;  /* 0x000000ffff277224 */ /* 0x004fc600078e0014 */
[----:B------:R-:W2:Y:S04]  /*cb10*/  LDL.LU R24, [R1+0x14] ;  /* 0x0000140001187983 */ /* 0x000ea80000300800 */
[----:B------:R-:W2:Y:S04]  /*cb20*/  LDL.LU R20, [R1+0x18] ;  /* 0x0000180001147983 */ /* 0x000ea80000300800 */
[----:B------:R-:W2:Y:S04]  /*cb30*/  LDL.LU R15, [R1+0x60] ;  /* 0x00006000010f7983 */ /* 0x000ea80000300800 */
[----:B------:R-:W2:Y:S04]  /*cb40*/  LDL.LU R14, [R1+0x1c] ;  /* 0x00001c00010e7983 */ /* 0x000ea80000300800 */
[----:B------:R-:W2:Y:S04]  /*cb50*/  LDL.LU R7, [R1+0x64] ;  /* 0x0000640001077983 */ /* 0x000ea80000300800 */
[----:B------:R-:W2:Y:S01]  /*cb60*/  LDL.LU R6, [R1+0x20] ;  /* 0x0000200001067983 */ /* 0x000ea20000300800 */
[----:B----4-:R-:W-:-:S03]  /*cb70*/  IMAD.MOV.U32 R38, RZ, RZ, R0 ;  /* 0x000000ffff267224 */ /* 0x010fc600078e0000 */
[----:B------:R-:W4:Y:S01]  /*cb80*/  LDL.LU R0, [R1+0x90] ;  /* 0x0000900001007983 */ /* 0x000f220000300800 */
[----:B------:R-:W-:-:S03]  /*cb90*/  IMAD.MOV.U32 R36, RZ, RZ, R21 ;  /* 0x000000ffff247224 */ /* 0x000fc600078e0015 */
[----:B------:R-:W4:Y:S04]  /*cba0*/  LDL.LU R22, [R1+0x24] ;  /* 0x0000240001167983 */ /* 0x000f280000300800 */
[----:B------:R-:W4:Y:S04]  /*cbb0*/  LDL.LU R21, [R1+0x94] ;  /* 0x0000940001157983 */ /* 0x000f280000300800 */
[----:B------:R-:W-:Y:S04]  /*cbc0*/  STL.64 [R1+0x248], R8 ;  /* 0x0002480801007387 */ /* 0x000fe80000100a00 */
[----:B------:R0:W-:Y:S04]  /*cbd0*/  STL.64 [R1+0xa20], R8 ;  /* 0x000a200801007387 */ /* 0x0001e80000100a00 */
[----:B------:R-:W-:Y:S04]  /*cbe0*/  STL.64 [R1+0x268], R30 ;  /* 0x0002681e01007387 */ /* 0x000fe80000100a00 */
[----:B------:R1:W-:Y:S04]  /*cbf0*/  STL.64 [R1+0xa28], R30 ;  /* 0x000a281e01007387 */ /* 0x0003e80000100a00 */
[----:B------:R-:W-:Y:S04]  /*cc00*/  STL.64 [R1+0x270], R36 ;  /* 0x0002702401007387 */ /* 0x000fe80000100a00 */
[----:B------:R0:W-:Y:S01]  /*cc10*/  STL.64 [R1+0xa30], R36 ;  /* 0x000a302401007387 */ /* 0x0001e20000100a00 */
[----:B---3--:R-:W-:-:S02]  /*cc20*/  IMAD.MOV.U32 R42, RZ, RZ, R33 ;  /* 0x000000ffff2a7224 */ /* 0x008fc400078e0021 */
[----:B------:R-:W-:Y:S01]  /*cc30*/  IMAD.MOV.U32 R43, RZ, RZ, R34 ;  /* 0x000000ffff2b7224 */ /* 0x000fe200078e0022 */
[----:B------:R-:W-:Y:S01]  /*cc40*/  STL.64 [R1+0x278], R38 ;  /* 0x0002782601007387 */ /* 0x000fe20000100a00 */
[----:B------:R-:W-:-:S03]  /*cc50*/  IMAD.MOV.U32 R44, RZ, RZ, R25 ;  /* 0x000000ffff2c7224 */ /* 0x000fc600078e0019 */
[----:B------:R-:W-:Y:S04]  /*cc60*/  STL.64 [R1+0xa38], R38 ;  /* 0x000a382601007387 */ /* 0x000fe80000100a00 */
[----:B------:R-:W-:Y:S04]  /*cc70*/  STL.64 [R1+0x280], R42 ;  /* 0x0002802a01007387 */ /* 0x000fe80000100a00 */
[----:B------:R3:W-:Y:S01]  /*cc80*/  STL.64 [R1+0xa40], R42 ;  /* 0x000a402a01007387 */ /* 0x0007e20000100a00 */
[----:B------:R-:W-:Y:S02]  /*cc90*/  IMAD.MOV.U32 R45, RZ, RZ, R32 ;  /* 0x000000ffff2d7224 */ /* 0x000fe400078e0020 */
[----:B------:R-:W-:-:S02]  /*cca0*/  IMAD.MOV.U32 R46, RZ, RZ, R23 ;  /* 0x000000ffff2e7224 */ /* 0x000fc400078e0017 */
[----:B--2---:R-:W-:Y:S01]  /*ccb0*/  IMAD.MOV.U32 R47, RZ, RZ, R24 ;  /* 0x000000ffff2f7224 */ /* 0x004fe200078e0018 */
[----:B------:R-:W-:Y:S01]  /*ccc0*/  STL.64 [R1+0x288], R44 ;  /* 0x0002882c01007387 */ /* 0x000fe20000100a00 */
[----:B------:R-:W-:Y:S02]  /*ccd0*/  IMAD.MOV.U32 R41, RZ, RZ, R20 ;  /* 0x000000ffff297224 */ /* 0x000fe400078e0014 */
[----:B------:R-:W-:Y:S01]  /*cce0*/  IMAD.MOV.U32 R40, RZ, RZ, R15 ;  /* 0x000000ffff287224 */ /* 0x000fe200078e000f */
[----:B------:R-:W-:Y:S01]  /*ccf0*/  STL.64 [R1+0x2a8], R46 ;  /* 0x0002a82e01007387 */ /* 0x000fe20000100a00 */
[----:B------:R-:W-:-:S03]  /*cd00*/  IMAD.MOV.U32 R15, RZ, RZ, R14 ;  /* 0x000000ffff0f7224 */ /* 0x000fc600078e000e */
[----:B------:R-:W-:Y:S01]  /*cd10*/  STL.64 [R1+0x2b0], R40 ;  /* 0x0002b02801007387 */ /* 0x000fe20000100a00 */
[----:B------:R-:W-:-:S03]  /*cd20*/  IMAD.MOV.U32 R14, RZ, RZ, R7 ;  /* 0x000000ffff0e7224 */ /* 0x000fc600078e0007 */
[----:B------:R-:W2:Y:S01]  /*cd30*/  LDL.LU R20, [R1] ;  /* 0x0000000001147983 */ /* 0x000ea20000300800 */
[----:B------:R-:W-:Y:S02]  /*cd40*/  IMAD.MOV.U32 R7, RZ, RZ, R6 ;  /* 0x000000ffff077224 */ /* 0x000fe400078e0006 */
[----:B----4-:R-:W-:Y:S02]  /*cd50*/  IMAD.MOV.U32 R6, RZ, RZ, R0 ;  /* 0x000000ffff067224 */ /* 0x010fe400078e0000 */
[----:B------:R-:W4:Y:S04]  /*cd60*/  LDL.LU R0, [R1+0x4] ;  /* 0x0000040001007983 */ /* 0x000f280000300800 */
[----:B------:R-:W2:Y:S01]  /*cd70*/  LDL R32, [R1+0x350] ;  /* 0x0003500001207983 */ /* 0x000ea20000100800 */
[----:B------:R-:W-:-:S02]  /*cd80*/  IMAD.MOV.U32 R51, RZ, RZ, R50 ;  /* 0x000000ffff337224 */ /* 0x000fc400078e0032 */
[----:B------:R-:W-:Y:S01]  /*cd90*/  IMAD.MOV.U32 R50, RZ, RZ, R12 ;  /* 0x000000ffff327224 */ /* 0x000fe200078e000c */
[----:B------:R-:W3:Y:S01]  /*cda0*/  LDL R35, [R1+0x5a8] ;  /* 0x0005a80001237983 */ /* 0x000ee20000100800 */
[----:B------:R-:W-:Y:S02]  /*cdb0*/  IMAD.MOV.U32 R23, RZ, RZ, R22 ;  /* 0x000000ffff177224 */ /* 0x000fe400078e0016 */
[----:B------:R-:W-:Y:S01]  /*cdc0*/  IMAD.MOV.U32 R22, RZ, RZ, R21 ;  /* 0x000000ffff167224 */ /* 0x000fe200078e0015 */
[----:B------:R-:W3:Y:S01]  /*cdd0*/  LDL R33, [R1+0x5a4] ;  /* 0x0005a40001217983 */ /* 0x000ee20000100800 */
[----:B------:R-:W-:Y:S02]  /*cde0*/  IMAD.MOV.U32 R24, RZ, RZ, R27 ;  /* 0x000000ffff187224 */ /* 0x000fe400078e001b */
[----:B------:R-:W-:Y:S01]  /*cdf0*/  IMAD.MOV.U32 R25, RZ, RZ, R13 ;  /* 0x000000ffff197224 */ /* 0x000fe200078e000d */
[----:B------:R-:W-:Y:S01]  /*ce00*/  STL.64 [R1+0x2b8], R14 ;  /* 0x0002b80e01007387 */ /* 0x000fe20000100a00 */
[----:B0-----:R-:W-:-:S02]  /*ce10*/  IMAD.MOV.U32 R8, RZ, RZ, R28 ;  /* 0x000000ffff087224 */ /* 0x001fc400078e001c */
[----:B------:R-:W-:Y:S01]  /*ce20*/  IMAD.MOV.U32 R9, RZ, RZ, R16 ;  /* 0x000000ffff097224 */ /* 0x000fe200078e0010 */
[----:B--2---:R-:W2:Y:S01]  /*ce30*/  @P6 LDG.E.U16 R32, desc[UR24][R50.64] ;  /* 0x0000001832206981 */ /* 0x004ea2000c1e1500 */
[----:B-1----:R-:W-:Y:S02]  /*ce40*/  IMAD.MOV.U32 R30, RZ, RZ, R29 ;  /* 0x000000ffff1e7224 */ /* 0x002fe400078e001d */
[----:B------:R-:W-:Y:S01]  /*ce50*/  IMAD.MOV.U32 R31, RZ, RZ, R17 ;  /* 0x000000ffff1f7224 */ /* 0x000fe200078e0011 */
[----:B------:R-:W-:Y:S01]  /*ce60*/  STL.64 [R1+0x2c0], R6 ;  /* 0x0002c00601007387 */ /* 0x000fe20000100a00 */
[----:B------:R-:W-:Y:S02]  /*ce70*/  IMAD.MOV.U32 R36, RZ, RZ, R20 ;  /* 0x000000ffff247224 */ /* 0x000fe400078e0014 */
[----:B------:R-:W-:Y:S01]  /*ce80*/  IMAD.MOV.U32 R37, RZ, RZ, R18 ;  /* 0x000000ffff257224 */ /* 0x000fe200078e0012 */
[----:B------:R-:W-:Y:S01]  /*ce90*/  STL.64 [R1+0x2c8], R22 ;  /* 0x0002c81601007387 */ /* 0x000fe20000100a00 */
[----:B----4-:R-:W-:-:S02]  /*cea0*/  IMAD.MOV.U32 R18, RZ, RZ, R0 ;  /* 0x000000ffff127224 */ /* 0x010fc400078e0000 */
[----:B---3--:R-:W-:Y:S01]  /*ceb0*/  IMAD.MOV.U32 R42, RZ, RZ, R5 ;  /* 0x000000ffff2a7224 */ /* 0x008fe200078e0005 */
[----:B------:R-:W-:Y:S01]  /*cec0*/  STL.64 [R1+0x2e8], R24 ;  /* 0x0002e81801007387 */ /* 0x000fe20000100a00 */
[----:B------:R-:W-:Y:S02]  /*ced0*/  IMAD.MOV.U32 R43, RZ, RZ, R3 ;  /* 0x000000ffff2b7224 */ /* 0x000fe400078e0003 */
[----:B------:R-:W-:Y:S01]  /*cee0*/  IMAD.MOV.U32 R20, RZ, RZ, R10 ;  /* 0x000000ffff147224 */ /* 0x000fe200078e000a */
[----:B------:R-:W-:Y:S01]  /*cef0*/  STL.64 [R1+0x2f0], R8 ;  /* 0x0002f00801007387 */ /* 0x000fe20000100a00 */
[----:B------:R-:W-:-:S03]  /*cf00*/  IMAD.MOV.U32 R21, RZ, RZ, R4 ;  /* 0x000000ffff157224 */ /* 0x000fc600078e0004 */
[----:B------:R-:W-:Y:S04]  /*cf10*/  STL.64 [R1+0x2f8], R30 ;  /* 0x0002f81e01007387 */ /* 0x000fe80000100a00 */
[----:B------:R-:W3:Y:S04]  /*cf20*/  LDL R29, [R1+0x5a0] ;  /* 0x0005a000011d7983 */ /* 0x000ee80000100800 */
[----:B------:R-:W4:Y:S04]  /*cf30*/  LDL R17, [R1+0x59c] ;  /* 0x00059c0001117983 */ /* 0x000f280000100800 */
[----:B------:R-:W3:Y:S04]  /*cf40*/  LDL R27, [R1+0x598] ;  /* 0x00059800011b7983 */ /* 0x000ee80000100800 */
[----:B------:R-:W3:Y:S04]  /*cf50*/  LDL R0, [R1+0x594] ;  /* 0x0005940001007983 */ /* 0x000ee80000100800 */
[----:B------:R-:W-:Y:S04]  /*cf60*/  STL.64 [R1+0x300], R36 ;  /* 0x0003002401007387 */ /* 0x000fe80000100a00 */
[----:B------:R-:W-:Y:S04]  /*cf70*/  STL.64 [R1+0x308], R18 ;  /* 0x0003081201007387 */ /* 0x000fe80000100a00 */
[----:B------:R-:W-:Y:S01]  /*cf80*/  STL.64 [R1+0x328], R42 ;  /* 0x0003282a01007387 */ /* 0x000fe20000100a00 */
[----:B------:R-:W-:-:S03]  /*cf90*/  IMAD.MOV.U32 R49, RZ, RZ, R48 ;  /* 0x000000ffff317224 */ /* 0x000fc600078e0030 */
[----:B------:R-:W-:Y:S01]  /*cfa0*/  STL.64 [R1+0x330], R20 ;  /* 0x0003301401007387 */ /* 0x000fe20000100a00 */
[----:B------:R-:W-:-:S03]  /*cfb0*/  IMAD.MOV.U32 R48, RZ, RZ, R11 ;  /* 0x000000ffff307224 */ /* 0x000fc600078e000b */
[----:B------:R-:W4:Y:S04]  /*cfc0*/  LDL.LU R38, [R1+0x8] ;  /* 0x0000080001267983 */ /* 0x000f280000300800 */
[----:B------:R-:W4:Y:S04]  /*cfd0*/  LDL.LU R12, [R1+0xc] ;  /* 0x00000c00010c7983 */ /* 0x000f280000300800 */
[----:B------:R-:W4:Y:S04]  /*cfe0*/  LDL.LU R10, [R1+0x10] ;  /* 0x00001000010a7983 */ /* 0x000f280000300800 */
[----:B------:R-:W4:Y:S04]  /*cff0*/  LDL R13, [R1+0x590] ;  /* 0x00059000010d7983 */ /* 0x000f280000100800 */
[----:B------:R-:W4:Y:S04]  /*d000*/  @P5 LDG.E.U16 R35, desc[UR24][R20.64] ;  /* 0x0000001814235981 */ /* 0x000f28000c1e1500 */
[----:B------:R0:W4:Y:S04]  /*d010*/  @P5 LDG.E.U16 R33, desc[UR24][R42.64] ;  /* 0x000000182a215981 */ /* 0x000128000c1e1500 */
[----:B------:R-:W4:Y:S04]  /*d020*/  @P6 LDG.E.U16 R52, desc[UR24][R48.64] ;  /* 0x0000001830346981 */ /* 0x000f28000c1e1500 */
[----:B--2---:R1:W-:Y:S04]  /*d030*/  @P6 STL [R1+0x350], R32 ;  /* 0x0003502001006387 */ /* 0x0043e80000100800 */
[----:B------:R-:W2:Y:S04]  /*d040*/  LDL R28, [R1+0x588] ;  /* 0x00058800011c7983 */ /* 0x000ea80000100800 */
[----:B------:R-:W2:Y:S04]  /*d050*/  LDL R34, [R1+0x584] ;  /* 0x0005840001227983 */ /* 0x000ea80000100800 */
[----:B-1----:R-:W2:Y:S04]  /*d060*/  LDL R32, [R1+0x58c] ;  /* 0x00058c0001207983 */ /* 0x002ea80000100800 */
[----:B------:R-:W-:Y:S04]  /*d070*/  STL [R1+0x770], R50 ;  /* 0x0007703201007387 */ /* 0x000fe80000100800 */
[----:B------:R-:W-:Y:S04]  /*d080*/  STL [R1+0x76c], R51 ;  /* 0x00076c3301007387 */ /* 0x000fe80000100800 */
[----:B------:R-:W-:Y:S04]  /*d090*/  STL [R1+0x778], R48 ;  /* 0x0007783001007387 */ /* 0x000fe80000100800 */
[----:B------:R-:W-:Y:S04]  /*d0a0*/  STL [R1+0x774], R49 ;  /* 0x0007743101007387 */ /* 0x000fe80000100800 */
[----:B------:R-:W2:Y:S01]  /*d0b0*/  LDL.LU.64 R20, [R1+0xa48] ;  /* 0x000a480001147983 */ /* 0x000ea20000300a00 */
[----:B0-----:R-:W-:-:S03]  /*d0c0*/  IMAD.MOV.U32 R43, RZ, RZ, R26 ;  /* 0x000000ffff2b7224 */ /* 0x001fc600078e001a */
[----:B------:R-:W2:Y:S04]  /*d0d0*/  LDL R5, [R1+0x580] ;  /* 0x0005800001057983 */ /* 0x000ea80000100800 */
[----:B------:R-:W2:Y:S04]  /*d0e0*/  LDL R16, [R1+0x57c] ;  /* 0x00057c0001107983 */ /* 0x000ea80000100800 */
[----:B---3--:R-:W3:Y:S01]  /*d0f0*/  @P4 LDG.E.U16 R0, desc[UR24][R18.64] ;  /* 0x0000001812004981 */ /* 0x008ee2000c1e1500 */
[----:B----4-:R-:W-:-:S05]  /*d100*/  IMAD.MOV.U32 R42, RZ, RZ, R10 ;  /* 0x000000ffff2a7224 */ /* 0x010fca00078e000a */
[----:B------:R-:W4:Y:S01]  /*d110*/  @P3 LDG.E.U16 R29, desc[UR24][R42.64] ;  /* 0x000000182a1d3981 */ /* 0x000f22000c1e1500 */
[----:B--2---:R-:W-:Y:S02]  /*d120*/  IMAD.MOV.U32 R39, RZ, RZ, R20 ;  /* 0x000000ffff277224 */ /* 0x004fe400078e0014 */
[----:B------:R-:W-:Y:S01]  /*d130*/  IMAD.MOV.U32 R20, RZ, RZ, R12 ;  /* 0x000000ffff147224 */ /* 0x000fe200078e000c */
[----:B------:R0:W-:Y:S04]  /*d140*/  @P5 STL [R1+0x5a8], R35 ;  /* 0x0005a82301005387 */ /* 0x0001e80000100800 */
[----:B------:R-:W2:Y:S04]  /*d150*/  @P3 LDG.E.U16 R17, desc[UR24][R20.64] ;  /* 0x0000001814113981 */ /* 0x000ea8000c1e1500 */
[----:B------:R-:W3:Y:S04]  /*d160*/  @P4 LDG.E.U16 R27, desc[UR24][R38.64] ;  /* 0x00000018261b4981 */ /* 0x000ee8000c1e1500 */
[----:B0-----:R-:W3:Y:S04]  /*d170*/  LDL R35, [R1+0x578] ;  /* 0x0005780001237983 */ /* 0x001ee80000100800 */
[----:B------:R0:W-:Y:S04]  /*d180*/  @P5 STL [R1+0x5a4], R33 ;  /* 0x0005a42101005387 */ /* 0x0001e80000100800 */
[----:B0-----:R-:W3:Y:S04]  /*d190*/  LDL R33, [R1+0x574] ;  /* 0x0005740001217983 */ /* 0x001ee80000100800 */
[----:B------:R0:W-:Y:S04]  /*d1a0*/  STL.64 [R1+0x320], R42 ;  /* 0x0003202a01007387 */ /* 0x0001e80000100a00 */
[----:B0-----:R-:W3:Y:S04]  /*d1b0*/  LDL.LU.64 R42, [R1+0xa40] ;  /* 0x000a4000012a7983 */ /* 0x001ee80000300a00 */
[----:B------:R0:W-:Y:S04]  /*d1c0*/  STL.64 [R1+0x310], R38 ;  /* 0x0003102601007387 */ /* 0x0001e80000100a00 */
[----:B------:R1:W-:Y:S04]  /*d1d0*/  STL.64 [R1+0x318], R20 ;  /* 0x0003181401007387 */ /* 0x0003e80000100a00 */
[----:B--2---:R-:W-:Y:S04]  /*d1e0*/  @P3 STL [R1+0x59c], R17 ;  /* 0x00059c1101003387 */ /* 0x004fe80000100800 */
[----:B----4-:R-:W-:Y:S04]  /*d1f0*/  @P3 STL [R1+0x5a0], R29 ;  /* 0x0005a01d01003387 */ /* 0x010fe80000100800 */
[----:B0-----:R-:W2:Y:S04]  /*d200*/  LDL.LU.64 R38, [R1+0xa38] ;  /* 0x000a380001267983 */ /* 0x001ea80000300a00 */
[----:B------:R-:W4:Y:S04]  /*d210*/  LDL.LU R19, [R1+0x50] ;  /* 0x0000500001137983 */ /* 0x000f280000300800 */
[----:B------:R-:W4:Y:S04]  /*d220*/  LDL.LU R18, [R1+0x98] ;  /* 0x0000980001127983 */ /* 0x000f280000300800 */
[----:B-1----:R-:W2:Y:S04]  /*d230*/  LDL.LU R21, [R1+0x54] ;  /* 0x0000540001157983 */ /* 0x002ea80000300800 */
[----:B------:R-:W2:Y:S04]  /*d240*/  LDL.LU R20, [R1+0x9c] ;  /* 0x00009c0001147983 */ /* 0x000ea80000300800 */
[----:B------:R-:W3:Y:S04]  /*d250*/  LDL.LU R12, [R1+0x58] ;  /* 0x00005800010c7983 */ /* 0x000ee80000300800 */
[----:B------:R-:W4:Y:S01]  /*d260*/  LDL.LU R10, [R1+0xa0] ;  /* 0x0000a000010a7983 */ /* 0x000f220000300800 */
[----:B------:R-:W-:-:S02]  /*d270*/  ISETP.GT.AND P6, PT, R2, 0x4, PT ;  /* 0x000000040200780c */ /* 0x000fc40003fc4270 */
[C---:B------:R-:W-:Y:S02]  /*d280*/  ISETP.GT.AND P5, PT, R2.reuse, 0x5, PT ;  /* 0x000000050200780c */ /* 0x040fe40003fa4270 */
[----:B------:R-:W-:-:S09]  /*d290*/  ISETP.GT.AND P3, PT, R2, 0x6, PT ;  /* 0x000000060200780c */ /* 0x000fd20003f64270 */
[----:B------:R-:W4:Y:S04]  /*d2a0*/  @P6 LDG.E.U16 R13, desc[UR24][R36.64] ;  /* 0x00000018240d6981 */ /* 0x000f28000c1e1500 */
[----:B------:R-:W4:Y:S04]  /*d2b0*/  @P6 LDG.E.U16 R32, desc[UR24][R30.64] ;  /* 0x000000181e206981 */ /* 0x000f28000c1e1500 */
[----:B------:R-:W4:Y:S04]  /*d2c0*/  @P5 LDG.E.U16 R28, desc[UR24][R8.64] ;  /* 0x00000018081c5981 */ /* 0x000f28000c1e1500 */
[----:B------:R3:W4:Y:S04]  /*d2d0*/  @P5 LDG.E.U16 R34, desc[UR24][R24.64] ;  /* 0x0000001818225981 */ /* 0x000728000c1e1500 */
[----:B--2---:R-:W2:Y:S01]  /*d2e0*/  @P3 LDG.E.U16 R16, desc[UR24][R20.64] ;  /* 0x0000001814103981 */ /* 0x004ea2000c1e1500 */
[----:B---3--:R-:W-:-:S02]  /*d2f0*/  IMAD.MOV.U32 R25, RZ, RZ, R12 ;  /* 0x000000ffff197224 */ /* 0x008fc400078e000c */
[----:B----4-:R-:W-:-:S05]  /*d300*/  IMAD.MOV.U32 R24, RZ, RZ, R10 ;  /* 0x000000ffff187224 */ /* 0x010fca00078e000a */
[----:B------:R-:W3:Y:S04]  /*d310*/  @P3 LDG.E.U16 R5, desc[UR24][R24.64] ;  /* 0x0000001818053981 */ /* 0x000ee8000c1e1500 */
[----:B------:R0:W-:Y:S04]  /*d320*/  @P4 STL [R1+0x598], R27 ;  /* 0x0005981b01004387 */ /* 0x0001e80000100800 */
[----:B0-----:R-:W4:Y:S04]  /*d330*/  LDL R27, [R1+0x570] ;  /* 0x00057000011b7983 */ /* 0x001f280000100800 */
[----:B------:R0:W-:Y:S01]  /*d340*/  @P4 STL [R1+0x594], R0 ;  /* 0x0005940001004387 */ /* 0x0001e20000100800 */
[----:B------:R-:W-:-:S03]  /*d350*/  ISETP.GT.AND P4, PT, R2, 0x7, PT ;  /* 0x000000070200780c */ /* 0x000fc60003f84270 */
[----:B0-----:R-:W4:Y:S04]  /*d360*/  LDL R0, [R1+0x56c] ;  /* 0x00056c0001007983 */ /* 0x001f280000100800 */
[----:B------:R-:W4:Y:S04]  /*d370*/  LDL.LU.64 R36, [R1+0xa30] ;  /* 0x000a300001247983 */ /* 0x000f280000300a00 */
[----:B------:R-:W4:Y:S04]  /*d380*/  LDL.LU.64 R30, [R1+0xa28] ;  /* 0x000a2800011e7983 */ /* 0x000f280000300a00 */
[----:B------:R0:W-:Y:S04]  /*d390*/  @P6 STL [R1+0x590], R13 ;  /* 0x0005900d01006387 */ /* 0x0001e80000100800 */
[----:B------:R-:W4:Y:S04]  /*d3a0*/  @P4 LDG.E.U16 R33, desc[UR24][R22.64] ;  /* 0x0000001816214981 */ /* 0x000f28000c1e1500 */
[----:B------:R-:W4:Y:S04]  /*d3b0*/  @P4 LDG.E.U16 R35, desc[UR24][R18.64] ;  /* 0x0000001812234981 */ /* 0x000f28000c1e1500 */
[----:B0-----:R-:W4:Y:S04]  /*d3c0*/  LDL R13, [R1+0x568] ;  /* 0x00056800010d7983 */ /* 0x001f280000100800 */
[----:B------:R0:W-:Y:S04]  /*d3d0*/  @P6 STL [R1+0x58c], R32 ;  /* 0x00058c2001006387 */ /* 0x0001e80000100800 */
[----:B0-----:R-:W4:Y:S04]  /*d3e0*/  LDL R32, [R1+0x564] ;  /* 0x0005640001207983 */ /* 0x001f280000100800 */
[----:B------:R-:W4:Y:S04]  /*d3f0*/  LDL.LU.64 R8, [R1+0xa20] ;  /* 0x000a200001087983 */ /* 0x000f280000300a00 */
[----:B------:R-:W4:Y:S04]  /*d400*/  LDL R29, [R1+0x560] ;  /* 0x00056000011d7983 */ /* 0x000f280000100800 */
[----:B------:R-:W4:Y:S04]  /*d410*/  LDL R17, [R1+0x55c] ;  /* 0x00055c0001117983 */ /* 0x000f280000100800 */
[----:B------:R0:W-:Y:S04]  /*d420*/  @P5 STL [R1+0x588], R28 ;  /* 0x0005881c01005387 */ /* 0x0001e80000100800 */
[----:B0-----:R-:W4:Y:S04]  /*d430*/  LDL R28, [R1+0x558] ;  /* 0x00055800011c7983 */ /* 0x001f280000100800 */
[----:B------:R0:W-:Y:S04]  /*d440*/  @P5 STL [R1+0x584], R34 ;  /* 0x0005842201005387 */ /* 0x0001e80000100800 */
[----:B0-----:R-:W4:Y:S04]  /*d450*/  LDL R34, [R1+0x554] ;  /* 0x0005540001227983 */ /* 0x001f280000100800 */
[----:B------:R0:W-:Y:S04]  /*d460*/  STL.64 [R1+0x2e0], R24 ;  /* 0x0002e01801007387 */ /* 0x0001e80000100a00 */
[----:B0-----:R-:W4:Y:S04]  /*d470*/  LDL.LU.64 R24, [R1+0xa18] ;  /* 0x000a180001187983 */ /* 0x001f280000300a00 */
[----:B------:R0:W-:Y:S04]  /*d480*/  STL.64 [R1+0x2d0], R18 ;  /* 0x0002d01201007387 */ /* 0x0001e80000100a00 */
[----:B------:R1:W-:Y:S04]  /*d490*/  STL.64 [R1+0x2d8], R20 ;  /* 0x0002d81401007387 */ /* 0x0003e80000100a00 */
[----:B--2---:R-:W-:Y:S04]  /*d4a0*/  @P3 STL [R1+0x57c], R16 ;  /* 0x00057c1001003387 */ /* 0x004fe80000100800 */
[----:B---3--:R-:W-:Y:S04]  /*d4b0*/  @P3 STL [R1+0x580], R5 ;  /* 0x0005800501003387 */ /* 0x008fe80000100800 */
[----:B------:R-:W2:Y:S04]  /*d4c0*/  LDL.LU.64 R22, [R1+0xa10] ;  /* 0x000a100001167983 */ /* 0x000ea80000300a00 */
[----:B0-----:R-:W3:Y:S04]  /*d4d0*/  LDL.LU R19, [R1+0xe0] ;  /* 0x0000e00001137983 */ /* 0x001ee80000300800 */
[----:B------:R-:W3:Y:S04]  /*d4e0*/  LDL.LU R18, [R1+0x150] ;  /* 0x0001500001127983 */ /* 0x000ee80000300800 */
[----:B-1----:R-:W2:Y:S04]  /*d4f0*/  LDL.LU R21, [R1+0xe4] ;  /* 0x0000e40001157983 */ /* 0x002ea80000300800 */
[----:B------:R-:W2:Y:S04]  /*d500*/  LDL.LU R20, [R1+0x154] ;  /* 0x0001540001147983 */ /* 0x000ea80000300800 */
[----:B------:R-:W3:Y:S04]  /*d510*/  LDL.LU R12, [R1+0x110] ;  /* 0x00011000010c7983 */ /* 0x000ee80000300800 */
[----:B------:R-:W3:Y:S01]  /*d520*/  LDL.LU R10, [R1+0x158] ;  /* 0x00015800010a7983 */ /* 0x000ee20000300800 */
[----:B------:R-:W-:-:S02]  /*d530*/  ISETP.GT.AND P6, PT, R2, 0x8, PT ;  /* 0x000000080200780c */ /* 0x000fc40003fc4270 */
[C---:B------:R-:W-:Y:S02]  /*d540*/  ISETP.GT.AND P5, PT, R2.reuse, 0x9, PT ;  /* 0x000000090200780c */ /* 0x040fe40003fa4270 */
[----:B------:R-:W-:-:S09]  /*d550*/  ISETP.GT.AND P3, PT, R2, 0xa, PT ;  /* 0x0000000a0200780c */ /* 0x000fd20003f64270 */
[----:B----4-:R-:W4:Y:S04]  /*d560*/  @P6 LDG.E.U16 R0, desc[UR24][R14.64] ;  /* 0x000000180e006981 */ /* 0x010f28000c1e1500 */
[----:B------:R-:W4:Y:S04]  /*d570*/  @P6 LDG.E.U16 R27, desc[UR24][R6.64] ;  /* 0x00000018061b6981 */ /* 0x000f28000c1e1500 */
[----:B------:R-:W4:Y:S04]  /*d580*/  @P5 LDG.E.U16 R13, desc[UR24][R40.64] ;  /* 0x00000018280d5981 */ /* 0x000f28000c1e1500 */
[----:B------:R3:W4:Y:S04]  /*d590*/  @P5 LDG.E.U16 R32, desc[UR24][R46.64] ;  /* 0x000000182e205981 */ /* 0x000728000c1e1500 */
[----:B--2---:R-:W2:Y:S01]  /*d5a0*/  @P3 LDG.E.U16 R17, desc[UR24][R20.64] ;  /* 0x0000001814113981 */ /* 0x004ea2000c1e1500 */
[----:B---3--:R-:W-:-:S02]  /*d5b0*/  IMAD.MOV.U32 R47, RZ, RZ, R12 ;  /* 0x000000ffff2f7224 */ /* 0x008fc400078e000c */
[----:B------:R-:W-:-:S05]  /*d5c0*/  IMAD.MOV.U32 R46, RZ, RZ, R10 ;  /* 0x000000ffff2e7224 */ /* 0x000fca00078e000a */
[----:B------:R-:W3:Y:S04]  /*d5d0*/  @P3 LDG.E.U16 R29, desc[UR24][R46.64] ;  /* 0x000000182e1d3981 */ /* 0x000ee8000c1e1500 */
[----:B------:R0:W-:Y:S04]  /*d5e0*/  @P4 STL [R1+0x578], R35 ;  /* 0x0005782301004387 */ /* 0x0001e80000100800 */
[----:B0-----:R-:W3:Y:S04]  /*d5f0*/  LDL R35, [R1+0x550] ;  /* 0x0005500001237983 */ /* 0x001ee80000100800 */
[----:B------:R0:W-:Y:S01]  /*d600*/  @P4 STL [R1+0x574], R33 ;  /* 0x0005742101004387 */ /* 0x0001e20000100800 */
[----:B------:R-:W-:-:S03]  /*d610*/  ISETP.GT.AND P4, PT, R2, 0xb, PT ;  /* 0x0000000b0200780c */ /* 0x000fc60003f84270 */
[----:B0-----:R-:W3:Y:S04]  /*d620*/  LDL R33, [R1+0x54c] ;  /* 0x00054c0001217983 */ /* 0x001ee80000100800 */
[----:B------:R-:W3:Y:S04]  /*d630*/  LDL.LU.64 R6, [R1+0xa08] ;  /* 0x000a080001067983 */ /* 0x000ee80000300a00 */
[----:B------:R-:W3:Y:S04]  /*d640*/  LDL.LU.64 R14, [R1+0xa00] ;  /* 0x000a0000010e7983 */ /* 0x000ee80000300a00 */
[----:B------:R-:W3:Y:S04]  /*d650*/  LDL R16, [R1+0x548] ;  /* 0x0005480001107983 */ /* 0x000ee80000100800 */
[----:B----4-:R0:W-:Y:S04]  /*d660*/  @P6 STL [R1+0x56c], R0 ;  /* 0x00056c0001006387 */ /* 0x0101e80000100800 */
[----:B------:R-:W4:Y:S04]  /*d670*/  @P4 LDG.E.U16 R34, desc[UR24][R44.64] ;  /* 0x000000182c224981 */ /* 0x000f28000c1e1500 */
[----:B------:R-:W4:Y:S04]  /*d680*/  @P4 LDG.E.U16 R28, desc[UR24][R18.64] ;  /* 0x00000018121c4981 */ /* 0x000f28000c1e1500 */
[----:B0-----:R-:W4:Y:S04]  /*d690*/  LDL R0, [R1+0x544] ;  /* 0x0005440001007983 */ /* 0x001f280000100800 */
[----:B------:R0:W-:Y:S04]  /*d6a0*/  @P6 STL [R1+0x570], R27 ;  /* 0x0005701b01006387 */ /* 0x0001e80000100800 */
[----:B------:R-:W4:Y:S04]  /*d6b0*/  LDL.LU.64 R40, [R1+0x9f8] ;  /* 0x0009f80001287983 */ /* 0x000f280000300a00 */
[----:B------:R-:W4:Y:S04]  /*d6c0*/  LDL R5, [R1+0x540] ;  /* 0x0005400001057983 */ /* 0x000f280000100800 */
[----:B0-----:R-:W4:Y:S04]  /*d6d0*/  LDL R27, [R1+0x53c] ;  /* 0x00053c00011b7983 */ /* 0x001f280000100800 */
        /* <DEDUP_REMOVED lines=9> */
[----:B---3--:R2:W-:Y:S04]  /*d770*/  @P3 STL [R1+0x560], R29 ;  /* 0x0005601d01003387 */ /* 0x0085e80000100800 */
[----:B------:R-:W3:Y:S04]  /*d780*/  LDL.LU.64 R44, [R1+0x9e8] ;  /* 0x0009e800012c7983 */ /* 0x000ee80000300a00 */
[----:B0-----:R-:W3:Y:S04]  /*d790*/  LDL.LU R19, [R1+0x198] ;  /* 0x0001980001137983 */ /* 0x001ee80000300800 */
[----:B------:R-:W3:Y:S04]  /*d7a0*/  LDL.LU R18, [R1+0x1e0] ;  /* 0x0001e00001127983 */ /* 0x000ee80000300800 */
[----:B-1----:R-:W3:Y:S04]  /*d7b0*/  LDL.LU R21, [R1+0x19c] ;  /* 0x00019c0001157983 */ /* 0x002ee80000300800 */
[----:B------:R-:W3:Y:S04]  /*d7c0*/  LDL.LU R20, [R1+0x1e4] ;  /* 0x0001e40001147983 */ /* 0x000ee80000300800 */
[----:B------:R-:W3:Y:S04]  /*d7d0*/  LDL.LU R12, [R1+0x1a0] ;  /* 0x0001a000010c7983 */ /* 0x000ee80000300800 */
[----:B------:R-:W3:Y:S01]  /*d7e0*/  LDL.LU R10, [R1+0x210] ;  /* 0x00021000010a7983 */ /* 0x000ee20000300800 */
[----:B------:R-:W-:-:S02]  /*d7f0*/  ISETP.GT.AND P6, PT, R2, 0xc, PT ;  /* 0x0000000c0200780c */ /* 0x000fc40003fc4270 */
[C---:B------:R-:W-:Y:S01]  /*d800*/  ISETP.GT.AND P5, PT, R2.reuse, 0xd, PT ;  /* 0x0000000d0200780c */ /* 0x040fe20003fa4270 */
[----:B--2---:R-:W2:Y:S01]  /*d810*/  LDL R29, [R1+0x530] ;  /* 0x00053000011d7983 */ /* 0x004ea20000100800 */
[----:B------:R-:W-:-:S09]  /*d820*/  ISETP.GT.AND P3, PT, R2, 0xe, PT ;  /* 0x0000000e0200780c */ /* 0x000fd20003f64270 */
[----:B------:R-:W2:Y:S04]  /*d830*/  @P6 LDG.E.U16 R35, desc[UR24][R42.64] ;  /* 0x000000182a236981 */ /* 0x000ea8000c1e1500 */
[----:B------:R-:W2:Y:S04]  /*d840*/  @P6 LDG.E.U16 R33, desc[UR24][R38.64] ;  /* 0x0000001826216981 */ /* 0x000ea8000c1e1500 */
[----:B----4-:R0:W-:Y:S04]  /*d850*/  @P4 STL [R1+0x554], R34 ;  /* 0x0005542201004387 */ /* 0x0101e80000100800 */
[----:B------:R-:W4:Y:S04]  /*d860*/  @P5 LDG.E.U16 R16, desc[UR24][R36.64] ;  /* 0x0000001824105981 */ /* 0x000f28000c1e1500 */
[----:B------:R1:W4:Y:S04]  /*d870*/  @P5 LDG.E.U16 R0, desc[UR24][R30.64] ;  /* 0x000000181e005981 */ /* 0x000328000c1e1500 */
[----:B0-----:R-:W4:Y:S04]  /*d880*/  LDL R34, [R1+0x52c] ;  /* 0x00052c0001227983 */ /* 0x001f280000100800 */
[----:B------:R-:W-:Y:S01]  /*d890*/  @P4 STL [R1+0x558], R28 ;  /* 0x0005581c01004387 */ /* 0x000fe20000100800 */
[----:B------:R-:W-:-:S03]  /*d8a0*/  ISETP.GT.AND P4, PT, R2, 0xf, PT ;  /* 0x0000000f0200780c */ /* 0x000fc60003f84270 */
[----:B------:R-:W4:Y:S04]  /*d8b0*/  LDL.LU.64 R42, [R1+0x9e0] ;  /* 0x0009e000012a7983 */ /* 0x000f280000300a00 */
[----:B------:R-:W4:Y:S06]  /*d8c0*/  LDL.LU.64 R38, [R1+0x9d8] ;  /* 0x0009d80001267983 */ /* 0x000f2c0000300a00 */
[----:B------:R-:W4:Y:S04]  /*d8d0*/  @P4 LDG.E.U16 R32, desc[UR24][R8.64] ;  /* 0x0000001808204981 */ /* 0x000f28000c1e1500 */
[----:B---3--:R-:W3:Y:S04]  /*d8e0*/  @P4 LDG.E.U16 R13, desc[UR24][R18.64] ;  /* 0x00000018120d4981 */ /* 0x008ee8000c1e1500 */
[----:B------:R-:W3:Y:S01]  /*d8f0*/  @P3 LDG.E.U16 R27, desc[UR24][R20.64] ;  /* 0x00000018141b3981 */ /* 0x000ee2000c1e1500 */
[----:B-1----:R-:W-:-:S02]  /*d900*/  IMAD.MOV.U32 R31, RZ, RZ, R12 ;  /* 0x000000ffff1f7224 */ /* 0x002fc400078e000c */
[----:B------:R-:W-:-:S05]  /*d910*/  IMAD.MOV.U32 R30, RZ, RZ, R10 ;  /* 0x000000ffff1e7224 */ /* 0x000fca00078e000a */
[----:B------:R-:W3:Y:S04]  /*d920*/  @P3 LDG.E.U16 R5, desc[UR24][R30.64] ;  /* 0x000000181e053981 */ /* 0x000ee8000c1e1500 */
[----:B--2---:R0:W-:Y:S04]  /*d930*/  @P6 STL [R1+0x550], R35 ;  /* 0x0005502301006387 */ /* 0x0041e80000100800 */
[----:B0-----:R-:W2:Y:S04]  /*d940*/  LDL R35, [R1+0x528] ;  /* 0x0005280001237983 */ /* 0x001ea80000100800 */
[----:B------:R0:W-:Y:S04]  /*d950*/  @P6 STL [R1+0x54c], R33 ;  /* 0x00054c2101006387 */ /* 0x0001e80000100800 */
[----:B0-----:R-:W2:Y:S04]  /*d960*/  LDL R33, [R1+0x524] ;  /* 0x0005240001217983 */ /* 0x001ea80000100800 */
[----:B------:R-:W2:Y:S04]  /*d970*/  LDL.LU.64 R36, [R1+0x9d0] ;  /* 0x0009d00001247983 */ /* 0x000ea80000300a00 */
[----:B------:R-:W2:Y:S04]  /*d980*/  LDL R17, [R1+0x520] ;  /* 0x0005200001117983 */ /* 0x000ea80000100800 */
[----:B------:R-:W2:Y:S04]  /*d990*/  LDL R28, [R1+0x51c] ;  /* 0x00051c00011c7983 */ /* 0x000ea80000100800 */
[----:B----4-:R0:W-:Y:S04]  /*d9a0*/  @P5 STL [R1+0x548], R16 ;  /* 0x0005481001005387 */ /* 0x0101e80000100800 */
[----:B0-----:R-:W4:Y:S04]  /*d9b0*/  LDL R16, [R1+0x518] ;  /* 0x0005180001107983 */ /* 0x001f280000100800 */
[----:B------:R0:W-:Y:S04]  /*d9c0*/  @P5 STL [R1+0x544], R0 ;  /* 0x0005440001005387 */ /* 0x0001e80000100800 */
[----:B0-----:R-:W4:Y:S04]  /*d9d0*/  LDL R0, [R1+0x514] ;  /* 0x0005140001007983 */ /* 0x001f280000100800 */
[----:B------:R0:W-:Y:S04]  /*d9e0*/  STL.64 [R1+0x260], R30 ;  /* 0x0002601e01007387 */ /* 0x0001e80000100a00 */
[----:B0-----:R-:W4:Y:S04]  /*d9f0*/  LDL.LU.64 R30, [R1+0x9c8] ;  /* 0x0009c800011e7983 */ /* 0x001f280000300a00 */
[----:B------:R-:W-:Y:S04]  /*da00*/  STL.64 [R1+0x250], R18 ;  /* 0x0002501201007387 */ /* 0x000fe80000100a00 */
[----:B------:R-:W-:Y:S04]  /*da10*/  STL.64 [R1+0x258], R20 ;  /* 0x0002581401007387 */ /* 0x000fe80000100a00 */
[----:B---3--:R-:W-:Y:S04]  /*da20*/  @P3 STL [R1+0x53c], R27 ;  /* 0x00053c1b01003387 */ /* 0x008fe80000100800 */
[----:B------:R-:W-:Y:S04]  /*da30*/  @P3 STL [R1+0x540], R5 ;  /* 0x0005400501003387 */ /* 0x000fe80000100800 */
[----:B------:R0:W-:Y:S04]  /*da40*/  @P4 STL [R1+0x538], R13 ;  /* 0x0005380d01004387 */ /* 0x0001e80000100800 */
[----:B0-----:R-:W3:Y:S04]  /*da50*/  LDL.LU R13, [R1+0x214] ;  /* 0x00021400010d7983 */ /* 0x001ee80000300800 */
[----:B------:R-:W3:Y:S04]  /*da60*/  LDL.LU R12, [R1+0x3a0] ;  /* 0x0003a000010c7983 */ /* 0x000ee80000300800 */
[----:B------:R-:W3:Y:S04]  /*da70*/  LDL.LU R10, [R1+0x218] ;  /* 0x00021800010a7983 */ /* 0x000ee80000300800 */
[----:B------:R-:W4:Y:S04]  /*da80*/  LDL.LU R9, [R1+0x3a4] ;  /* 0x0003a40001097983 */ /* 0x000f280000300800 */
[----:B------:R-:W4:Y:S04]  /*da90*/  LDL.LU R8, [R1+0x220] ;  /* 0x0002200001087983 */ /* 0x000f280000300800 */
[----:B------:R-:W4:Y:S01]  /*daa0*/  LDL.LU R5, [R1+0x3a8] ;  /* 0x0003a80001057983 */ /* 0x000f220000300800 */
[----:B------:R-:W-:-:S02]  /*dab0*/  ISETP.GT.AND P6, PT, R2, 0x10, PT ;  /* 0x000000100200780c */ /* 0x000fc40003fc4270 */
[C---:B------:R-:W-:Y:S01]  /*dac0*/  ISETP.GT.AND P5, PT, R2.reuse, 0x11, PT ;  /* 0x000000110200780c */ /* 0x040fe20003fa4270 */
[----:B------:R-:W4:Y:S01]  /*dad0*/  LDL R27, [R1+0x510] ;  /* 0x00051000011b7983 */ /* 0x000f220000100800 */
[----:B------:R-:W-:-:S09]  /*dae0*/  ISETP.GT.AND P3, PT, R2, 0x12, PT ;  /* 0x000000120200780c */ /* 0x000fd20003f64270 */
[----:B------:R-:W4:Y:S04]  /*daf0*/  @P6 LDG.E.U16 R34, desc[UR24][R22.64] ;  /* 0x0000001816226981 */ /* 0x000f28000c1e1500 */
[----:B------:R-:W4:Y:S04]  /*db00*/  @P6 LDG.E.U16 R29, desc[UR24][R24.64] ;  /* 0x00000018181d6981 */ /* 0x000f28000c1e1500 */
[----:B--2---:R-:W2:Y:S04]  /*db10*/  @P5 LDG.E.U16 R33, desc[UR24][R14.64] ;  /* 0x000000180e215981 */ /* 0x004ea8000c1e1500 */
[----:B------:R-:W2:Y:S04]  /*db20*/  @P5 LDG.E.U16 R35, desc[UR24][R6.64] ;  /* 0x0000001806235981 */ /* 0x000ea8000c1e1500 */
[----:B------:R0:W-:Y:S04]  /*db30*/  @P4 STL [R1+0x534], R32 ;  /* 0x0005342001004387 */ /* 0x0001e80000100800 */
[----:B0-----:R-:W2:Y:S01]  /*db40*/  LDL R32, [R1+0x50c] ;  /* 0x00050c0001207983 */ /* 0x001ea20000100800 */
[----:B---3--:R-:W-:-:S03]  /*db50*/  IMAD.MOV.U32 R21, RZ, RZ, R10 ;  /* 0x000000ffff157224 */ /* 0x008fc600078e000a */
[----:B------:R-:W3:Y:S01]  /*db60*/  LDL.LU.64 R24, [R1+0x9c0] ;  /* 0x0009c00001187983 */ /* 0x000ee20000300a00 */
[----:B----4-:R-:W-:-:S03]  /*db70*/  IMAD.MOV.U32 R20, RZ, RZ, R9 ;  /* 0x000000ffff147224 */ /* 0x010fc600078e0009 */
[----:B------:R-:W4:Y:S01]  /*db80*/  LDL.LU.64 R22, [R1+0x9b8] ;  /* 0x0009b80001167983 */ /* 0x000f220000300a00 */
[----:B------:R-:W-:-:S03]  /*db90*/  IMAD.MOV.U32 R9, RZ, RZ, R8 ;  /* 0x000000ffff097224 */ /* 0x000fc600078e0008 */
[----:B------:R-:W3:Y:S01]  /*dba0*/  @P3 LDG.E.U16 R28, desc[UR24][R20.64] ;  /* 0x00000018141c3981 */ /* 0x000ee2000c1e1500 */
[----:B------:R-:W-:-:S05]  /*dbb0*/  IMAD.MOV.U32 R8, RZ, RZ, R5 ;  /* 0x000000ffff087224 */ /* 0x000fca00078e0005 */
[----:B------:R-:W4:Y:S01]  /*dbc0*/  @P3 LDG.E.U16 R17, desc[UR24][R8.64] ;  /* 0x0000001808113981 */ /* 0x000f22000c1e1500 */
[C---:B------:R-:W-:Y:S01]  /*dbd0*/  ISETP.GT.AND P4, PT, R2.reuse, 0x13, PT ;  /* 0x000000130200780c */ /* 0x040fe20003f84270 */
[----:B------:R-:W-:Y:S02]  /*dbe0*/  IMAD.MOV.U32 R18, RZ, RZ, R12 ;  /* 0x000000ffff127224 */ /* 0x000fe400078e000c */
[----:B------:R-:W-:Y:S01]  /*dbf0*/  IMAD.MOV.U32 R19, RZ, RZ, R13 ;  /* 0x000000ffff137224 */ /* 0x000fe200078e000d */
[----:B------:R0:W-:Y:S09]  /*dc00*/  @P6 STL [R1+0x52c], R34 ;  /* 0x00052c2201006387 */ /* 0x0001f20000100800 */
[----:B------:R-:W4:Y:S04]  /*dc10*/  @P4 LDG.E.U16 R0, desc[UR24][R40.64] ;  /* 0x0000001828004981 */ /* 0x000f28000c1e1500 */
[----:B------:R-:W4:Y:S04]  /*dc20*/  @P4 LDG.E.U16 R16, desc[UR24][R18.64] ;  /* 0x0000001812104981 */ /* 0x000f28000c1e1500 */
[----:B0-----:R-:W4:Y:S04]  /*dc30*/  LDL R34, [R1+0x508] ;  /* 0x0005080001227983 */ /* 0x001f280000100800 */
[----:B------:R-:W-:Y:S04]  /*dc40*/  @P6 STL [R1+0x530], R29 ;  /* 0x0005301d01006387 */ /* 0x000fe80000100800 */
[----:B------:R-:W4:Y:S04]  /*dc50*/  LDL.LU.64 R6, [R1+0x9b0] ;  /* 0x0009b00001067983 */ /* 0x000f280000300a00 */
[----:B--2---:R0:W-:Y:S04]  /*dc60*/  @P5 STL [R1+0x524], R33 ;  /* 0x0005242101005387 */ /* 0x0041e80000100800 */
[----:B------:R-:W2:Y:S04]  /*dc70*/  LDL R14, [R1+0x500] ;  /* 0x00050000010e7983 */ /* 0x000ea80000100800 */
[----:B------:R-:W2:Y:S04]  /*dc80*/  LDL R15, [R1+0x4fc] ;  /* 0x0004fc00010f7983 */ /* 0x000ea80000100800 */
[----:B0-----:R-:W2:Y:S04]  /*dc90*/  LDL R33, [R1+0x504] ;  /* 0x0005040001217983 */ /* 0x001ea80000100800 */
[----:B------:R0:W-:Y:S04]  /*dca0*/  @P5 STL [R1+0x528], R35 ;  /* 0x0005282301005387 */ /* 0x0001e80000100800 */
[----:B------:R-:W2:Y:S04]  /*dcb0*/  LDL R13, [R1+0x4f8] ;  /* 0x0004f800010d7983 */ /* 0x000ea80000100800 */
[----:B0-----:R-:W2:Y:S04]  /*dcc0*/  LDL R35, [R1+0x4f4] ;  /* 0x0004f40001237983 */ /* 0x001ea80000100800 */
[----:B------:R-:W-:Y:S04]  /*dcd0*/  STL.64 [R1+0x210], R18 ;  /* 0x0002101201007387 */ /* 0x000fe80000100a00 */
[----:B------:R-:W-:Y:S04]  /*dce0*/  STL.64 [R1+0x218], R20 ;  /* 0x0002181401007387 */ /* 0x000fe80000100a00 */
[----:B------:R0:W-:Y:S01]  /*dcf0*/  STL.64 [R1+0x220], R8 ;  /* 0x0002200801007387 */ /* 0x0001e20000100a00 */
[----:B------:R-:W-:-:S03]  /*dd00*/  ISETP.GT.AND P6, PT, R2, 0x14, PT ;  /* 0x000000140200780c */ /* 0x000fc60003fc4270 */
[----:B0-----:R-:W2:Y:S10]  /*dd10*/  LDL.LU.64 R8, [R1+0x9a8] ;  /* 0x0009a80001087983 */ /* 0x001eb40000300a00 */
[----:B------:R-:W2:Y:S01]  /*dd20*/  @P6 LDG.E.U16 R32, desc[UR24][R44.64] ;  /* 0x000000182c206981 */ /* 0x000ea2000c1e1500 */
[----:B------:R-:W-:-:S03]  /*dd30*/  ISETP.GT.AND P5, PT, R2, 0x15, PT ;  /* 0x000000150200780c */ /* 0x000fc60003fa4270 */
[----:B------:R-:W2:Y:S04]  /*dd40*/  @P6 LDG.E.U16 R27, desc[UR24][R46.64] ;  /* 0x000000182e1b6981 */ /* 0x000ea8000c1e1500 */
[----:B---3--:R-:W-:Y:S04]  /*dd50*/  @P3 STL [R1+0x51c], R28 ;  /* 0x00051c1c01003387 */ /* 0x008fe80000100800 */
[----:B----4-:R0:W-:Y:S04]  /*dd60*/  @P3 STL [R1+0x520], R17 ;  /* 0x0005201101003387 */ /* 0x0101e80000100800 */
[----:B------:R-:W3:Y:S04]  /*dd70*/  LDL.LU.64 R40, [R1+0x9a0] ;  /* 0x0009a00001287983 */ /* 0x000ee80000300a00 */
[----:B------:R-:W4:Y:S04]  /*dd80*/  LDL.LU R19, [R1+0x3ac] ;  /* 0x0003ac0001137983 */ /* 0x000f280000300800 */
[----:B------:R-:W4:Y:S04]  /*dd90*/  LDL.LU R18, [R1+0x3cc] ;  /* 0x0003cc0001127983 */ /* 0x000f280000300800 */
[----:B------:R-:W3:Y:S04]  /*dda0*/  LDL.LU R20, [R1+0x3b0] ;  /* 0x0003b00001147983 */ /* 0x000ee80000300800 */
[----:B------:R-:W4:Y:S04]  /*ddb0*/  LDL.LU R12, [R1+0x3d0] ;  /* 0x0003d000010c7983 */ /* 0x000f280000300800 */
[----:B------:R-:W4:Y:S04]  /*ddc0*/  LDL.LU R10, [R1+0x3b4] ;  /* 0x0003b400010a7983 */ /* 0x000f280000300800 */
[----:B------:R-:W4:Y:S01]  /*ddd0*/  LDL.LU R5, [R1+0x3d4] ;  /* 0x0003d40001057983 */ /* 0x000f220000300800 */
[----:B------:R-:W-:-:S03]  /*dde0*/  ISETP.GT.AND P3, PT, R2, 0x16, PT ;  /* 0x000000160200780c */ /* 0x000fc60003f64270 */
[----:B------:R-:W4:Y:S04]  /*ddf0*/  @P5 LDG.E.U16 R34, desc[UR24][R42.64] ;  /* 0x000000182a225981 */ /* 0x000f28000c1e1500 */
[----:B0-----:R-:W4:Y:S04]  /*de00*/  LDL R17, [R1+0x4f0] ;  /* 0x0004f00001117983 */ /* 0x001f280000100800 */
[----:B--2---:R0:W2:Y:S04]  /*de10*/  @P5 LDG.E.U16 R33, desc[UR24][R38.64] ;  /* 0x0000001826215981 */ /* 0x0040a8000c1e1500 */
[----:B------:R1:W-:Y:S04]  /*de20*/  @P4 STL [R1+0x514], R0 ;  /* 0x0005140001004387 */ /* 0x0003e80000100800 */
[----:B-1----:R-:W2:Y:S04]  /*de30*/  LDL R0, [R1+0x4ec] ;  /* 0x0004ec0001007983 */ /* 0x002ea80000100800 */
[----:B------:R1:W-:Y:S04]  /*de40*/  @P4 STL [R1+0x518], R16 ;  /* 0x0005181001004387 */ /* 0x0003e80000100800 */
[----:B------:R-:W2:Y:S04]  /*de50*/  LDL.LU.64 R46, [R1+0x998] ;  /* 0x00099800012e7983 */ /* 0x000ea80000300a00 */
[----:B------:R-:W2:Y:S04]  /*de60*/  LDL.LU.64 R44, [R1+0x990] ;  /* 0x00099000012c7983 */ /* 0x000ea80000300a00 */
[----:B-1----:R-:W2:Y:S04]  /*de70*/  LDL R16, [R1+0x4e8] ;  /* 0x0004e80001107983 */ /* 0x002ea80000100800 */
[----:B------:R1:W-:Y:S04]  /*de80*/  @P6 STL [R1+0x50c], R32 ;  /* 0x00050c2001006387 */ /* 0x0003e80000100800 */
[----:B-1----:R-:W2:Y:S01]  /*de90*/  LDL R32, [R1+0x4e4] ;  /* 0x0004e40001207983 */ /* 0x002ea20000100800 */
[----:B---3--:R-:W-:-:S02]  /*dea0*/  IMAD.MOV.U32 R21, RZ, RZ, R20 ;  /* 0x000000ffff157224 */ /* 0x008fc400078e0014 */
[----:B----4-:R-:W-:Y:S02]  /*deb0*/  IMAD.MOV.U32 R20, RZ, RZ, R12 ;  /* 0x000000ffff147224 */ /* 0x010fe400078e000c */
[----:B0-----:R-:W-:-:S03]  /*dec0*/  IMAD.MOV.U32 R39, RZ, RZ, R10 ;  /* 0x000000ffff277224 */ /* 0x001fc600078e000a */
[----:B------:R-:W3:Y:S01]  /*ded0*/  @P3 LDG.E.U16 R15, desc[UR24][R20.64] ;  /* 0x00000018140f3981 */ /* 0x000ee2000c1e1500 */
[----:B------:R-:W-:-:S05]  /*dee0*/  IMAD.MOV.U32 R38, RZ, RZ, R5 ;  /* 0x000000ffff267224 */ /* 0x000fca00078e0005 */
[----:B------:R-:W4:Y:S01]  /*def0*/  @P3 LDG.E.U16 R14, desc[UR24][R38.64] ;  /* 0x00000018260e3981 */ /* 0x000f22000c1e1500 */
[----:B------:R-:W-:-:S03]  /*df00*/  ISETP.GT.AND P4, PT, R2, 0x17, PT ;  /* 0x000000170200780c */ /* 0x000fc60003f84270 */
[----:B------:R0:W-:Y:S01]  /*df10*/  @P6 STL [R1+0x510], R27 ;  /* 0x0005101b01006387 */ /* 0x0001e20000100800 */
[----:B------:R-:W-:-:S03]  /*df20*/  ISETP.GT.AND P6, PT, R2, 0x18, PT ;  /* 0x000000180200780c */ /* 0x000fc60003fc4270 */
[----:B------:R-:W4:Y:S04]  /*df30*/  LDL.LU.64 R42, [R1+0x988] ;  /* 0x00098800012a7983 */ /* 0x000f280000300a00 */
[----:B------:R-:W4:Y:S04]  /*df40*/  LDL R28, [R1+0x4e0] ;  /* 0x0004e000011c7983 */ /* 0x000f280000100800 */
[----:B0-----:R-:W4:Y:S04]  /*df50*/  LDL R27, [R1+0x4dc] ;  /* 0x0004dc00011b7983 */ /* 0x001f280000100800 */
[----:B--2---:R0:W-:Y:S04]  /*df60*/  @P5 STL [R1+0x504], R33 ;  /* 0x0005042101005387 */ /* 0x0041e80000100800 */
[----:B------:R-:W2:Y:S04]  /*df70*/  @P4 LDG.E.U16 R13, desc[UR24][R18.64] ;  /* 0x00000018120d4981 */ /* 0x000ea8000c1e1500 */
[----:B------:R-:W2:Y:S04]  /*df80*/  @P4 LDG.E.U16 R35, desc[UR24][R36.64] ;  /* 0x0000001824234981 */ /* 0x000ea8000c1e1500 */
[----:B0-----:R-:W2:Y:S04]  /*df90*/  LDL R33, [R1+0x4d8] ;  /* 0x0004d80001217983 */ /* 0x001ea80000100800 */
[----:B------:R0:W-:Y:S01]  /*dfa0*/  @P5 STL [R1+0x508], R34 ;  /* 0x0005082201005387 */ /* 0x0001e20000100800 */
[----:B------:R-:W-:-:S03]  /*dfb0*/  ISETP.GT.AND P5, PT, R2, 0x19, PT ;  /* 0x000000190200780c */ /* 0x000fc60003fa4270 */
[----:B------:R-:W2:Y:S04]  /*dfc0*/  @P6 LDG.E.U16 R0, desc[UR24][R24.64] ;  /* 0x0000001818006981 */ /* 0x000ea8000c1e1500 */
[----:B------:R-:W2:Y:S04]  /*dfd0*/  @P6 LDG.E.U16 R17, desc[UR24][R30.64] ;  /* 0x000000181e116981 */ /* 0x000ea8000c1e1500 */
[----:B0-----:R-:W2:Y:S04]  /*dfe0*/  LDL R34, [R1+0x4d4] ;  /* 0x0004d40001227983 */ /* 0x001ea80000100800 */
[----:B------:R0:W-:Y:S04]  /*dff0*/  STL.64 [R1+0x1e0], R38 ;  /* 0x0001e02601007387 */ /* 0x0001e80000100a00 */
[----:B------:R-:W2:Y:S04]  /*e000*/  @P5 LDG.E.U16 R16, desc[UR24][R22.64] ;  /* 0x0000001816105981 */ /* 0x000ea8000c1e1500 */
[----:B0-----:R-:W2:Y:S04]  /*e010*/  LDL.LU.64 R38, [R1+0x980] ;  /* 0x0009800001267983 */ /* 0x001ea80000300a00 */
[----:B------:R-:W-:Y:S04]  /*e020*/  STL.64 [R1+0x1d0], R18 ;  /* 0x0001d01201007387 */ /* 0x000fe80000100a00 */
[----:B------:R-:W-:Y:S04]  /*e030*/  STL.64 [R1+0x1d8], R20 ;  /* 0x0001d81401007387 */ /* 0x000fe80000100a00 */
[----:B------:R-:W2:Y:S04]  /*e040*/  @P5 LDG.E.U16 R32, desc[UR24][R6.64] ;  /* 0x0000001806205981 */ /* 0x000ea8000c1e1500 */
[----:B---3--:R0:W-:Y:S04]  /*e050*/  @P3 STL [R1+0x4fc], R15 ;  /* 0x0004fc0f01003387 */ /* 0x0081e80000100800 */
[----:B0-----:R-:W3:Y:S04]  /*e060*/  LDL.LU R15, [R1+0x3d8] ;  /* 0x0003d800010f7983 */ /* 0x001ee80000300800 */
[----:B----4-:R0:W-:Y:S04]  /*e070*/  @P3 STL [R1+0x500], R14 ;  /* 0x0005000e01003387 */ /* 0x0101e80000100800 */
[----:B0-----:R-:W4:Y:S04]  /*e080*/  LDL.LU R14, [R1+0x3f8] ;  /* 0x0003f800010e7983 */ /* 0x001f280000300800 */
[----:B------:R-:W4:Y:S04]  /*e090*/  LDL.LU.64 R36, [R1+0x978] ;  /* 0x0009780001247983 */ /* 0x000f280000300a00 */
[----:B------:R-:W4:Y:S04]  /*e0a0*/  LDL.LU R18, [R1+0x3dc] ;  /* 0x0003dc0001127983 */ /* 0x000f280000300800 */
[----:B------:R-:W4:Y:S04]  /*e0b0*/  LDL.LU R12, [R1+0x3fc] ;  /* 0x0003fc00010c7983 */ /* 0x000f280000300800 */
[----:B------:R-:W4:Y:S04]  /*e0c0*/  LDL.LU R10, [R1+0x3e0] ;  /* 0x0003e000010a7983 */ /* 0x000f280000300800 */
[----:B------:R-:W4:Y:S01]  /*e0d0*/  LDL.LU R5, [R1+0x400] ;  /* 0x0004000001057983 */ /* 0x000f220000300800 */
[----:B------:R-:W-:-:S03]  /*e0e0*/  ISETP.GT.AND P3, PT, R2, 0x1a, PT ;  /* 0x0000001a0200780c */ /* 0x000fc60003f64270 */
[----:B--2---:R0:W-:Y:S04]  /*e0f0*/  @P4 STL [R1+0x4f8], R13 ;  /* 0x0004f80d01004387 */ /* 0x0041e80000100800 */
[----:B0-----:R-:W2:Y:S04]  /*e100*/  LDL R13, [R1+0x4d0] ;  /* 0x0004d000010d7983 */ /* 0x001ea80000100800 */
[----:B------:R0:W-:Y:S01]  /*e110*/  @P4 STL [R1+0x4f4], R35 ;  /* 0x0004f42301004387 */ /* 0x0001e20000100800 */
[----:B------:R-:W-:-:S03]  /*e120*/  ISETP.GT.AND P4, PT, R2, 0x1b, PT ;  /* 0x0000001b0200780c */ /* 0x000fc60003f84270 */
[----:B0-----:R-:W2:Y:S04]  /*e130*/  LDL R35, [R1+0x4cc] ;  /* 0x0004cc0001237983 */ /* 0x001ea80000100800 */
[----:B------:R-:W2:Y:S04]  /*e140*/  LDL.LU.64 R30, [R1+0x970] ;  /* 0x00097000011e7983 */ /* 0x000ea80000300a00 */
[----:B------:R-:W2:Y:S04]  /*e150*/  LDL.LU.64 R24, [R1+0x968] ;  /* 0x0009680001187983 */ /* 0x000ea80000300a00 */
[----:B------:R0:W-:Y:S04]  /*e160*/  @P6 STL [R1+0x4ec], R0 ;  /* 0x0004ec0001006387 */ /* 0x0001e80000100800 */
[----:B------:R-:W2:Y:S04]  /*e170*/  @P4 LDG.E.U16 R34, desc[UR24][R8.64] ;  /* 0x0000001808224981 */ /* 0x000ea8000c1e1500 */
[----:B0-----:R-:W2:Y:S04]  /*e180*/  LDL R0, [R1+0x4c8] ;  /* 0x0004c80001007983 */ /* 0x001ea80000100800 */
[----:B------:R-:W-:Y:S04]  /*e190*/  @P6 STL [R1+0x4f0], R17 ;  /* 0x0004f01101006387 */ /* 0x000fe80000100800 */
[----:B------:R-:W2:Y:S04]  /*e1a0*/  LDL.LU.64 R22, [R1+0x960] ;  /* 0x0009600001167983 */ /* 0x000ea80000300a00 */
[----:B------:R-:W2:Y:S04]  /*e1b0*/  LDL.LU.64 R6, [R1+0x958] ;  /* 0x0009580001067983 */ /* 0x000ea80000300a00 */
[----:B------:R0:W-:Y:S04]  /*e1c0*/  @P5 STL [R1+0x4e4], R32 ;  /* 0x0004e42001005387 */ /* 0x0001e80000100800 */
[----:B------:R4:W-:Y:S04]  /*e1d0*/  @P5 STL [R1+0x4e8], R16 ;  /* 0x0004e81001005387 */ /* 0x0009e80000100800 */
[----:B0-----:R-:W2:Y:S01]  /*e1e0*/  LDL R32, [R1+0x4c4] ;  /* 0x0004c40001207983 */ /* 0x001ea20000100800 */
[----:B---3--:R-:W-:-:S03]  /*e1f0*/  IMAD.MOV.U32 R17, RZ, RZ, R15 ;  /* 0x000000ffff117224 */ /* 0x008fc600078e000f */
[----:B------:R-:W3:Y:S01]  /*e200*/  LDL R15, [R1+0x4bc] ;  /* 0x0004bc00010f7983 */ /* 0x000ee20000100800 */
[----:B----4-:R-:W-:-:S03]  /*e210*/  IMAD.MOV.U32 R16, RZ, RZ, R14 ;  /* 0x000000ffff107224 */ /* 0x010fc600078e000e */
[----:B------:R-:W4:Y:S04]  /*e220*/  LDL R14, [R1+0x4c0] ;  /* 0x0004c000010e7983 */ /* 0x000f280000100800 */
[----:B------:R-:W3:Y:S01]  /*e230*/  @P4 LDG.E.U16 R33, desc[UR24][R16.64] ;  /* 0x0000001810214981 */ /* 0x000ee2000c1e1500 */
[----:B------:R-:W-:Y:S02]  /*e240*/  IMAD.MOV.U32 R19, RZ, RZ, R18 ;  /* 0x000000ffff137224 */ /* 0x000fe400078e0012 */
[----:B------:R-:W-:Y:S02]  /*e250*/  IMAD.MOV.U32 R18, RZ, RZ, R12 ;  /* 0x000000ffff127224 */ /* 0x000fe400078e000c */
[----:B------:R-:W-:-:S03]  /*e260*/  IMAD.MOV.U32 R21, RZ, RZ, R10 ;  /* 0x000000ffff157224 */ /* 0x000fc600078e000a */
[----:B------:R-:W3:Y:S01]  /*e270*/  @P3 LDG.E.U16 R27, desc[UR24][R18.64] ;  /* 0x00000018121b3981 */ /* 0x000ee2000c1e1500 */
[----:B------:R-:W-:-:S05]  /*e280*/  IMAD.MOV.U32 R20, RZ, RZ, R5 ;  /* 0x000000ffff147224 */ /* 0x000fca00078e0005 */
[----:B------:R-:W4:Y:S04]  /*e290*/  @P3 LDG.E.U16 R28, desc[UR24][R20.64] ;  /* 0x00000018141c3981 */ /* 0x000f28000c1e1500 */
[----:B------:R-:W-:Y:S04]  /*e2a0*/  STL.64 [R1+0x190], R16 ;  /* 0x0001901001007387 */ /* 0x000fe80000100a00 */
[----:B------:R-:W-:Y:S01]  /*e2b0*/  STL.64 [R1+0x1a0], R20 ;  /* 0x0001a01401007387 */ /* 0x000fe20000100a00 */
[----:B------:R-:W-:-:S03]  /*e2c0*/  ISETP.GT.AND P6, PT, R2, 0x1c, PT ;  /* 0x0000001c0200780c */ /* 0x000fc60003fc4270 */
[----:B------:R0:W-:Y:S01]  /*e2d0*/  STL.64 [R1+0x198], R18 ;  /* 0x0001981201007387 */ /* 0x0001e20000100a00 */
[----:B------:R-:W-:-:S09]  /*e2e0*/  ISETP.GT.AND P5, PT, R2, 0x1d, PT ;  /* 0x0000001d0200780c */ /* 0x000fd20003fa4270 */
[----:B--2---:R-:W2:Y:S04]  /*e2f0*/  @P6 LDG.E.U16 R13, desc[UR24][R40.64] ;  /* 0x00000018280d6981 */ /* 0x004ea8000c1e1500 */
[----:B0-----:R-:W2:Y:S04]  /*e300*/  LDL R18, [R1+0x4b8] ;  /* 0x0004b80001127983 */ /* 0x001ea80000100800 */
[----:B------:R-:W2:Y:S04]  /*e310*/  @P6 LDG.E.U16 R35, desc[UR24][R46.64] ;  /* 0x000000182e236981 */ /* 0x000ea8000c1e1500 */
[----:B------:R-:W2:Y:S04]  /*e320*/  @P5 LDG.E.U16 R0, desc[UR24][R44.64] ;  /* 0x000000182c005981 */ /* 0x000ea8000c1e1500 */
[----:B------:R0:W2:Y:S04]  /*e330*/  @P5 LDG.E.U16 R32, desc[UR24][R42.64] ;  /* 0x000000182a205981 */ /* 0x0000a8000c1e1500 */
[----:B---3--:R-:W-:Y:S04]  /*e340*/  @P3 STL [R1+0x4dc], R27 ;  /* 0x0004dc1b01003387 */ /* 0x008fe80000100800 */
[----:B----4-:R-:W-:Y:S04]  /*e350*/  @P3 STL [R1+0x4e0], R28 ;  /* 0x0004e01c01003387 */ /* 0x010fe80000100800 */
[----:B------:R1:W-:Y:S04]  /*e360*/  @P4 STL [R1+0x4d8], R33 ;  /* 0x0004d82101004387 */ /* 0x0003e80000100800 */
[----:B-1----:R-:W3:Y:S04]  /*e370*/  LDL R33, [R1+0x4b4] ;  /* 0x0004b40001217983 */ /* 0x002ee80000100800 */
[----:B------:R-:W4:Y:S04]  /*e380*/  LDL.LU.64 R8, [R1+0x950] ;  /* 0x0009500001087983 */ /* 0x000f280000300a00 */
[----:B------:R-:W3:Y:S04]  /*e390*/  LDL.LU R20, [R1+0x5ac] ;  /* 0x0005ac0001147983 */ /* 0x000ee80000300800 */
[----:B------:R-:W3:Y:S04]  /*e3a0*/  LDL.LU R19, [R1+0x5cc] ;  /* 0x0005cc0001137983 */ /* 0x000ee80000300800 */
[----:B------:R-:W0:Y:S04]  /*e3b0*/  LDL.LU R16, [R1+0x5b0] ;  /* 0x0005b00001107983 */ /* 0x000e280000300800 */
[----:B------:R-:W3:Y:S04]  /*e3c0*/  LDL.LU R12, [R1+0x5d0] ;  /* 0x0005d000010c7983 */ /* 0x000ee80000300800 */
[----:B------:R-:W4:Y:S04]  /*e3d0*/  LDL.LU R10, [R1+0x5b4] ;  /* 0x0005b400010a7983 */ /* 0x000f280000300800 */
[----:B------:R-:W4:Y:S01]  /*e3e0*/  LDL.LU R5, [R1+0x5d4] ;  /* 0x0005d40001057983 */ /* 0x000f220000300800 */
[----:B------:R-:W-:-:S03]  /*e3f0*/  ISETP.GT.AND P3, PT, R2, 0x1e, PT ;  /* 0x0000001e0200780c */ /* 0x000fc60003f64270 */
[----:B------:R-:W4:Y:S04]  /*e400*/  LDL R29, [R1+0x4b0] ;  /* 0x0004b000011d7983 */ /* 0x000f280000100800 */
[----:B------:R1:W-:Y:S04]  /*e410*/  @P4 STL [R1+0x4d4], R34 ;  /* 0x0004d42201004387 */ /* 0x0003e80000100800 */
[----:B-1----:R-:W4:Y:S04]  /*e420*/  LDL R34, [R1+0x4ac] ;  /* 0x0004ac0001227983 */ /* 0x002f280000100800 */
[----:B------:R-:W4:Y:S04]  /*e430*/  LDL.LU.64 R40, [R1+0x948] ;  /* 0x0009480001287983 */ /* 0x000f280000300a00 */
[----:B------:R-:W4:Y:S04]  /*e440*/  LDL.LU.64 R46, [R1+0x940] ;  /* 0x00094000012e7983 */ /* 0x000f280000300a00 */
[----:B------:R-:W4:Y:S04]  /*e450*/  LDL R17, [R1+0x4a8] ;  /* 0x0004a80001117983 */ /* 0x000f280000100800 */
[----:B--2---:R1:W-:Y:S04]  /*e460*/  @P6 STL [R1+0x4cc], R35 ;  /* 0x0004cc2301006387 */ /* 0x0043e80000100800 */
[----:B-1----:R-:W2:Y:S01]  /*e470*/  LDL R35, [R1+0x4a4] ;  /* 0x0004a40001237983 */ /* 0x002ea20000100800 */
[----:B0-----:R-:W-:-:S02]  /*e480*/  IMAD.MOV.U32 R43, RZ, RZ, R16 ;  /* 0x000000ffff2b7224 */ /* 0x001fc400078e0010 */
[----:B---3--:R-:W-:Y:S02]  /*e490*/  IMAD.MOV.U32 R42, RZ, RZ, R12 ;  /* 0x000000ffff2a7224 */ /* 0x008fe400078e000c */
[----:B----4-:R-:W-:-:S03]  /*e4a0*/  IMAD.MOV.U32 R45, RZ, RZ, R10 ;  /* 0x000000ffff2d7224 */ /* 0x010fc600078e000a */
[----:B------:R-:W3:Y:S01]  /*e4b0*/  @P3 LDG.E.U16 R15, desc[UR24][R42.64] ;  /* 0x000000182a0f3981 */ /* 0x000ee2000c1e1500 */
[----:B------:R-:W-:-:S05]  /*e4c0*/  IMAD.MOV.U32 R44, RZ, RZ, R5 ;  /* 0x000000ffff2c7224 */ /* 0x000fca00078e0005 */
[----:B------:R-:W4:Y:S01]  /*e4d0*/  @P3 LDG.E.U16 R14, desc[UR24][R44.64] ;  /* 0x000000182c0e3981 */ /* 0x000f22000c1e1500 */
[----:B------:R-:W-:-:S03]  /*e4e0*/  ISETP.GT.AND P4, PT, R2, 0x1f, PT ;  /* 0x0000001f0200780c */ /* 0x000fc60003f84270 */
[----:B------:R0:W-:Y:S01]  /*e4f0*/  @P6 STL [R1+0x4d0], R13 ;  /* 0x0004d00d01006387 */ /* 0x0001e20000100800 */
[----:B------:R-:W-:-:S03]  /*e500*/  ISETP.GT.AND P6, PT, R2, 0x20, PT ;  /* 0x000000200200780c */ /* 0x000fc60003fc4270 */
[----:B------:R-:W4:Y:S01]  /*e510*/  LDL R28, [R1+0x4a0] ;  /* 0x0004a000011c7983 */ /* 0x000f220000100800 */
[----:B------:R-:W-:-:S03]  /*e520*/  IMAD.MOV.U32 R21, RZ, RZ, R20 ;  /* 0x000000ffff157224 */ /* 0x000fc600078e0014 */
[----:B------:R-:W4:Y:S04]  /*e530*/  LDL R27, [R1+0x49c] ;  /* 0x00049c00011b7983 */ /* 0x000f280000100800 */
[----:B0-----:R-:W4:Y:S01]  /*e540*/  LDL R13, [R1+0x498] ;  /* 0x00049800010d7983 */ /* 0x001f220000100800 */
[----:B------:R-:W-:-:S03]  /*e550*/  IMAD.MOV.U32 R20, RZ, RZ, R19 ;  /* 0x000000ffff147224 */ /* 0x000fc600078e0013 */
[----:B------:R0:W-:Y:S04]  /*e560*/  @P5 STL [R1+0x4c8], R0 ;  /* 0x0004c80001005387 */ /* 0x0001e80000100800 */
[----:B------:R-:W4:Y:S04]  /*e570*/  @P4 LDG.E.U16 R33, desc[UR24][R38.64] ;  /* 0x0000001826214981 */ /* 0x000f28000c1e1500 */
[----:B------:R-:W4:Y:S04]  /*e580*/  @P4 LDG.E.U16 R18, desc[UR24][R20.64] ;  /* 0x0000001814124981 */ /* 0x000f28000c1e1500 */
[----:B0-----:R-:W4:Y:S04]  /*e590*/  LDL R0, [R1+0x494] ;  /* 0x0004940001007983 */ /* 0x001f280000100800 */
[----:B------:R0:W-:Y:S01]  /*e5a0*/  @P5 STL [R1+0x4c4], R32 ;  /* 0x0004c42001005387 */ /* 0x0001e20000100800 */
[----:B------:R-:W-:-:S03]  /*e5b0*/  ISETP.GT.AND P5, PT, R2, 0x21, PT ;  /* 0x000000210200780c */ /* 0x000fc60003fa4270 */
[----:B------:R-:W4:Y:S04]  /*e5c0*/  @P6 LDG.E.U16 R34, desc[UR24][R30.64] ;  /* 0x000000181e226981 */ /* 0x000f28000c1e1500 */
[----:B------:R-:W4:Y:S04]  /*e5d0*/  @P6 LDG.E.U16 R29, desc[UR24][R36.64] ;  /* 0x00000018241d6981 */ /* 0x000f28000c1e1500 */
[----:B0-----:R-:W4:Y:S04]  /*e5e0*/  LDL R32, [R1+0x490] ;  /* 0x0004900001207983 */ /* 0x001f280000100800 */
[----:B------:R-:W-:Y:S04]  /*e5f0*/  STL.64 [R1+0x150], R20 ;  /* 0x0001501401007387 */ /* 0x000fe80000100a00 */
[----:B------:R0:W-:Y:S04]  /*e600*/  STL.64 [R1+0x160], R44 ;  /* 0x0001602c01007387 */ /* 0x0001e80000100a00 */
[----:B--2---:R-:W2:Y:S04]  /*e610*/  @P5 LDG.E.U16 R35, desc[UR24][R22.64] ;  /* 0x0000001816235981 */ /* 0x004ea8000c1e1500 */
[----:B------:R-:W2:Y:S04]  /*e620*/  @P5 LDG.E.U16 R17, desc[UR24][R24.64] ;  /* 0x0000001818115981 */ /* 0x000ea8000c1e1500 */
[----:B0-----:R-:W2:Y:S04]  /*e630*/  LDL.LU.64 R44, [R1+0x938] ;  /* 0x00093800012c7983 */ /* 0x001ea80000300a00 */
[----:B------:R0:W-:Y:S04]  /*e640*/  STL.64 [R1+0x158], R42 ;  /* 0x0001582a01007387 */ /* 0x0001e80000100a00 */
[----:B0-----:R-:W2:Y:S04]  /*e650*/  LDL.LU.64 R42, [R1+0x930] ;  /* 0x00093000012a7983 */ /* 0x001ea80000300a00 */
[----:B------:R-:W2:Y:S04]  /*e660*/  LDL.LU R16, [R1+0x5d8] ;  /* 0x0005d80001107983 */ /* 0x000ea80000300800 */
[----:B---3--:R0:W-:Y:S04]  /*e670*/  @P3 STL [R1+0x4bc], R15 ;  /* 0x0004bc0f01003387 */ /* 0x0081e80000100800 */
[----:B0-----:R-:W3:Y:S04]  /*e680*/  LDL.LU R15, [R1+0x5f8] ;  /* 0x0005f800010f7983 */ /* 0x001ee80000300800 */
[----:B----4-:R0:W-:Y:S04]  /*e690*/  @P3 STL [R1+0x4c0], R14 ;  /* 0x0004c00e01003387 */ /* 0x0101e80000100800 */
[----:B0-----:R-:W4:Y:S04]  /*e6a0*/  LDL.LU R14, [R1+0x5dc] ;  /* 0x0005dc00010e7983 */ /* 0x001f280000300800 */
[----:B------:R-:W3:Y:S04]  /*e6b0*/  LDL.LU R12, [R1+0x5fc] ;  /* 0x0005fc00010c7983 */ /* 0x000ee80000300800 */
[----:B------:R-:W3:Y:S04]  /*e6c0*/  LDL.LU R10, [R1+0x5e0] ;  /* 0x0005e000010a7983 */ /* 0x000ee80000300800 */
[----:B------:R-:W3:Y:S04]  /*e6d0*/  LDL.LU R5, [R1+0x600] ;  /* 0x0006000001057983 */ /* 0x000ee80000300800 */
[----:B------:R-:W3:Y:S04]  /*e6e0*/  LDL.LU.64 R38, [R1+0x928] ;  /* 0x0009280001267983 */ /* 0x000ee80000300a00 */
[----:B------:R0:W-:Y:S01]  /*e6f0*/  @P4 STL [R1+0x4b4], R33 ;  /* 0x0004b42101004387 */ /* 0x0001e20000100800 */
[----:B------:R-:W-:-:S03]  /*e700*/  ISETP.GT.AND P3, PT, R2, 0x22, PT ;  /* 0x000000220200780c */ /* 0x000fc60003f64270 */
[----:B0-----:R-:W3:Y:S04]  /*e710*/  LDL R33, [R1+0x48c] ;  /* 0x00048c0001217983 */ /* 0x001ee80000100800 */
[----:B------:R-:W-:Y:S04]  /*e720*/  @P4 STL [R1+0x4b8], R18 ;  /* 0x0004b81201004387 */ /* 0x000fe80000100800 */
[----:B------:R-:W3:Y:S04]  /*e730*/  LDL.LU.64 R36, [R1+0x920] ;  /* 0x0009200001247983 */ /* 0x000ee80000300a00 */
[----:B------:R-:W3:Y:S01]  /*e740*/  LDL.LU.64 R30, [R1+0x918] ;  /* 0x00091800011e7983 */ /* 0x000ee20000300a00 */
[----:B------:R-:W-:-:S03]  /*e750*/  ISETP.GT.AND P4, PT, R2, 0x23, PT ;  /* 0x000000230200780c */ /* 0x000fc60003f84270 */
[----:B------:R0:W-:Y:S04]  /*e760*/  @P6 STL [R1+0x4ac], R34 ;  /* 0x0004ac2201006387 */ /* 0x0001e80000100800 */
[----:B0-----:R-:W3:Y:S04]  /*e770*/  LDL R34, [R1+0x488] ;  /* 0x0004880001227983 */ /* 0x001ee80000100800 */
[----:B------:R-:W-:Y:S04]  /*e780*/  @P6 STL [R1+0x4b0], R29 ;  /* 0x0004b01d01006387 */ /* 0x000fe80000100800 */
[----:B------:R-:W3:Y:S04]  /*e790*/  LDL.LU.64 R24, [R1+0x910] ;  /* 0x0009100001187983 */ /* 0x000ee80000300a00 */
[----:B------:R-:W3:Y:S04]  /*e7a0*/  LDL.LU.64 R22, [R1+0x908] ;  /* 0x0009080001167983 */ /* 0x000ee80000300a00 */
[----:B--2---:R0:W-:Y:S04]  /*e7b0*/  @P5 STL [R1+0x4a4], R35 ;  /* 0x0004a42301005387 */ /* 0x0041e80000100800 */
[----:B------:R1:W-:Y:S04]  /*e7c0*/  @P5 STL [R1+0x4a8], R17 ;  /* 0x0004a81101005387 */ /* 0x0003e80000100800 */
[----:B------:R-:W2:Y:S01]  /*e7d0*/  @P4 LDG.E.U16 R0, desc[UR24][R6.64] ;  /* 0x0000001806004981 */ /* 0x000ea2000c1e1500 */
[----:B----4-:R-:W-:-:S03]  /*e7e0*/  IMAD.MOV.U32 R21, RZ, RZ, R14 ;  /* 0x000000ffff157224 */ /* 0x010fc600078e000e */
[----:B0-----:R-:W4:Y:S01]  /*e7f0*/  LDL R35, [R1+0x484] ;  /* 0x0004840001237983 */ /* 0x001f220000100800 */
[----:B-1----:R-:W-:Y:S02]  /*e800*/  IMAD.MOV.U32 R17, RZ, RZ, R16 ;  /* 0x000000ffff117224 */ /* 0x002fe400078e0010 */
[----:B---3--:R-:W-:Y:S01]  /*e810*/  IMAD.MOV.U32 R16, RZ, RZ, R15 ;  /* 0x000000ffff107224 */ /* 0x008fe200078e000f */
[----:B------:R-:W3:Y:S01]  /*e820*/  LDL R19, [R1+0x480] ;  /* 0x0004800001137983 */ /* 0x000ee20000100800 */
[----:B------:R-:W-:Y:S02]  /*e830*/  IMAD.MOV.U32 R20, RZ, RZ, R12 ;  /* 0x000000ffff147224 */ /* 0x000fe400078e000c */
[----:B------:R-:W-:Y:S01]  /*e840*/  IMAD.MOV.U32 R15, RZ, RZ, R10 ;  /* 0x000000ffff0f7224 */ /* 0x000fe200078e000a */
[----:B------:R-:W2:Y:S01]  /*e850*/  @P4 LDG.E.U16 R13, desc[UR24][R16.64] ;  /* 0x00000018100d4981 */ /* 0x000ea2000c1e1500 */
[----:B------:R-:W-:-:S03]  /*e860*/  IMAD.MOV.U32 R14, RZ, RZ, R5 ;  /* 0x000000ffff0e7224 */ /* 0x000fc600078e0005 */
[----:B------:R-:W2:Y:S04]  /*e870*/  @P3 LDG.E.U16 R27, desc[UR24][R20.64] ;  /* 0x00000018141b3981 */ /* 0x000ea8000c1e1500 */
[----:B------:R-:W3:Y:S01]  /*e880*/  @P3 LDG.E.U16 R28, desc[UR24][R14.64] ;  /* 0x000000180e1c3981 */ /* 0x000ee2000c1e1500 */
[----:B------:R-:W-:-:S03]  /*e890*/  ISETP.GT.AND P6, PT, R2, 0x24, PT ;  /* 0x000000240200780c */ /* 0x000fc60003fc4270 */
[----:B------:R-:W-:Y:S04]  /*e8a0*/  STL.64 [R1+0x110], R16 ;  /* 0x0001101001007387 */ /* 0x000fe80000100a00 */
[----:B------:R-:W3:Y:S04]  /*e8b0*/  LDL R18, [R1+0x47c] ;  /* 0x00047c0001127983 */ /* 0x000ee80000100800 */
[----:B------:R-:W-:Y:S04]  /*e8c0*/  STL.64 [R1+0x118], R20 ;  /* 0x0001181401007387 */ /* 0x000fe80000100a00 */
[----:B------:R0:W-:Y:S04]  /*e8d0*/  STL.64 [R1+0x120], R14 ;  /* 0x0001200e01007387 */ /* 0x0001e80000100a00 */
[----:B------:R-:W3:Y:S01]  /*e8e0*/  @P6 LDG.E.U16 R32, desc[UR24][R8.64] ;  /* 0x0000001808206981 */ /* 0x000ee2000c1e1500 */
[----:B------:R-:W-:-:S03]  /*e8f0*/  ISETP.GT.AND P5, PT, R2, 0x25, PT ;  /* 0x000000250200780c */ /* 0x000fc60003fa4270 */
[----:B------:R-:W3:Y:S04]  /*e900*/  @P6 LDG.E.U16 R33, desc[UR24][R40.64] ;  /* 0x0000001828216981 */ /* 0x000ee8000c1e1500 */
[----:B0-----:R-:W3:Y:S06]  /*e910*/  LDL.LU.64 R14, [R1+0x900] ;  /* 0x00090000010e7983 */ /* 0x001eec0000300a00 */
[----:B------:R0:W3:Y:S04]  /*e920*/  @P5 LDG.E.U16 R34, desc[UR24][R46.64] ;  /* 0x000000182e225981 */ /* 0x0000e8000c1e1500 */
[----:B----4-:R1:W4:Y:S04]  /*e930*/  @P5 LDG.E.U16 R35, desc[UR24][R44.64] ;  /* 0x000000182c235981 */ /* 0x010328000c1e1500 */
[----:B--2---:R-:W-:Y:S04]  /*e940*/  @P3 STL [R1+0x49c], R27 ;  /* 0x00049c1b01003387 */ /* 0x004fe80000100800 */
[----:B---3--:R-:W-:Y:S04]  /*e950*/  @P3 STL [R1+0x4a0], R28 ;  /* 0x0004a01c01003387 */ /* 0x008fe80000100800 */
[----:B------:R-:W2:Y:S04]  /*e960*/  LDL.LU.64 R6, [R1+0x8f8] ;  /* 0x0008f80001067983 */ /* 0x000ea80000300a00 */
[----:B------:R3:W-:Y:S04]  /*e970*/  @P4 STL [R1+0x494], R0 ;  /* 0x0004940001004387 */ /* 0x0007e80000100800 */
[----:B------:R-:W2:Y:S04]  /*e980*/  LDL R21, [R1+0x474] ;  /* 0x0004740001157983 */ /* 0x000ea80000100800 */
[----:B---3--:R-:W3:Y:S04]  /*e990*/  LDL R0, [R1+0x478] ;  /* 0x0004780001007983 */ /* 0x008ee80000100800 */
[----:B------:R0:W-:Y:S04]  /*e9a0*/  @P4 STL [R1+0x498], R13 ;  /* 0x0004980d01004387 */ /* 0x0001e80000100800 */
[----:B------:R-:W2:Y:S04]  /*e9b0*/  LDL.LU R20, [R1+0x604] ;  /* 0x0006040001147983 */ /* 0x000ea80000300800 */
[----:B------:R-:W1:Y:S04]  /*e9c0*/  LDL.LU R12, [R1+0x624] ;  /* 0x00062400010c7983 */ /* 0x000e680000300800 */
[----:B------:R-:W2:Y:S04]  /*e9d0*/  LDL.LU R10, [R1+0x608] ;  /* 0x00060800010a7983 */ /* 0x000ea80000300800 */
[----:B------:R-:W3:Y:S04]  /*e9e0*/  LDL.LU R9, [R1+0x628] ;  /* 0x0006280001097983 */ /* 0x000ee80000300800 */
[----:B------:R-:W4:Y:S04]  /*e9f0*/  LDL.LU R8, [R1+0x60c] ;  /* 0x00060c0001087983 */ /* 0x000f280000300800 */
[----:B------:R-:W4:Y:S01]  /*ea00*/  LDL.LU R5, [R1+0x62c] ;  /* 0x00062c0001057983 */ /* 0x000f220000300800 */
[----:B------:R-:W-:-:S02]  /*ea10*/  ISETP.GT.AND P3, PT, R2, 0x26, PT ;  /* 0x000000260200780c */ /* 0x000fc40003f64270 */
[----:B------:R-:W-:Y:S01]  /*ea20*/  ISETP.GT.AND P4, PT, R2, 0x27, PT ;  /* 0x000000270200780c */ /* 0x000fe20003f84270 */
[----:B------:R-:W4:Y:S04]  /*ea30*/  LDL R29, [R1+0x470] ;  /* 0x00047000011d7983 */ /* 0x000f280000100800 */
[----:B0-----:R-:W4:Y:S04]  /*ea40*/  LDL R13, [R1+0x46c] ;  /* 0x00046c00010d7983 */ /* 0x001f280000100800 */
[----:B------:R-:W4:Y:S01]  /*ea50*/  LDL.LU.64 R40, [R1+0x8f0] ;  /* 0x0008f00001287983 */ /* 0x000f220000300a00 */
[----:B--2---:R-:W-:-:S02]  /*ea60*/  IMAD.MOV.U32 R47, RZ, RZ, R10 ;  /* 0x000000ffff2f7224 */ /* 0x004fc400078e000a */
[----:B---3--:R-:W-:Y:S01]  /*ea70*/  IMAD.MOV.U32 R46, RZ, RZ, R9 ;  /* 0x000000ffff2e7224 */ /* 0x008fe200078e0009 */
[----:B------:R-:W2:Y:S01]  /*ea80*/  @P4 LDG.E.U16 R21, desc[UR24][R42.64] ;  /* 0x000000182a154981 */ /* 0x000ea2000c1e1500 */
[----:B----4-:R-:W-:-:S03]  /*ea90*/  IMAD.MOV.U32 R9, RZ, RZ, R8 ;  /* 0x000000ffff097224 */ /* 0x010fc600078e0008 */
[----:B------:R-:W3:Y:S01]  /*eaa0*/  @P3 LDG.E.U16 R18, desc[UR24][R46.64] ;  /* 0x000000182e123981 */ /* 0x000ee2000c1e1500 */
[----:B------:R-:W-:-:S05]  /*eab0*/  IMAD.MOV.U32 R8, RZ, RZ, R5 ;  /* 0x000000ffff087224 */ /* 0x000fca00078e0005 */
[----:B------:R-:W4:Y:S04]  /*eac0*/  @P3 LDG.E.U16 R19, desc[UR24][R8.64] ;  /* 0x0000001808133981 */ /* 0x000f28000c1e1500 */
[----:B------:R0:W-:Y:S01]  /*ead0*/  @P6 STL [R1+0x490], R32 ;  /* 0x0004902001006387 */ /* 0x0001e20000100800 */
[----:B-1----:R-:W-:Y:S02]  /*eae0*/  IMAD.MOV.U32 R44, RZ, RZ, R12 ;  /* 0x000000ffff2c7224 */ /* 0x002fe400078e000c */
[----:B------:R-:W-:-:S05]  /*eaf0*/  IMAD.MOV.U32 R45, RZ, RZ, R20 ;  /* 0x000000ffff2d7224 */ /* 0x000fca00078e0014 */
[----:B------:R-:W2:Y:S04]  /*eb00*/  @P4 LDG.E.U16 R0, desc[UR24][R44.64] ;  /* 0x000000182c004981 */ /* 0x000ea8000c1e1500 */
[----:B0-----:R-:W2:Y:S04]  /*eb10*/  LDL R32, [R1+0x468] ;  /* 0x0004680001207983 */ /* 0x001ea80000100800 */
[----:B------:R0:W-:Y:S04]  /*eb20*/  @P6 STL [R1+0x48c], R33 ;  /* 0x00048c2101006387 */ /* 0x0001e80000100800 */
[----:B------:R-:W2:Y:S04]  /*eb30*/  LDL R17, [R1+0x460] ;  /* 0x0004600001117983 */ /* 0x000ea80000100800 */
[----:B------:R-:W2:Y:S04]  /*eb40*/  LDL R28, [R1+0x45c] ;  /* 0x00045c00011c7983 */ /* 0x000ea80000100800 */
[----:B0-----:R-:W2:Y:S04]  /*eb50*/  LDL R33, [R1+0x464] ;  /* 0x0004640001217983 */ /* 0x001ea80000100800 */
[----:B------:R-:W2:Y:S04]  /*eb60*/  LDL R16, [R1+0x458] ;  /* 0x0004580001107983 */ /* 0x000ea80000100800 */
[----:B------:R0:W-:Y:S04]  /*eb70*/  @P5 STL [R1+0x488], R34 ;  /* 0x0004882201005387 */ /* 0x0001e80000100800 */
[----:B------:R-:W2:Y:S04]  /*eb80*/  LDL R27, [R1+0x450] ;  /* 0x00045000011b7983 */ /* 0x000ea80000100800 */
[----:B0-----:R-:W2:Y:S04]  /*eb90*/  LDL R34, [R1+0x454] ;  /* 0x0004540001227983 */ /* 0x001ea80000100800 */
[----:B------:R0:W-:Y:S04]  /*eba0*/  @P5 STL [R1+0x484], R35 ;  /* 0x0004842301005387 */ /* 0x0001e80000100800 */
[----:B0-----:R-:W2:Y:S04]  /*ebb0*/  LDL R35, [R1+0x44c] ;  /* 0x00044c0001237983 */ /* 0x001ea80000100800 */
[----:B------:R0:W-:Y:S04]  /*ebc0*/  STL.64 [R1+0xe0], R8 ;  /* 0x0000e00801007387 */ /* 0x0001e80000100a00 */
[----:B0-----:R-:W2:Y:S04]  /*ebd0*/  LDL.LU.64 R8, [R1+0x8e8] ;  /* 0x0008e80001087983 */ /* 0x001ea80000300a00 */
[----:B------:R-:W-:Y:S04]  /*ebe0*/  STL.64 [R1+0xd0], R44 ;  /* 0x0000d02c01007387 */ /* 0x000fe80000100a00 */
[----:B------:R0:W-:Y:S04]  /*ebf0*/  STL.64 [R1+0xd8], R46 ;  /* 0x0000d82e01007387 */ /* 0x0001e80000100a00 */
[----:B0-----:R-:W2:Y:S04]  /*ec00*/  LDL.LU.64 R46, [R1+0x8e0] ;  /* 0x0008e000012e7983 */ /* 0x001ea80000300a00 */
[----:B----4-:R0:W-:Y:S04]  /*ec10*/  @P3 STL [R1+0x480], R19 ;  /* 0x0004801301003387 */ /* 0x0101e80000100800 */
[----:B0-----:R-:W4:Y:S04]  /*ec20*/  LDL.LU R19, [R1+0x630] ;  /* 0x0006300001137983 */ /* 0x001f280000300800 */
[----:B---3--:R0:W-:Y:S04]  /*ec30*/  @P3 STL [R1+0x47c], R18 ;  /* 0x00047c1201003387 */ /* 0x0081e80000100800 */
[----:B0-----:R-:W4:Y:S04]  /*ec40*/  LDL.LU R18, [R1+0x650] ;  /* 0x0006500001127983 */ /* 0x001f280000300800 */
[----:B------:R-:W3:Y:S04]  /*ec50*/  LDL.LU R20, [R1+0x634] ;  /* 0x0006340001147983 */ /* 0x000ee80000300800 */
[----:B------:R-:W3:Y:S04]  /*ec60*/  LDL.LU R12, [R1+0x654] ;  /* 0x00065400010c7983 */ /* 0x000ee80000300800 */
[----:B------:R-:W3:Y:S04]  /*ec70*/  LDL.LU R10, [R1+0x638] ;  /* 0x00063800010a7983 */ /* 0x000ee80000300800 */
[----:B------:R-:W3:Y:S01]  /*ec80*/  LDL.LU R5, [R1+0x658] ;  /* 0x0006580001057983 */ /* 0x000ee20000300800 */
[----:B------:R-:W-:-:S02]  /*ec90*/  ISETP.GT.AND P6, PT, R2, 0x28, PT ;  /* 0x000000280200780c */ /* 0x000fc40003fc4270 */
[C---:B------:R-:W-:Y:S01]  /*eca0*/  ISETP.GT.AND P5, PT, R2.reuse, 0x29, PT ;  /* 0x000000290200780c */ /* 0x040fe20003fa4270 */
[----:B------:R-:W3:Y:S01]  /*ecb0*/  LDL.LU.64 R44, [R1+0x8d8] ;  /* 0x0008d800012c7983 */ /* 0x000ee20000300a00 */
[----:B------:R-:W-:-:S03]  /*ecc0*/  ISETP.GT.AND P3, PT, R2, 0x2a, PT ;  /* 0x0000002a0200780c */ /* 0x000fc60003f64270 */
[----:B--2---:R0:W-:Y:S06]  /*ecd0*/  @P4 STL [R1+0x478], R0 ;  /* 0x0004780001004387 */ /* 0x0041ec0000100800 */
[----:B------:R-:W2:Y:S04]  /*ece0*/  @P6 LDG.E.U16 R13, desc[UR24][R36.64] ;  /* 0x00000018240d6981 */ /* 0x000ea8000c1e1500 */
[----:B0-----:R-:W2:Y:S04]  /*ecf0*/  LDL R0, [R1+0x448] ;  /* 0x0004480001007983 */ /* 0x001ea80000100800 */
[----:B------:R-:W2:Y:S04]  /*ed00*/  LDL.LU.64 R42, [R1+0x8d0] ;  /* 0x0008d000012a7983 */ /* 0x000ea80000300a00 */
[----:B------:R3:W-:Y:S01]  /*ed10*/  @P4 STL [R1+0x474], R21 ;  /* 0x0004741501004387 */ /* 0x0007e20000100800 */
[----:B------:R-:W-:-:S03]  /*ed20*/  ISETP.GT.AND P4, PT, R2, 0x2b, PT ;  /* 0x0000002b0200780c */ /* 0x000fc60003f84270 */
[----:B------:R-:W2:Y:S04]  /*ed30*/  @P6 LDG.E.U16 R29, desc[UR24][R38.64] ;  /* 0x00000018261d6981 */ /* 0x000ea8000c1e1500 */
[----:B------:R-:W2:Y:S04]  /*ed40*/  @P5 LDG.E.U16 R32, desc[UR24][R30.64] ;  /* 0x000000181e205981 */ /* 0x000ea8000c1e1500 */
[----:B------:R0:W2:Y:S04]  /*ed50*/  @P5 LDG.E.U16 R33, desc[UR24][R24.64] ;  /* 0x0000001818215981 */ /* 0x0000a8000c1e1500 */
[----:B------:R-:W2:Y:S04]  /*ed60*/  @P4 LDG.E.U16 R34, desc[UR24][R22.64] ;  /* 0x0000001816224981 */ /* 0x000ea8000c1e1500 */
[----:B------:R-:W2:Y:S04]  /*ed70*/  LDL.LU.64 R38, [R1+0x8c8] ;  /* 0x0008c80001267983 */ /* 0x000ea80000300a00 */
[----:B------:R-:W2:Y:S04]  /*ed80*/  LDL.LU.64 R36, [R1+0x8c0] ;  /* 0x0008c00001247983 */ /* 0x000ea80000300a00 */
[----:B----4-:R-:W4:Y:S01]  /*ed90*/  @P4 LDG.E.U16 R16, desc[UR24][R18.64] ;  /* 0x0000001812104981 */ /* 0x010f22000c1e1500 */
[----:B---3--:R-:W-:-:S02]  /*eda0*/  IMAD.MOV.U32 R21, RZ, RZ, R20 ;  /* 0x000000ffff157224 */ /* 0x008fc400078e0014 */
[----:B------:R-:W-:Y:S02]  /*edb0*/  IMAD.MOV.U32 R20, RZ, RZ, R12 ;  /* 0x000000ffff147224 */ /* 0x000fe400078e000c */
[----:B0-----:R-:W-:-:S03]  /*edc0*/  IMAD.MOV.U32 R25, RZ, RZ, R10 ;  /* 0x000000ffff197224 */ /* 0x001fc600078e000a */
[----:B------:R-:W3:Y:S01]  /*edd0*/  @P3 LDG.E.U16 R28, desc[UR24][R20.64] ;  /* 0x00000018141c3981 */ /* 0x000ee2000c1e1500 */
[----:B------:R-:W-:-:S05]  /*ede0*/  IMAD.MOV.U32 R24, RZ, RZ, R5 ;  /* 0x000000ffff187224 */ /* 0x000fca00078e0005 */
[----:B------:R-:W4:Y:S04]  /*edf0*/  @P3 LDG.E.U16 R17, desc[UR24][R24.64] ;  /* 0x0000001818113981 */ /* 0x000f28000c1e1500 */
[----:B--2---:R0:W-:Y:S04]  /*ee00*/  @P6 STL [R1+0x46c], R13 ;  /* 0x00046c0d01006387 */ /* 0x0041e80000100800 */
[----:B------:R-:W-:Y:S01]  /*ee10*/  @P6 STL [R1+0x470], R29 ;  /* 0x0004701d01006387 */ /* 0x000fe20000100800 */
[----:B------:R-:W-:-:S03]  /*ee20*/  ISETP.GT.AND P6, PT, R2, 0x2c, PT ;  /* 0x0000002c0200780c */ /* 0x000fc60003fc4270 */
[----:B------:R-:W2:Y:S04]  /*ee30*/  LDL.LU.64 R30, [R1+0x8b8] ;  /* 0x0008b800011e7983 */ /* 0x000ea80000300a00 */
[----:B0-----:R-:W2:Y:S04]  /*ee40*/  LDL R13, [R1+0x444] ;  /* 0x00044400010d7983 */ /* 0x001ea80000100800 */
[----:B------:R0:W-:Y:S04]  /*ee50*/  @P5 STL [R1+0x468], R32 ;  /* 0x0004682001005387 */ /* 0x0001e80000100800 */
[----:B------:R-:W2:Y:S04]  /*ee60*/  @P6 LDG.E.U16 R27, desc[UR24][R14.64] ;  /* 0x000000180e1b6981 */ /* 0x000ea8000c1e1500 */
[----:B------:R-:W2:Y:S04]  /*ee70*/  @P6 LDG.E.U16 R35, desc[UR24][R6.64] ;  /* 0x0000001806236981 */ /* 0x000ea8000c1e1500 */
[----:B0-----:R-:W2:Y:S04]  /*ee80*/  LDL R32, [R1+0x440] ;  /* 0x0004400001207983 */ /* 0x001ea80000100800 */
[----:B------:R0:W-:Y:S01]  /*ee90*/  @P5 STL [R1+0x464], R33 ;  /* 0x0004642101005387 */ /* 0x0001e20000100800 */
[----:B------:R-:W-:-:S03]  /*eea0*/  ISETP.GT.AND P5, PT, R2, 0x2d, PT ;  /* 0x0000002d0200780c */ /* 0x000fc60003fa4270 */
[----:B0-----:R-:W2:Y:S04]  /*eeb0*/  LDL R33, [R1+0x43c] ;  /* 0x00043c0001217983 */ /* 0x001ea80000100800 */
[----:B------:R-:W-:Y:S04]  /*eec0*/  STL.64 [R1+0x90], R18 ;  /* 0x0000901201007387 */ /* 0x000fe80000100a00 */
[----:B------:R0:W-:Y:S04]  /*eed0*/  STL.64 [R1+0xa0], R24 ;  /* 0x0000a01801007387 */ /* 0x0001e80000100a00 */
[----:B------:R-:W2:Y:S04]  /*eee0*/  @P5 LDG.E.U16 R0, desc[UR24][R40.64] ;  /* 0x0000001828005981 */ /* 0x000ea8000c1e1500 */
[----:B0-----:R-:W2:Y:S04]  /*eef0*/  LDL.LU.64 R24, [R1+0x8b0] ;  /* 0x0008b00001187983 */ /* 0x001ea80000300a00 */
[----:B------:R-:W-:Y:S04]  /*ef00*/  STL.64 [R1+0x98], R20 ;  /* 0x0000981401007387 */ /* 0x000fe80000100a00 */
[----:B---3--:R-:W-:Y:S04]  /*ef10*/  @P3 STL [R1+0x45c], R28 ;  /* 0x00045c1c01003387 */ /* 0x008fe80000100800 */
[----:B----4-:R-:W-:Y:S04]  /*ef20*/  @P3 STL [R1+0x460], R17 ;  /* 0x0004601101003387 */ /* 0x010fe80000100800 */
[----:B------:R-:W3:Y:S04]  /*ef30*/  LDL.LU.64 R22, [R1+0x8a8] ;  /* 0x0008a80001167983 */ /* 0x000ee80000300a00 */
[----:B------:R0:W-:Y:S04]  /*ef40*/  @P4 STL [R1+0x454], R34 ;  /* 0x0004542201004387 */ /* 0x0001e80000100800 */
[----:B0-----:R-:W4:Y:S04]  /*ef50*/  LDL R34, [R1+0x438] ;  /* 0x0004380001227983 */ /* 0x001f280000100800 */
[----:B------:R0:W-:Y:S04]  /*ef60*/  @P4 STL [R1+0x458], R16 ;  /* 0x0004581001004387 */ /* 0x0001e80000100800 */
[----:B------:R-:W3:Y:S04]  /*ef70*/  LDL.LU.64 R14, [R1+0x8a0] ;  /* 0x0008a000010e7983 */ /* 0x000ee80000300a00 */
[----:B------:R-:W4:Y:S04]  /*ef80*/  LDL.LU R7, [R1+0x65c] ;  /* 0x00065c0001077983 */ /* 0x000f280000300800 */
[----:B------:R-:W4:Y:S04]  /*ef90*/  LDL.LU R6, [R1+0x67c] ;  /* 0x00067c0001067983 */ /* 0x000f280000300800 */
[----:B------:R-:W3:Y:S04]  /*efa0*/  LDL.LU R17, [R1+0x660] ;  /* 0x0006600001117983 */ /* 0x000ee80000300800 */
[----:B0-----:R-:W3:Y:S04]  /*efb0*/  LDL.LU R16, [R1+0x680] ;  /* 0x0006800001107983 */ /* 0x001ee80000300800 */
[----:B------:R-:W3:Y:S04]  /*efc0*/  LDL.LU R18, [R1+0x664] ;  /* 0x0006640001127983 */ /* 0x000ee80000300800 */
[----:B------:R-:W3:Y:S01]  /*efd0*/  LDL.LU R12, [R1+0x684] ;  /* 0x00068400010c7983 */ /* 0x000ee20000300800 */
[----:B------:R-:W-:-:S03]  /*efe0*/  ISETP.GT.AND P3, PT, R2, 0x2e, PT ;  /* 0x0000002e0200780c */ /* 0x000fc60003f64270 */
[----:B--2---:R-:W2:Y:S01]  /*eff0*/  @P5 LDG.E.U16 R13, desc[UR24][R8.64] ;  /* 0x00000018080d5981 */ /* 0x004ea2000c1e1500 */
[----:B------:R-:W-:-:S03]  /*f000*/  ISETP.GT.AND P4, PT, R2, 0x2f, PT ;  /* 0x0000002f0200780c */ /* 0x000fc60003f84270 */
[----:B------:R0:W-:Y:S04]  /*f010*/  @P6 STL [R1+0x44c], R35 ;  /* 0x00044c2301006387 */ /* 0x0001e80000100800 */
[----:B------:R-:W-:Y:S04]  /*f020*/  @P6 STL [R1+0x450], R27 ;  /* 0x0004501b01006387 */ /* 0x000fe80000100800 */
[----:B------:R-:W2:Y:S04]  /*f030*/  LDL R40, [R1+0x430] ;  /* 0x0004300001287983 */ /* 0x000ea80000100800 */
[----:B------:R-:W2:Y:S04]  /*f040*/  LDL R41, [R1+0x42c] ;  /* 0x00042c0001297983 */ /* 0x000ea80000100800 */
[----:B------:R-:W2:Y:S04]  /*f050*/  @P4 LDG.E.U16 R53, desc[UR24][R46.64] ;  /* 0x000000182e354981 */ /* 0x000ea8000c1e1500 */
[----:B------:R1:W-:Y:S04]  /*f060*/  @P5 STL [R1+0x448], R0 ;  /* 0x0004480001005387 */ /* 0x0003e80000100800 */
[----:B0-----:R-:W2:Y:S04]  /*f070*/  LDL R35, [R1+0x424] ;  /* 0x0004240001237983 */ /* 0x001ea80000100800 */
[----:B----4-:R-:W4:Y:S04]  /*f080*/  @P4 LDG.E.U16 R34, desc[UR24][R6.64] ;  /* 0x0000001806224981 */ /* 0x010f28000c1e1500 */
[----:B-1----:R-:W4:Y:S04]  /*f090*/  LDL R0, [R1+0x428] ;  /* 0x0004280001007983 */ /* 0x002f280000100800 */
[----:B---3--:R-:W3:Y:S01]  /*f0a0*/  @P3 LDG.E.U16 R33, desc[UR24][R16.64] ;  /* 0x0000001810213981 */ /* 0x008ee2000c1e1500 */
[----:B------:R-:W-:Y:S01]  /*f0b0*/  IMAD.MOV.U32 R19, RZ, RZ, R18 ;  /* 0x000000ffff137224 */ /* 0x000fe200078e0012 */
[----:B------:R-:W-:-:S02]  /*f0c0*/  ISETP.GT.AND P6, PT, R2, 0x30, PT ;  /* 0x000000300200780c */ /* 0x000fc40003fc4270 */
[----:B------:R-:W3:Y:S01]  /*f0d0*/  LDL R10, [R1+0x420] ;  /* 0x00042000010a7983 */ /* 0x000ee20000100800 */
[----:B------:R-:W-:-:S03]  /*f0e0*/  IMAD.MOV.U32 R18, RZ, RZ, R12 ;  /* 0x000000ffff127224 */ /* 0x000fc600078e000c */
[----:B------:R-:W3:Y:S04]  /*f0f0*/  LDL R5, [R1+0x41c] ;  /* 0x00041c0001057983 */ /* 0x000ee80000100800 */
[----:B------:R-:W3:Y:S04]  /*f100*/  @P3 LDG.E.U16 R32, desc[UR24][R18.64] ;  /* 0x0000001812203981 */ /* 0x000ee8000c1e1500 */
[----:B------:R-:W3:Y:S04]  /*f110*/  LDL R29, [R1+0x418] ;  /* 0x00041800011d7983 */ /* 0x000ee80000100800 */
[----:B------:R-:W3:Y:S04]  /*f120*/  LDL R28, [R1+0x414] ;  /* 0x00041400011c7983 */ /* 0x000ee80000100800 */
[----:B------:R-:W3:Y:S04]  /*f130*/  LDL.LU.64 R8, [R1+0x898] ;  /* 0x0008980001087983 */ /* 0x000ee80000300a00 */
[----:B------:R-:W3:Y:S04]  /*f140*/  LDL R27, [R1+0x410] ;  /* 0x00041000011b7983 */ /* 0x000ee80000100800 */
[----:B--2---:R0:W-:Y:S01]  /*f150*/  @P5 STL [R1+0x444], R13 ;  /* 0x0004440d01005387 */ /* 0x0041e20000100800 */
[----:B------:R-:W-:-:S03]  /*f160*/  ISETP.GT.AND P5, PT, R2, 0x31, PT ;  /* 0x000000310200780c */ /* 0x000fc60003fa4270 */
[----:B------:R-:W2:Y:S04]  /*f170*/  @P6 LDG.E.U16 R40, desc[UR24][R44.64] ;  /* 0x000000182c286981 */ /* 0x000ea8000c1e1500 */
[----:B------:R-:W2:Y:S04]  /*f180*/  @P6 LDG.E.U16 R41, desc[UR24][R42.64] ;  /* 0x000000182a296981 */ /* 0x000ea8000c1e1500 */
[----:B0-----:R-:W2:Y:S04]  /*f190*/  LDL R13, [R1+0x40c] ;  /* 0x00040c00010d7983 */ /* 0x001ea80000100800 */
[----:B------:R-:W-:Y:S04]  /*f1a0*/  STL.64 [R1+0x60], R18 ;  /* 0x0000601201007387 */ /* 0x000fe80000100a00 */
[----:B------:R-:W-:Y:S04]  /*f1b0*/  STL.64 [R1+0x50], R6 ;  /* 0x0000500601007387 */ /* 0x000fe80000100a00 */
[----:B------:R0:W-:Y:S04]  /*f1c0*/  STL.64 [R1+0x58], R16 ;  /* 0x0000581001007387 */ /* 0x0001e80000100a00 */
[----:B------:R-:W2:Y:S04]  /*f1d0*/  @P5 LDG.E.U16 R35, desc[UR24][R36.64] ;  /* 0x0000001824235981 */ /* 0x000ea8000c1e1500 */
[----:B0-----:R-:W2:Y:S04]  /*f1e0*/  LDL.LU R17, [R1+0x688] ;  /* 0x0006880001117983 */ /* 0x001ea80000300800 */
[----:B------:R-:W2:Y:S04]  /*f1f0*/  LDL.LU R16, [R1+0x6a8] ;  /* 0x0006a80001107983 */ /* 0x000ea80000300800 */
[----:B------:R-:W2:Y:S04]  /*f200*/  LDL.LU R19, [R1+0x68c] ;  /* 0x00068c0001137983 */ /* 0x000ea80000300800 */
[----:B------:R-:W2:Y:S04]  /*f210*/  LDL.LU R18, [R1+0x6ac] ;  /* 0x0006ac0001127983 */ /* 0x000ea80000300800 */
[----:B------:R-:W2:Y:S04]  /*f220*/  LDL.LU R21, [R1+0x690] ;  /* 0x0006900001157983 */ /* 0x000ea80000300800 */
[----:B------:R-:W2:Y:S04]  /*f230*/  LDL.LU R20, [R1+0x6b0] ;  /* 0x0006b00001147983 */ /* 0x000ea80000300800 */
[----:B----4-:R-:W4:Y:S04]  /*f240*/  @P5 LDG.E.U16 R0, desc[UR24][R38.64] ;  /* 0x0000001826005981 */ /* 0x010f28000c1e1500 */
[----:B---3--:R0:W-:Y:S04]  /*f250*/  @P3 STL [R1+0x43c], R33 ;  /* 0x00043c2101003387 */ /* 0x0081e80000100800 */
[----:B0-----:R-:W3:Y:S04]  /*f260*/  LDL.LU R33, [R1+0x694] ;  /* 0x0006940001217983 */ /* 0x001ee80000300800 */
[----:B------:R0:W-:Y:S04]  /*f270*/  @P3 STL [R1+0x440], R32 ;  /* 0x0004402001003387 */ /* 0x0001e80000100800 */
[----:B0-----:R-:W3:Y:S04]  /*f280*/  LDL.LU R32, [R1+0x6b4] ;  /* 0x0006b40001207983 */ /* 0x001ee80000300800 */
[----:B------:R-:W3:Y:S04]  /*f290*/  LDL.LU.64 R6, [R1+0x890] ;  /* 0x0008900001067983 */ /* 0x000ee80000300a00 */
[----:B------:R-:W3:Y:S04]  /*f2a0*/  LDL.LU.64 R46, [R1+0x888] ;  /* 0x00088800012e7983 */ /* 0x000ee80000300a00 */
[----:B------:R0:W-:Y:S04]  /*f2b0*/  @P4 STL [R1+0x438], R34 ;  /* 0x0004382201004387 */ /* 0x0001e80000100800 */
[----:B0-----:R-:W3:Y:S04]  /*f2c0*/  LDL.LU R34, [R1+0x698] ;  /* 0x0006980001227983 */ /* 0x001ee80000300800 */
[----:B------:R-:W3:Y:S04]  /*f2d0*/  LDL.LU R12, [R1+0x6b8] ;  /* 0x0006b800010c7983 */ /* 0x000ee80000300800 */
[----:B------:R-:W-:Y:S01]  /*f2e0*/  STL [R1+0x7a8], R53 ;  /* 0x0007a83501007387 */ /* 0x000fe20000100800 */
[----:B------:R-:W-:-:S03]  /*f2f0*/  ISETP.GT.AND P3, PT, R2, 0x32, PT ;  /* 0x000000320200780c */ /* 0x000fc60003f64270 */
[----:B------:R-:W3:Y:S04]  /*f300*/  LDL.LU.64 R44, [R1+0x880] ;  /* 0x00088000012c7983 */ /* 0x000ee80000300a00 */
[----:B--2---:R0:W-:Y:S01]  /*f310*/  @P6 STL [R1+0x430], R40 ;  /* 0x0004302801006387 */ /* 0x0041e20000100800 */
[----:B------:R-:W-:-:S03]  /*f320*/  ISETP.GT.AND P4, PT, R2, 0x33, PT ;  /* 0x000000330200780c */ /* 0x000fc60003f84270 */
[----:B0-----:R-:W2:Y:S04]  /*f330*/  LDL.LU R40, [R1+0x878] ;  /* 0x0008780001287983 */ /* 0x001ea80000300800 */
[----:B------:R-:W2:Y:S04]  /*f340*/  LDL.LU.64 R42, [R1+0x870] ;  /* 0x00087000012a7983 */ /* 0x000ea80000300a00 */
[----:B------:R0:W-:Y:S04]  /*f350*/  @P6 STL [R1+0x42c], R41 ;  /* 0x00042c2901006387 */ /* 0x0001e80000100800 */
[----:B------:R-:W2:Y:S04]  /*f360*/  @P4 LDG.E.U16 R28, desc[UR24][R18.64] ;  /* 0x00000018121c4981 */ /* 0x000ea8000c1e1500 */
[----:B0-----:R-:W2:Y:S04]  /*f370*/  LDL.LU R41, [R1+0x868] ;  /* 0x0008680001297983 */ /* 0x001ea80000300800 */
[----:B------:R-:W2:Y:S04]  /*f380*/  LDL.LU.64 R38, [R1+0x860] ;  /* 0x0008600001267983 */ /* 0x000ea80000300a00 */
[----:B------:R-:W2:Y:S04]  /*f390*/  @P4 LDG.E.U16 R29, desc[UR24][R20.64] ;  /* 0x00000018141d4981 */ /* 0x000ea8000c1e1500 */
[----:B----4-:R0:W-:Y:S04]  /*f3a0*/  @P5 STL [R1+0x428], R0 ;  /* 0x0004280001005387 */ /* 0x0101e80000100800 */
[----:B0-----:R-:W4:Y:S04]  /*f3b0*/  LDL.LU R0, [R1+0x858] ;  /* 0x0008580001007983 */ /* 0x001f280000300800 */
[----:B------:R-:W2:Y:S04]  /*f3c0*/  LDL.LU.64 R36, [R1+0x850] ;  /* 0x0008500001247983 */ /* 0x000ea80000300a00 */
[----:B------:R0:W-:Y:S04]  /*f3d0*/  @P5 STL [R1+0x424], R35 ;  /* 0x0004242301005387 */ /* 0x0001e80000100800 */
[----:B---3--:R-:W3:Y:S01]  /*f3e0*/  @P3 LDG.E.U16 R5, desc[UR24][R32.64] ;  /* 0x0000001820053981 */ /* 0x008ee2000c1e1500 */
[----:B0-----:R-:W-:-:S02]  /*f3f0*/  IMAD.MOV.U32 R35, RZ, RZ, R34 ;  /* 0x000000ffff237224 */ /* 0x001fc400078e0022 */
[----:B------:R-:W-:-:S05]  /*f400*/  IMAD.MOV.U32 R34, RZ, RZ, R12 ;  /* 0x000000ffff227224 */ /* 0x000fca00078e000c */
[----:B------:R-:W2:Y:S01]  /*f410*/  @P3 LDG.E.U16 R10, desc[UR24][R34.64] ;  /* 0x00000018220a3981 */ /* 0x000ea2000c1e1500 */
[----:B------:R-:W-:-:S03]  /*f420*/  ISETP.GT.AND P5, PT, R2, 0x38, PT ;  /* 0x000000380200780c */ /* 0x000fc60003fa4270 */
[----:B------:R-:W-:Y:S04]  /*f430*/  STL.64 [R1], R16 ;  /* 0x0000001001007387 */ /* 0x000fe80000100a00 */
[----:B------:R-:W-:Y:S04]  /*f440*/  STL.64 [R1+0x8], R18 ;  /* 0x0000081201007387 */ /* 0x000fe80000100a00 */
[----:B------:R-:W-:Y:S04]  /*f450*/  STL.64 [R1+0x10], R20 ;  /* 0x0000101401007387 */ /* 0x000fe80000100a00 */
[----:B------:R-:W-:Y:S04]  /*f460*/  STL.64 [R1+0x18], R32 ;  /* 0x0000182001007387 */ /* 0x000fe80000100a00 */
[----:B------:R0:W-:Y:S01]  /*f470*/  STL.64 [R1+0x20], R34 ;  /* 0x0000202201007387 */ /* 0x0001e20000100a00 */
[----:B------:R-:W-:-:S03]  /*f480*/  ISETP.GT.AND P6, PT, R2, 0x34, PT ;  /* 0x000000340200780c */ /* 0x000fc60003fc4270 */
[----:B------:R1:W2:Y:S04]  /*f490*/  @P5 LDG.E.U16 R13, desc[UR24][R46.64] ;  /* 0x000000182e0d5981 */ /* 0x0002a8000c1e1500 */
[----:B0-----:R-:W2:Y:S04]  /*f4a0*/  LDL.LU.64 R34, [R1+0x848] ;  /* 0x0008480001227983 */ /* 0x001ea80000300a00 */
[----:B------:R-:W2:Y:S01]  /*f4b0*/  LDL.LU.64 R32, [R1+0x840] ;  /* 0x0008400001207983 */ /* 0x000ea20000300a00 */
[----:B------:R-:W-:-:S03]  /*f4c0*/  PRMT R53, RZ, 0x7610, R53 ;  /* 0x00007610ff357816 */ /* 0x000fc60000000035 */
[----:B------:R0:W2:Y:S04]  /*f4d0*/  @P6 LDG.E.U16 R27, desc[UR24][R16.64] ;  /* 0x00000018101b6981 */ /* 0x0000a8000c1e1500 */
[----:B----4-:R-:W4:Y:S04]  /*f4e0*/  @P5 LDG.E.U16 R0, desc[UR24][R44.64] ;  /* 0x000000182c005981 */ /* 0x010f28000c1e1500 */
[----:B---3--:R-:W-:Y:S04]  /*f4f0*/  @P3 STL [R1+0x41c], R5 ;  /* 0x00041c0501003387 */ /* 0x008fe80000100800 */
[----:B--2---:R2:W-:Y:S01]  /*f500*/  @P3 STL [R1+0x420], R10 ;  /* 0x0004200a01003387 */ /* 0x0045e20000100800 */
[----:B------:R-:W-:-:S03]  /*f510*/  ISETP.GT.AND P3, PT, R2, 0x35, PT ;  /* 0x000000350200780c */ /* 0x000fc60003f64270 */
[----:B--2---:R-:W0:Y:S04]  /*f520*/  LDL.LU R10, [R1+0x6e8] ;  /* 0x0006e800010a7983 */ /* 0x004e280000300800 */
[----:B------:R-:W2:Y:S04]  /*f530*/  LDL.LU R5, [R1+0x6ec] ;  /* 0x0006ec0001057983 */ /* 0x000ea80000300800 */
[----:B------:R-:W-:Y:S04]  /*f540*/  @P4 STL [R1+0x414], R28 ;  /* 0x0004141c01004387 */ /* 0x000fe80000100800 */
[----:B------:R-:W-:Y:S04]  /*f550*/  @P4 STL [R1+0x418], R29 ;  /* 0x0004181d01004387 */ /* 0x000fe80000100800 */
[----:B------:R1:W-:Y:S04]  /*f560*/  STL [R1+0x780], R46 ;  /* 0x0007802e01007387 */ /* 0x0003e80000100800 */
[----:B------:R-:W3:Y:S01]  /*f570*/  @P3 LDG.E.U16 R53, desc[UR24][R22.64] ;  /* 0x0000001816353981 */ /* 0x000ee2000c1e1500 */
[----:B-1----:R-:W-:-:S06]  /*f580*/  PRMT R46, RZ, 0x7610, R46 ;  /* 0x00007610ff2e7816 */ /* 0x002fcc000000002e */
[----:B------:R-:W3:Y:S04]  /*f590*/  @P3 LDG.E.U16 R46, desc[UR24][R24.64] ;  /* 0x00000018182e3981 */ /* 0x000ee8000c1e1500 */
[----:B------:R-:W-:Y:S01]  /*f5a0*/  STL [R1+0x77c], R47 ;  /* 0x00077c2f01007387 */ /* 0x000fe20000100800 */
[----:B------:R-:W-:Y:S02]  /*f5b0*/  ISETP.GT.AND P4, PT, R2, 0x39, PT ;  /* 0x000000390200780c */ /* 0x000fe40003f84270 */
[----:B------:R-:W-:-:S06]  /*f5c0*/  PRMT R11, RZ, 0x7610, R11 ;  /* 0x00007610ff0b7816 */ /* 0x000fcc000000000b */
[----:B------:R-:W3:Y:S01]  /*f5d0*/  @P6 LDG.E.U16 R11, desc[UR24][R30.64] ;  /* 0x000000181e0b6981 */ /* 0x000ee2000c1e1500 */
[----:B------:R-:W-:-:S03]  /*f5e0*/  PRMT R3, RZ, 0x7610, R3 ;  /* 0x00007610ff037816 */ /* 0x000fc60000000003 */
[----:B----4-:R1:W-:Y:S04]  /*f5f0*/  STL [R1+0x408], R0 ;  /* 0x0004080001007387 */ /* 0x0103e80000100800 */
[----:B-1----:R-:W4:Y:S04]  /*f600*/  LDL.LU R0, [R1+0x83c] ;  /* 0x00083c0001007983 */ /* 0x002f280000300800 */
[----:B------:R-:W-:Y:S04]  /*f610*/  STL [R1+0x788], R44 ;  /* 0x0007882c01007387 */ /* 0x000fe80000100800 */
[----:B------:R-:W-:Y:S04]  /*f620*/  STL [R1+0x784], R45 ;  /* 0x0007842d01007387 */ /* 0x000fe80000100800 */
[----:B------:R-:W-:Y:S04]  /*f630*/  STL [R1+0x790], R30 ;  /* 0x0007901e01007387 */ /* 0x000fe80000100800 */
[----:B------:R-:W-:Y:S04]  /*f640*/  STL [R1+0x78c], R31 ;  /* 0x00078c1f01007387 */ /* 0x000fe80000100800 */
[----:B------:R-:W-:Y:S01]  /*f650*/  @P5 STL [R1+0x40c], R13 ;  /* 0x00040c0d01005387 */ /* 0x000fe20000100800 */
[----:B------:R-:W-:-:S13]  /*f660*/  ISETP.GT.AND P5, PT, R2, 0x36, PT ;  /* 0x000000360200780c */ /* 0x000fda0003fa4270 */
[----:B------:R-:W4:Y:S01]  /*f670*/  @P5 LDG.E.U16 R3, desc[UR24][R14.64] ;  /* 0x000000180e035981 */ /* 0x000f22000c1e1500 */
[----:B0-----:R-:W-:Y:S02]  /*f680*/  IMAD.MOV.U32 R17, RZ, RZ, R10 ;  /* 0x000000ffff117224 */ /* 0x001fe400078e000a */
[----:B--2---:R-:W-:Y:S01]  /*f690*/  IMAD.MOV.U32 R16, RZ, RZ, R5 ;  /* 0x000000ffff107224 */ /* 0x004fe200078e0005 */
[----:B---3--:R0:W-:Y:S04]  /*f6a0*/  STL [R1+0x810], R46 ;  /* 0x0008102e01007387 */ /* 0x0081e80000100800 */
[----:B------:R1:W-:Y:S04]  /*f6b0*/  STL [R1+0x798], R24 ;  /* 0x0007981801007387 */ /* 0x0003e80000100800 */
[----:B------:R-:W-:Y:S04]  /*f6c0*/  STL [R1+0x794], R25 ;  /* 0x0007941901007387 */ /* 0x000fe80000100800 */
[----:B------:R-:W-:Y:S01]  /*f6d0*/  STL [R1+0x814], R53 ;  /* 0x0008143501007387 */ /* 0x000fe20000100800 */
[----:B0-----:R-:W-:-:S03]  /*f6e0*/  PRMT R46, RZ, 0x7610, R46 ;  /* 0x00007610ff2e7816 */ /* 0x001fc6000000002e */
[----:B------:R-:W-:Y:S01]  /*f6f0*/  STL [R1+0x7a0], R22 ;  /* 0x0007a01601007387 */ /* 0x000fe20000100800 */
[----:B-1----:R-:W-:-:S03]  /*f700*/  PRMT R24, RZ, 0x7610, R24 ;  /* 0x00007610ff187816 */ /* 0x002fc60000000018 */
[----:B------:R-:W-:Y:S04]  /*f710*/  STL [R1+0x79c], R23 ;  /* 0x00079c1701007387 */ /* 0x000fe80000100800 */
[----:B------:R-:W-:Y:S01]  /*f720*/  @P6 STL [R1+0x410], R27 ;  /* 0x0004101b01006387 */ /* 0x000fe20000100800 */
[----:B------:R-:W-:-:S03]  /*f730*/  ISETP.GT.AND P6, PT, R2, 0x37, PT ;  /* 0x000000370200780c */ /* 0x000fc60003fc4270 */
[----:B------:R-:W-:Y:S04]  /*f740*/  STL [R1+0x7ac], R42 ;  /* 0x0007ac2a01007387 */ /* 0x000fe80000100800 */
[----:B------:R0:W2:Y:S04]  /*f750*/  @P4 LDG.E.U16 R46, desc[UR24][R42.64] ;  /* 0x000000182a2e4981 */ /* 0x0000a8000c1e1500 */
[----:B------:R0:W-:Y:S04]  /*f760*/  STL [R1+0x7a4], R43 ;  /* 0x0007a42b01007387 */ /* 0x0001e80000100800 */
[----:B------:R-:W3:Y:S01]  /*f770*/  @P5 LDG.E.U16 R24, desc[UR24][R16.64] ;  /* 0x0000001810185981 */ /* 0x000ee2000c1e1500 */
[----:B0-----:R-:W-:-:S06]  /*f780*/  PRMT R43, RZ, 0x7610, R43 ;  /* 0x00007610ff2b7816 */ /* 0x001fcc000000002b */
[----:B------:R-:W2:Y:S04]  /*f790*/  @P6 LDG.E.U16 R43, desc[UR24][R8.64] ;  /* 0x00000018082b6981 */ /* 0x000ea8000c1e1500 */
[----:B------:R-:W-:Y:S04]  /*f7a0*/  STL [R1+0x7b4], R40 ;  /* 0x0007b42801007387 */ /* 0x000fe80000100800 */
[----:B------:R-:W-:Y:S01]  /*f7b0*/  STL [R1+0x7b0], R41 ;  /* 0x0007b02901007387 */ /* 0x000fe20000100800 */
[----:B------:R-:W-:Y:S02]  /*f7c0*/  PRMT R4, RZ, 0x7610, R4 ;  /* 0x00007610ff047816 */ /* 0x000fe40000000004 */
[----:B------:R-:W-:-:S02]  /*f7d0*/  PRMT R31, RZ, 0x7610, R31 ;  /* 0x00007610ff1f7816 */ /* 0x000fc4000000001f */
[----:B------:R-:W-:-:S04]  /*f7e0*/  PRMT R22, RZ, 0x7610, R22 ;  /* 0x00007610ff167816 */ /* 0x000fc80000000016 */
[----:B------:R0:W4:Y:S01]  /*f7f0*/  @P4 LDG.E.U16 R31, desc[UR24][R40.64] ;  /* 0x00000018281f4981 */ /* 0x000122000c1e1500 */
[----:B------:R-:W-:-:S03]  /*f800*/  ISETP.GT.AND P4, PT, R2, 0x3b, PT ;  /* 0x0000003b0200780c */ /* 0x000fc60003f84270 */
[----:B------:R-:W4:Y:S01]  /*f810*/  @P6 LDG.E.U16 R22, desc[UR24][R6.64] ;  /* 0x0000001806166981 */ /* 0x000f22000c1e1500 */
[----:B------:R-:W-:-:S09]  /*f820*/  PRMT R26, RZ, 0x7610, R26 ;  /* 0x00007610ff1a7816 */ /* 0x000fd2000000001a */
[----:B------:R-:W4:Y:S04]  /*f830*/  @P4 LDG.E.U16 R26, desc[UR24][R34.64] ;  /* 0x00000018221a4981 */ /* 0x000f28000c1e1500 */
[----:B---3--:R-:W-:Y:S04]  /*f840*/  STL [R1+0x7d8], R24 ;  /* 0x0007d81801007387 */ /* 0x008fe80000100800 */
[----:B------:R-:W-:Y:S04]  /*f850*/  STL [R1+0x7bc], R16 ;  /* 0x0007bc1001007387 */ /* 0x000fe80000100800 */
[----:B------:R-:W-:Y:S04]  /*f860*/  STL [R1+0x7b8], R17 ;  /* 0x0007b81101007387 */ /* 0x000fe80000100800 */
[----:B------:R-:W-:Y:S04]  /*f870*/  STL [R1+0x7c4], R14 ;  /* 0x0007c40e01007387 */ /* 0x000fe80000100800 */
[----:B------:R-:W-:Y:S04]  /*f880*/  STL [R1+0x400], R11 ;  /* 0x0004000b01007387 */ /* 0x000fe80000100800 */
[----:B------:R-:W-:Y:S04]  /*f890*/  STL [R1+0x7c0], R15 ;  /* 0x0007c00f01007387 */ /* 0x000fe80000100800 */
[----:B--2---:R-:W-:Y:S04]  /*f8a0*/  STL [R1+0x7d0], R43 ;  /* 0x0007d02b01007387 */ /* 0x004fe80000100800 */
[----:B------:R-:W-:Y:S04]  /*f8b0*/  STL [R1+0x7cc], R8 ;  /* 0x0007cc0801007387 */ /* 0x000fe80000100800 */
[----:B------:R-:W-:Y:S04]  /*f8c0*/  STL [R1+0x7c8], R9 ;  /* 0x0007c80901007387 */ /* 0x000fe80000100800 */
[----:B------:R-:W2:Y:S04]  /*f8d0*/  LDL.LU R21, [R1+0x6f0] ;  /* 0x0006f00001157983 */ /* 0x000ea80000300800 */
[----:B----4-:R1:W-:Y:S04]  /*f8e0*/  STL [R1+0x3f0], R3 ;  /* 0x0003f00301007387 */ /* 0x0103e80000100800 */
[----:B-1----:R-:W3:Y:S04]  /*f8f0*/  LDL.LU R3, [R1+0x710] ;  /* 0x0007100001037983 */ /* 0x002ee80000300800 */
[----:B------:R1:W-:Y:S04]  /*f900*/  STL.S16 [R1+0x3d8], R4 ;  /* 0x0003d80401007387 */ /* 0x0003e80000100600 */
[----:B------:R-:W4:Y:S04]  /*f910*/  LDL.LU R5, [R1+0x6f4] ;  /* 0x0006f40001057983 */ /* 0x000f280000300800 */
[----:B-1----:R-:W4:Y:S04]  /*f920*/  LDL.LU R4, [R1+0x714] ;  /* 0x0007140001047983 */ /* 0x002f280000300800 */
[----:B------:R-:W2:Y:S04]  /*f930*/  LDL.LU R11, [R1+0x6f8] ;  /* 0x0006f800010b7983 */ /* 0x000ea80000300800 */
        /* <DEDUP_REMOVED lines=8> */
[----:B------:R-:W3:Y:S04]  /*f9c0*/  LDL.LU R15, [R1+0x728] ;  /* 0x00072800010f7983 */ /* 0x000ee80000300800 */
[----:B------:R-:W4:Y:S04]  /*f9d0*/  LDL.LU R14, [R1+0x70c] ;  /* 0x00070c00010e7983 */ /* 0x000f280000300800 */
[----:B------:R-:W4:Y:S01]  /*f9e0*/  LDL.LU R8, [R1+0x72c] ;  /* 0x00072c0001087983 */ /* 0x000f220000300800 */
[----:B------:R-:W-:-:S02]  /*f9f0*/  ISETP.GT.AND P3, PT, R2, 0x3a, PT ;  /* 0x0000003a0200780c */ /* 0x000fc40003f64270 */
[----:B0-----:R-:W-:Y:S01]  /*fa00*/  PRMT R40, RZ, 0x7610, R40 ;  /* 0x00007610ff287816 */ /* 0x001fe20000000028 */
[----:B------:R-:W-:Y:S01]  /*fa10*/  STL [R1+0x7e0], R22 ;  /* 0x0007e01601007387 */ /* 0x000fe20000100800 */
[----:B------:R-:W-:-:S03]  /*fa20*/  PRMT R24, RZ, 0x7610, R24 ;  /* 0x00007610ff187816 */ /* 0x000fc60000000018 */
[----:B------:R-:W-:Y:S01]  /*fa30*/  STL [R1+0x7dc], R6 ;  /* 0x0007dc0601007387 */ /* 0x000fe20000100800 */
[----:B------:R-:W-:-:S03]  /*fa40*/  ISETP.GT.AND P5, PT, R2, 0x3c, PT ;  /* 0x0000003c0200780c */ /* 0x000fc60003fa4270 */
[----:B------:R-:W-:Y:S04]  /*fa50*/  STL [R1+0x7d4], R7 ;  /* 0x0007d40701007387 */ /* 0x000fe80000100800 */
[----:B------:R-:W4:Y:S04]  /*fa60*/  @P3 LDG.E.U16 R40, desc[UR24][R38.64] ;  /* 0x0000001826283981 */ /* 0x000f28000c1e1500 */
[----:B------:R0:W-:Y:S04]  /*fa70*/  STL [R1+0x7e8], R38 ;  /* 0x0007e82601007387 */ /* 0x0001e80000100800 */
[----:B------:R1:W4:Y:S04]  /*fa80*/  @P4 LDG.E.U16 R24, desc[UR24][R32.64] ;  /* 0x0000001820184981 */ /* 0x000328000c1e1500 */
[----:B0-----:R-:W4:Y:S04]  /*fa90*/  LDL.LU R38, [R1+0x3d8] ;  /* 0x0003d80001267983 */ /* 0x001f280000300800 */
[----:B------:R-:W-:Y:S04]  /*faa0*/  STL [R1+0x7e4], R39 ;  /* 0x0007e42701007387 */ /* 0x000fe80000100800 */
[----:B------:R-:W-:Y:S04]  /*fab0*/  STL [R1+0x7f0], R36 ;  /* 0x0007f02401007387 */ /* 0x000fe80000100800 */
[----:B------:R-:W-:Y:S04]  /*fac0*/  STL [R1+0x7ec], R37 ;  /* 0x0007ec2501007387 */ /* 0x000fe80000100800 */
[----:B------:R-:W-:Y:S04]  /*fad0*/  STL [R1+0x7f8], R34 ;  /* 0x0007f82201007387 */ /* 0x000fe80000100800 */
[----:B------:R-:W-:Y:S04]  /*fae0*/  STL [R1+0x7f4], R35 ;  /* 0x0007f42301007387 */ /* 0x000fe80000100800 */
[----:B------:R1:W-:Y:S01]  /*faf0*/  STL [R1+0x800], R32 ;  /* 0x0008002001007387 */ /* 0x0003e20000100800 */
[----:B------:R-:W-:-:S03]  /*fb00*/  PRMT R7, RZ, 0x7610, R7 ;  /* 0x00007610ff077816 */ /* 0x000fc60000000007 */
[----:B------:R0:W-:Y:S01]  /*fb10*/  STL [R1+0x7fc], R33 ;  /* 0x0007fc2101007387 */ /* 0x0001e20000100800 */
[----:B-1----:R-:W-:-:S03]  /*fb20*/  PRMT R32, RZ, 0x7610, R32 ;  /* 0x00007610ff207816 */ /* 0x002fc60000000020 */
[----:B------:R3:W-:Y:S04]  /*fb30*/  STL [R1+0x3d4], R26 ;  /* 0x0003d41a01007387 */ /* 0x0007e80000100800 */
[----:B------:R-:W4:Y:S04]  /*fb40*/  LDL R34, [R1+0x358] ;  /* 0x0003580001227983 */ /* 0x000f280000100800 */
[----:B------:R-:W4:Y:S01]  /*fb50*/  LDL R6, [R1+0x35c] ;  /* 0x00035c0001067983 */ /* 0x000f220000100800 */
[----:B--2---:R-:W-:-:S03]  /*fb60*/  IMAD.MOV.U32 R27, RZ, RZ, R16 ;  /* 0x000000ffff1b7224 */ /* 0x004fc600078e0010 */
[----:B0-----:R-:W2:Y:S01]  /*fb70*/  LDL R33, [R1+0x378] ;  /* 0x0003780001217983 */ /* 0x001ea20000100800 */
[----:B---3--:R-:W-:Y:S02]  /*fb80*/  IMAD.MOV.U32 R26, RZ, RZ, R15 ;  /* 0x000000ffff1a7224 */ /* 0x008fe400078e000f */
[----:B----4-:R-:W-:-:S03]  /*fb90*/  IMAD.MOV.U32 R29, RZ, RZ, R14 ;  /* 0x000000ffff1d7224 */ /* 0x010fc600078e000e */
[----:B------:R-:W3:Y:S01]  /*fba0*/  @P5 LDG.E.U16 R7, desc[UR24][R26.64] ;  /* 0x000000181a075981 */ /* 0x000ee2000c1e1500 */
[----:B------:R-:W-:-:S05]  /*fbb0*/  IMAD.MOV.U32 R28, RZ, RZ, R8 ;  /* 0x000000ffff1c7224 */ /* 0x000fca00078e0008 */
[----:B------:R-:W4:Y:S01]  /*fbc0*/  @P5 LDG.E.U16 R32, desc[UR24][R28.64] ;  /* 0x000000181c205981 */ /* 0x000f22000c1e1500 */
[C---:B------:R-:W-:Y:S02]  /*fbd0*/  ISETP.GT.AND P6, PT, R2.reuse, 0x3d, PT ;  /* 0x0000003d0200780c */ /* 0x040fe40003fc4270 */
[C---:B------:R-:W-:Y:S01]  /*fbe0*/  ISETP.GT.AND P4, PT, R2.reuse, 0x3f, PT ;  /* 0x0000003f0200780c */ /* 0x040fe20003f84270 */
[----:B------:R0:W-:Y:S04]  /*fbf0*/  STL [R1+0x3d0], R24 ;  /* 0x0003d01801007387 */ /* 0x0001e80000100800 */
[----:B------:R-:W2:Y:S04]  /*fc00*/  LDL R16, [R1+0x380] ;  /* 0x0003800001107983 */ /* 0x000ea80000100800 */
[----:B------:R-:W2:Y:S01]  /*fc10*/  @P3 LDG.E.U16 R38, desc[UR24][R36.64] ;  /* 0x0000001824263981 */ /* 0x000ea2000c1e1500 */
[----:B------:R-:W-:Y:S01]  /*fc20*/  ISETP.GT.AND P3, PT, R2, 0x3e, PT ;  /* 0x0000003e0200780c */ /* 0x000fe20003f64270 */
[----:B------:R-:W-:-:S02]  /*fc30*/  IMAD.MOV.U32 R2, RZ, RZ, R3 ;  /* 0x000000ffff027224 */ /* 0x000fc400078e0003 */
[----:B0-----:R-:W2:Y:S01]  /*fc40*/  LDL R24, [R1+0x37c] ;  /* 0x00037c0001187983 */ /* 0x001ea20000100800 */
[----:B------:R-:W-:Y:S02]  /*fc50*/  IMAD.MOV.U32 R3, RZ, RZ, R21 ;  /* 0x000000ffff037224 */ /* 0x000fe400078e0015 */
[----:B------:R-:W-:Y:S01]  /*fc60*/  IMAD.MOV.U32 R21, RZ, RZ, R20 ;  /* 0x000000ffff157224 */ /* 0x000fe200078e0014 */
[----:B------:R-:W2:Y:S01]  /*fc70*/  LDL R22, [R1+0x360] ;  /* 0x0003600001167983 */ /* 0x000ea20000100800 */
[----:B------:R-:W-:-:S03]  /*fc80*/  IMAD.MOV.U32 R20, RZ, RZ, R17 ;  /* 0x000000ffff147224 */ /* 0x000fc600078e0011 */
[----:B------:R-:W2:Y:S04]  /*fc90*/  LDL R17, [R1+0x364] ;  /* 0x0003640001117983 */ /* 0x000ea80000100800 */
[----:B------:R-:W2:Y:S04]  /*fca0*/  LDL R15, [R1+0x384] ;  /* 0x00038400010f7983 */ /* 0x000ea80000100800 */
[----:B------:R-:W2:Y:S04]  /*fcb0*/  LDL R14, [R1+0x368] ;  /* 0x00036800010e7983 */ /* 0x000ea80000100800 */
[----:B------:R-:W2:Y:S04]  /*fcc0*/  LDL R8, [R1+0x36c] ;  /* 0x00036c0001087983 */ /* 0x000ea80000100800 */
[----:B------:R-:W2:Y:S01]  /*fcd0*/  LDL.LU R53, [R1+0x350] ;  /* 0x0003500001357983 */ /* 0x000ea20000300800 */
[----:B------:R-:W-:-:S02]  /*fce0*/  @!P2 IMAD.MOV.U32 R35, RZ, RZ, R34 ;  /* 0x000000ffff23a224 */ /* 0x000fc400078e0022 */
[----:B------:R-:W-:Y:S01]  /*fcf0*/  @!P2 IMAD.MOV.U32 R34, RZ, RZ, R6 ;  /* 0x000000ffff22a224 */ /* 0x000fe200078e0006 */
[----:B----4-:R-:W-:Y:S04]  /*fd00*/  STL [R1+0x818], R32 ;  /* 0x0008182001007387 */ /* 0x010fe80000100800 */
[----:B------:R-:W-:Y:S04]  /*fd10*/  STL [R1+0x808], R28 ;  /* 0x0008081c01007387 */ /* 0x000fe80000100800 */
[----:B------:R-:W-:Y:S04]  /*fd20*/  STL [R1+0x804], R29 ;  /* 0x0008041d01007387 */ /* 0x000fe80000100800 */
[----:B---3--:R0:W-:Y:S04]  /*fd30*/  STL [R1+0x820], R7 ;  /* 0x0008200701007387 */ /* 0x0081e80000100800 */
[----:B------:R-:W-:Y:S04]  /*fd40*/  STL [R1+0x81c], R26 ;  /* 0x00081c1a01007387 */ /* 0x000fe80000100800 */
[----:B------:R-:W-:Y:S04]  /*fd50*/  STL [R1+0x80c], R27 ;  /* 0x00080c1b01007387 */ /* 0x000fe80000100800 */
[----:B------:R-:W-:Y:S04]  /*fd60*/  STL [R1+0x828], R20 ;  /* 0x0008281401007387 */ /* 0x000fe80000100800 */
[----:B------:R-:W-:Y:S04]  /*fd70*/  STL [R1+0x824], R21 ;  /* 0x0008241501007387 */ /* 0x000fe80000100800 */
[----:B------:R2:W-:Y:S04]  /*fd80*/  STL.64 [R1+0x830], R18 ;  /* 0x0008301201007387 */ /* 0x0005e80000100a00 */
[----:B0-----:R-:W3:Y:S04]  /*fd90*/  LDL R7, [R1+0x388] ;  /* 0x0003880001077983 */ /* 0x001ee80000100800 */
[----:B------:R-:W3:Y:S01]  /*fda0*/  LDL R6, [R1+0x38c] ;  /* 0x00038c0001067983 */ /* 0x000ee20000100800 */
[----:B------:R-:W-:-:S02]  /*fdb0*/  PRMT R45, RZ, 0x7610, R45 ;  /* 0x00007610ff2d7816 */ /* 0x000fc4000000002d */
[----:B------:R-:W-:Y:S02]  /*fdc0*/  PRMT R28, RZ, 0x7610, R28 ;  /* 0x00007610ff1c7816 */ /* 0x000fe4000000001c */
[----:B------:R-:W-:Y:S02]  /*fdd0*/  PRMT R43, RZ, 0x7610, R43 ;  /* 0x00007610ff2b7816 */ /* 0x000fe4000000002b */
[----:B------:R-:W-:Y:S01]  /*fde0*/  PRMT R9, RZ, 0x7610, R9 ;  /* 0x00007610ff097816 */ /* 0x000fe20000000009 */
[----:B------:R-:W4:Y:S01]  /*fdf0*/  @P6 LDG.E.U16 R45, desc[UR24][R20.64] ;  /* 0x00000018142d6981 */ /* 0x000f22000c1e1500 */
[----:B------:R-:W-:Y:S02]  /*fe00*/  PRMT R23, RZ, 0x7610, R23 ;  /* 0x00007610ff177816 */ /* 0x000fe40000000017 */
[----:B------:R-:W-:Y:S01]  /*fe10*/  PRMT R25, RZ, 0x7610, R25 ;  /* 0x00007610ff197816 */ /* 0x000fe20000000019 */
[----:B------:R2:W4:Y:S04]  /*fe20*/  @P6 LDG.E.U16 R28, desc[UR24][R18.64] ;  /* 0x00000018121c6981 */ /* 0x000528000c1e1500 */
[----:B------:R-:W4:Y:S04]  /*fe30*/  @P3 LDG.E.U16 R43, desc[UR24][R12.64] ;  /* 0x000000180c2b3981 */ /* 0x000f28000c1e1500 */
[----:B------:R-:W4:Y:S04]  /*fe40*/  @P3 LDG.E.U16 R9, desc[UR24][R10.64] ;  /* 0x000000180a093981 */ /* 0x000f28000c1e1500 */
[----:B------:R-:W4:Y:S04]  /*fe50*/  @P4 LDG.E.U16 R23, desc[UR24][R4.64] ;  /* 0x0000001804174981 */ /* 0x000f28000c1e1500 */
[----:B------:R-:W4:Y:S01]  /*fe60*/  @P4 LDG.E.U16 R25, desc[UR24][R2.64] ;  /* 0x0000001802194981 */ /* 0x000f22000c1e1500 */
[----:B------:R-:W-:Y:S01]  /*fe70*/  BAR.SYNC.DEFER_BLOCKING 0x0 ;  /* 0x0000000000007b1d */ /* 0x000fe20000010000 */
[----:B------:R-:W-:Y:S01]  /*fe80*/  PRMT R44, RZ, 0x7610, R44 ;  /* 0x00007610ff2c7816 */ /* 0x000fe2000000002c */
[----:B--2---:R-:W-:-:S02]  /*fe90*/  @!P2 IMAD.MOV.U32 R18, RZ, RZ, R24 ;  /* 0x000000ffff12a224 */ /* 0x004fc400078e0018 */
[----:B------:R-:W-:Y:S01]  /*fea0*/  @!P2 IMAD.MOV.U32 R19, RZ, RZ, R33 ;  /* 0x000000ffff13a224 */ /* 0x000fe200078e0021 */
[----:B------:R-:W-:Y:S02]  /*feb0*/  PRMT R47, RZ, 0x7610, R47 ;  /* 0x00007610ff2f7816 */ /* 0x000fe4000000002f */
[----:B------:R-:W-:Y:S02]  /*fec0*/  PRMT R50, RZ, 0x7610, R50 ;  /* 0x00007610ff327816 */ /* 0x000fe40000000032 */
[----:B------:R-:W-:Y:S01]  /*fed0*/  PRMT R48, RZ, 0x7610, R48 ;  /* 0x00007610ff307816 */ /* 0x000fe20000000030 */
[----:B------:R0:W2:Y:S02]  /*fee0*/  @!P2 LDG.E.U16 R44, desc[UR24][R18.64] ;  /* 0x00000018122ca981 */ /* 0x0000a4000c1e1500 */
[----:B0-----:R-:W-:Y:S02]  /*fef0*/  @!P2 IMAD.MOV.U32 R18, RZ, RZ, R17 ;  /* 0x000000ffff12a224 */ /* 0x001fe400078e0011 */
[----:B------:R-:W-:-:S02]  /*ff00*/  @!P2 IMAD.MOV.U32 R17, RZ, RZ, R16 ;  /* 0x000000ffff11a224 */ /* 0x000fc400078e0010 */
[----:B------:R-:W-:-:S05]  /*ff10*/  @!P2 IMAD.MOV.U32 R16, RZ, RZ, R15 ;  /* 0x000000ffff10a224 */ /* 0x000fca00078e000f */
[----:B------:R0:W2:Y:S01]  /*ff20*/  @!P2 LDG.E.U16 R47, desc[UR24][R16.64] ;  /* 0x00000018102fa981 */ /* 0x0000a2000c1e1500 */
[----:B------:R-:W-:Y:S01]  /*ff30*/  PRMT R49, RZ, 0x7610, R49 ;  /* 0x00007610ff317816 */ /* 0x000fe20000000031 */
[----:B------:R-:W-:Y:S02]  /*ff40*/  @!P2 IMAD.MOV.U32 R19, RZ, RZ, R22 ;  /* 0x000000ffff13a224 */ /* 0x000fe400078e0016 */
[----:B------:R1:W-:Y:S04]  /*ff50*/  STS.U16 [R0+UR10+0x8000], R53 ;  /* 0x0080003500007988 */ /* 0x0003e8000800040a */
[----:B------:R-:W2:Y:S01]  /*ff60*/  @!P2 LDG.E.U16 R49, desc[UR24][R18.64] ;  /* 0x000000181231a981 */ /* 0x000ea2000c1e1500 */
[----:B0-----:R-:W-:Y:S02]  /*ff70*/  @!P2 IMAD.MOV.U32 R16, RZ, RZ, R8 ;  /* 0x000000ffff10a224 */ /* 0x001fe400078e0008 */
[----:B------:R-:W-:Y:S01]  /*ff80*/  @!P2 IMAD.MOV.U32 R17, RZ, RZ, R14 ;  /* 0x000000ffff11a224 */ /* 0x000fe200078e000e */
[----:B------:R-:W2:Y:S04]  /*ff90*/  LDL R8, [R1+0x374] ;  /* 0x0003740001087983 */ /* 0x000ea80000100800 */
[----:B------:R-:W2:Y:S04]  /*ffa0*/  LDL R14, [R1+0x370] ;  /* 0x00037000010e7983 */ /* 0x000ea80000100800 */
[----:B------:R-:W2:Y:S04]  /*ffb0*/  LDL.LU R21, [R1+0x570] ;  /* 0x0005700001157983 */ /* 0x000ea80000300800 */
[----:B------:R-:W2:Y:S04]  /*ffc0*/  LDL.LU R20, [R1+0x56c] ;  /* 0x00056c0001147983 */ /* 0x000ea80000300800 */
[----:B------:R-:W4:Y:S04]  /*ffd0*/  LDL.LU R27, [R1+0x530] ;  /* 0x00053000011b7983 */ /* 0x000f280000300800 */
[----:B------:R-:W4:Y:S04]  /*ffe0*/  LDL.LU R26, [R1+0x52c] ;  /* 0x00052c00011a7983 */ /* 0x000f280000300800 */
[----:B------:R-:W4:Y:S04]  /*fff0*/  @!P2 LDG.E.U16 R48, desc[UR24][R16.64] ;  /* 0x000000181030a981 */ /* 0x000f28000c1e1500 */
[----:B------:R0:W-:Y:S04]  /*10000*/  STS.U16 [R0+UR10+0xc000], R52 ;  /* 0x00c0003400007988 */ /* 0x0001e8000800040a */
[----:B---3--:R3:W3:Y:S04]  /*10010*/  @!P2 LDG.E.U16 R50, desc[UR24][R6.64] ;  /* 0x000000180632a981 */ /* 0x0086e8000c1e1500 */
[----:B------:R-:W3:Y:S04]  /*10020*/  LDL.LU R7, [R1+0x4f0] ;  /* 0x0004f00001077983 */ /* 0x000ee80000300800 */
[----:B------:R-:W3:Y:S04]  /*10030*/  LDL.LU R29, [R1+0x4ec] ;  /* 0x0004ec00011d7983 */ /* 0x000ee80000300800 */
[----:B------:R-:W3:Y:S04]  /*10040*/  LDL.LU R6, [R1+0x4b0] ;  /* 0x0004b00001067983 */ /* 0x000ee80000300800 */
[----:B------:R-:W3:Y:S04]  /*10050*/  LDL.LU R17, [R1+0x4ac] ;  /* 0x0004ac0001117983 */ /* 0x000ee80000300800 */
[----:B------:R-:W4:Y:S04]  /*10060*/  LDL.LU R41, [R1+0x470] ;  /* 0x0004700001297983 */ /* 0x000f280000300800 */
[----:B------:R-:W4:Y:S04]  /*10070*/  LDL.LU R42, [R1+0x46c] ;  /* 0x00046c00012a7983 */ /* 0x000f280000300800 */
[----:B------:R-:W4:Y:S04]  /*10080*/  LDL R19, [R1+0x390] ;  /* 0x0003900001137983 */ /* 0x000f280000100800 */
[----:B------:R-:W4:Y:S04]  /*10090*/  LDL R18, [R1+0x394] ;  /* 0x0003940001127983 */ /* 0x000f280000100800 */
[----:B-1----:R-:W4:Y:S04]  /*100a0*/  LDL.LU R53, [R1+0x430] ;  /* 0x0004300001357983 */ /* 0x002f280000300800 */
[----:B0-----:R-:W4:Y:S01]  /*100b0*/  LDL.LU R52, [R1+0x838] ;  /* 0x0008380001347983 */ /* 0x001f220000300800 */
[----:B------:R-:W-:-:S03]  /*100c0*/  PRMT R30, RZ, 0x7610, R30 ;  /* 0x00007610ff1e7816 */ /* 0x000fc6000000001e */
[----:B------:R-:W4:Y:S01]  /*100d0*/  LDL.LU R32, [R1+0x42c] ;  /* 0x00042c0001207983 */ /* 0x000f220000300800 */
[----:B------:R-:W-:-:S03]  /*100e0*/  PRMT R51, RZ, 0x7610, R51 ;  /* 0x00007610ff337816 */ /* 0x000fc60000000033 */
[----:B------:R-:W4:Y:S04]  /*100f0*/  @!P2 LDG.E.U16 R30, desc[UR24][R34.64] ;  /* 0x00000018221ea981 */ /* 0x000f28000c1e1500 */
[----:B------:R-:W4:Y:S04]  /*10100*/  LDL.LU R33, [R1+0x40c] ;  /* 0x00040c0001217983 */ /* 0x000f280000300800 */
[----:B------:R-:W4:Y:S04]  /*10110*/  LDL.LU R35, [R1+0x408] ;  /* 0x0004080001237983 */ /* 0x000f280000300800 */
[----:B------:R-:W4:Y:S04]  /*10120*/  LDL.LU R34, [R1+0x5a8] ;  /* 0x0005a80001227983 */ /* 0x000f280000300800 */
[----:B------:R-:W4:Y:S04]  /*10130*/  LDL.LU R37, [R1+0x5a4] ;  /* 0x0005a40001257983 */ /* 0x000f280000300800 */
[----:B------:R-:W4:Y:S04]  /*10140*/  LDL.LU R36, [R1+0x568] ;  /* 0x0005680001247983 */ /* 0x000f280000300800 */
[----:B------:R-:W4:Y:S04]  /*10150*/  LDL.LU R39, [R1+0x564] ;  /* 0x0005640001277983 */ /* 0x000f280000300800 */
[----:B------:R-:W4:Y:S01]  /*10160*/  LDL.LU R22, [R1+0x528] ;  /* 0x0005280001167983 */ /* 0x000f220000300800 */
[----:B--2---:R-:W-:-:S02]  /*10170*/  @!P2 IMAD.MOV.U32 R15, RZ, RZ, R14 ;  /* 0x000000ffff0fa224 */ /* 0x004fc400078e000e */
[----:B------:R-:W-:Y:S02]  /*10180*/  @!P2 IMAD.MOV.U32 R14, RZ, RZ, R8 ;  /* 0x000000ffff0ea224 */ /* 0x000fe400078e0008 */
[----:B------:R-:W2:Y:S04]  /*10190*/  LDL.LU R8, [R1+0x524] ;  /* 0x0005240001087983 */ /* 0x000ea80000300800 */
[----:B------:R-:W2:Y:S04]  /*101a0*/  @!P2 LDG.E.U16 R51, desc[UR24][R14.64] ;  /* 0x000000180e33a981 */ /* 0x000ea8000c1e1500 */
[----:B------:R-:W2:Y:S04]  /*101b0*/  LDL.LU R15, [R1+0x4e8] ;  /* 0x0004e800010f7983 */ /* 0x000ea80000300800 */
[----:B------:R-:W2:Y:S04]  /*101c0*/  LDL.LU R14, [R1+0x4e4] ;  /* 0x0004e400010e7983 */ /* 0x000ea80000300800 */
[----:B------:R-:W2:Y:S04]  /*101d0*/  LDL.LU R16, [R1+0x4a8] ;  /* 0x0004a80001107983 */ /* 0x000ea80000300800 */
[----:B------:R-:W2:Y:S04]  /*101e0*/  LDL.LU R24, [R1+0x4a4] ;  /* 0x0004a40001187983 */ /* 0x000ea80000300800 */
[----:B---3--:R0:W-:Y:S04]  /*101f0*/  STS.U16 [R0+UR10+0xd000], R17 ;  /* 0x00d0001100007988 */ /* 0x0081e8000800040a */
[----:B----4-:R1:W-:Y:S01]  /*10200*/  STS.U16 [R0+UR10+0x9400], R41 ;  /* 0x0094002900007988 */ /* 0x0103e2000800040a */
[----:B------:R-:W-:-:S06]  /*10210*/  PRMT R52, RZ, 0x7610, R52 ;  /* 0x00007610ff347816 */ /* 0x000fcc0000000034 */
[----:B------:R-:W3:Y:S04]  /*10220*/  @!P2 LDG.E.U16 R52, desc[UR24][R18.64] ;  /* 0x000000181234a981 */ /* 0x000ee8000c1e1500 */
[----:B------:R4:W5:Y:S04]  /*10230*/  LDL.LU.64 R18, [R1+0x830] ;  /* 0x0008300001127983 */ /* 0x0009680000300a00 */
[----:B0-----:R-:W3:Y:S04]  /*10240*/  LDL.LU R17, [R1+0x468] ;  /* 0x0004680001117983 */ /* 0x001ee80000300800 */
[----:B-1----:R-:W4:Y:S04]  /*10250*/  LDL.LU R41, [R1+0x464] ;  /* 0x0004640001297983 */ /* 0x002f280000300800 */
[----:B------:R0:W-:Y:S04]  /*10260*/  STS.U16 [R0+UR10+0xd400], R42 ;  /* 0x00d4002a00007988 */ /* 0x0001e8000800040a */
[----:B------:R1:W-:Y:S04]  /*10270*/  STS.U16 [R0+UR10+0x9800], R53 ;  /* 0x0098003500007988 */ /* 0x0003e8000800040a */
[----:B0-----:R-:W4:Y:S04]  /*10280*/  LDL.LU R42, [R1+0x428] ;  /* 0x00042800012a7983 */ /* 0x001f280000300800 */
[----:B-1----:R-:W4:Y:S04]  /*10290*/  LDL.LU R53, [R1+0x424] ;  /* 0x0004240001357983 */ /* 0x002f280000300800 */
[----:B------:R0:W-:Y:S04]  /*102a0*/  STS.U16 [R0+UR10+0x9000], R6 ;  /* 0x0090000600007988 */ /* 0x0001e8000800040a */
[----:B------:R1:W-:Y:S01]  /*102b0*/  STS.U16 [R0+UR10+0xc400], R20 ;  /* 0x00c4001400007988 */ /* 0x0003e2000800040a */
[----:B0-----:R-:W-:-:S03]  /*102c0*/  LOP3.LUT R6, R0, 0x10, RZ, 0x3c, !PT ;  /* 0x0000001000067812 */ /* 0x001fc600078e3cff */
[----:B------:R-:W-:Y:S04]  /*102d0*/  STS.U16 [R0+UR10+0x8400], R21 ;  /* 0x0084001500007988 */ /* 0x000fe8000800040a */
[----:B------:R0:W-:Y:S04]  /*102e0*/  STS.U16 [R0+UR10+0x8800], R27 ;  /* 0x0088001b00007988 */ /* 0x0001e8000800040a */
[----:B------:R0:W-:Y:S04]  /*102f0*/  STS.U16 [R0+UR10+0xc800], R26 ;  /* 0x00c8001a00007988 */ /* 0x0001e8000800040a */
[----:B------:R-:W-:Y:S04]  /*10300*/  STS.U16 [R0+UR10+0x8c00], R7 ;  /* 0x008c000700007988 */ /* 0x000fe8000800040a */
[----:B------:R0:W-:Y:S04]  /*10310*/  STS.U16 [R0+UR10+0xcc00], R29 ;  /* 0x00cc001d00007988 */ /* 0x0001e8000800040a */
[----:B------:R0:W-:Y:S04]  /*10320*/  STS.U16 [R0+UR10+0xd800], R32 ;  /* 0x00d8002000007988 */ /* 0x0001e8000800040a */
[----:B------:R0:W-:Y:S04]  /*10330*/  STS.U16 [R0+UR10+0x9c00], R33 ;  /* 0x009c002100007988 */ /* 0x0001e8000800040a */
[----:B------:R0:W-:Y:S04]  /*10340*/  STS.U16 [R0+UR10+0xdc00], R35 ;  /* 0x00dc002300007988 */ /* 0x0001e8000800040a */
[----:B-1----:R-:W4:Y:S04]  /*10350*/  LDL.LU R20, [R1+0x5a0] ;  /* 0x0005a00001147983 */ /* 0x002f280000300800 */
[----:B------:R1:W-:Y:S04]  /*10360*/  STS.U16 [R6+UR10+0x8080], R34 ;  /* 0x0080802206007988 */ /* 0x0003e8000800040a */
[----:B0-----:R-:W4:Y:S04]  /*10370*/  LDL.LU R27, [R1+0x59c] ;  /* 0x00059c00011b7983 */ /* 0x001f280000300800 */
[----:B------:R0:W-:Y:S04]  /*10380*/  STS.U16 [R6+UR10+0xc080], R37 ;  /* 0x00c0802506007988 */ /* 0x0001e8000800040a */
[----:B------:R-:W4:Y:S04]  /*10390*/  LDL.LU R26, [R1+0x560] ;  /* 0x00056000011a7983 */ /* 0x000f280000300800 */
[----:B------:R0:W-:Y:S04]  /*103a0*/  STS.U16 [R6+UR10+0x8480], R36 ;  /* 0x0084802406007988 */ /* 0x0001e8000800040a */
[----:B------:R-:W4:Y:S04]  /*103b0*/  LDL.LU R29, [R1+0x55c] ;  /* 0x00055c00011d7983 */ /* 0x000f280000300800 */
[----:B------:R-:W-:Y:S04]  /*103c0*/  STS.U16 [R6+UR10+0xc480], R39 ;  /* 0x00c4802706007988 */ /* 0x000fe8000800040a */
[----:B------:R-:W4:Y:S04]  /*103d0*/  LDL.LU R32, [R1+0x520] ;  /* 0x0005200001207983 */ /* 0x000f280000300800 */
[----:B------:R-:W-:Y:S04]  /*103e0*/  STS.U16 [R6+UR10+0x8880], R22 ;  /* 0x0088801606007988 */ /* 0x000fe8000800040a */
[----:B------:R-:W4:Y:S04]  /*103f0*/  LDL.LU R33, [R1+0x51c] ;  /* 0x00051c0001217983 */ /* 0x000f280000300800 */
[----:B--2---:R-:W-:Y:S04]  /*10400*/  STS.U16 [R6+UR10+0xc880], R8 ;  /* 0x00c8800806007988 */ /* 0x004fe8000800040a */
[----:B------:R-:W2:Y:S04]  /*10410*/  LDL.LU R35, [R1+0x4e0] ;  /* 0x0004e00001237983 */ /* 0x000ea80000300800 */
[----:B------:R-:W-:Y:S04]  /*10420*/  STS.U16 [R6+UR10+0x8c80], R15 ;  /* 0x008c800f06007988 */ /* 0x000fe8000800040a */
[----:B-1----:R-:W2:Y:S04]  /*10430*/  LDL.LU R34, [R1+0x4dc] ;  /* 0x0004dc0001227983 */ /* 0x002ea80000300800 */
[----:B------:R-:W-:Y:S04]  /*10440*/  STS.U16 [R6+UR10+0xcc80], R14 ;  /* 0x00cc800e06007988 */ /* 0x000fe8000800040a */
[----:B0-----:R-:W2:Y:S04]  /*10450*/  LDL.LU R37, [R1+0x4a0] ;  /* 0x0004a00001257983 */ /* 0x001ea80000300800 */
[----:B------:R0:W-:Y:S04]  /*10460*/  STS.U16 [R6+UR10+0x9080], R16 ;  /* 0x0090801006007988 */ /* 0x0001e8000800040a */
[----:B------:R-:W2:Y:S04]  /*10470*/  LDL.LU R36, [R1+0x49c] ;  /* 0x00049c0001247983 */ /* 0x000ea80000300800 */
[----:B------:R1:W-:Y:S04]  /*10480*/  STS.U16 [R6+UR10+0xd080], R24 ;  /* 0x00d0801806007988 */ /* 0x0003e8000800040a */
[----:B0-----:R-:W2:Y:S04]  /*10490*/  LDL.LU R16, [R1+0x460] ;  /* 0x0004600001107983 */ /* 0x001ea80000300800 */
[----:B-1----:R-:W2:Y:S04]  /*104a0*/  LDL.LU R24, [R1+0x45c] ;  /* 0x00045c0001187983 */ /* 0x002ea80000300800 */
[----:B------:R-:W2:Y:S04]  /*104b0*/  LDL.LU R39, [R1+0x420] ;  /* 0x0004200001277983 */ /* 0x000ea80000300800 */
[----:B---3--:R-:W-:Y:S04]  /*104c0*/  STS.U16 [R6+UR10+0x9480], R17 ;  /* 0x0094801106007988 */ /* 0x008fe8000800040a */
[----:B----4-:R0:W-:Y:S04]  /*104d0*/  STS.U16 [R6+UR10+0xd480], R41 ;  /* 0x00d4802906007988 */ /* 0x0101e8000800040a */
[----:B0-----:R-:W3:Y:S04]  /*104e0*/  LDL.LU R41, [R1+0x41c] ;  /* 0x00041c0001297983 */ /* 0x001ee80000300800 */
[----:B------:R-:W-:Y:S04]  /*104f0*/  STS.U16 [R6+UR10+0x9880], R42 ;  /* 0x0098802a06007988 */ /* 0x000fe8000800040a */
[----:B------:R-:W-:Y:S04]  /*10500*/  STS.U16 [R6+UR10+0xd880], R53 ;  /* 0x00d8803506007988 */ /* 0x000fe8000800040a */
[----:B------:R-:W-:Y:S04]  /*10510*/  STS.U16 [R6+UR10+0x9c80], R46 ;  /* 0x009c802e06007988 */ /* 0x000fe8000800040a */
[----:B------:R0:W-:Y:S01]  /*10520*/  STS.U16 [R6+UR10+0xdc80], R31 ;  /* 0x00dc801f06007988 */ /* 0x0001e2000800040a */
[----:B------:R-:W-:-:S03]  /*10530*/  LOP3.LUT R7, R0, 0x20, RZ, 0x3c, !PT ;  /* 0x0000002000077812 */ /* 0x000fc600078e3cff */
[----:B0-----:R-:W4:Y:S04]  /*10540*/  LDL.LU R6, [R1+0x598] ;  /* 0x0005980001067983 */ /* 0x001f280000300800 */
[----:B------:R-:W4:Y:S04]  /*10550*/  LDL.LU R22, [R1+0x594] ;  /* 0x0005940001167983 */ /* 0x000f280000300800 */
[----:B------:R-:W4:Y:S04]  /*10560*/  LDL.LU R8, [R1+0x558] ;  /* 0x0005580001087983 */ /* 0x000f280000300800 */
[----:B------:R-:W4:Y:S04]  /*10570*/  LDL.LU R15, [R1+0x554] ;  /* 0x00055400010f7983 */ /* 0x000f280000300800 */
[----:B------:R-:W4:Y:S04]  /*10580*/  LDL.LU R14, [R1+0x518] ;  /* 0x00051800010e7983 */ /* 0x000f280000300800 */
[----:B------:R-:W4:Y:S04]  /*10590*/  LDL.LU R17, [R1+0x514] ;  /* 0x0005140001117983 */ /* 0x000f280000300800 */
[----:B------:R-:W4:Y:S04]  /*105a0*/  LDL.LU R42, [R1+0x4d8] ;  /* 0x0004d800012a7983 */ /* 0x000f280000300800 */
[----:B------:R-:W4:Y:S04]  /*105b0*/  LDL.LU R53, [R1+0x4d4] ;  /* 0x0004d40001357983 */ /* 0x000f280000300800 */
[----:B------:R-:W4:Y:S04]  /*105c0*/  LDL.LU R46, [R1+0x498] ;  /* 0x00049800012e7983 */ /* 0x000f280000300800 */
[----:B------:R-:W-:Y:S04]  /*105d0*/  STS.U16 [R7+UR10+0x8100], R20 ;  /* 0x0081001407007988 */ /* 0x000fe8000800040a */
[----:B------:R-:W4:Y:S04]  /*105e0*/  LDL.LU R31, [R1+0x494] ;  /* 0x00049400011f7983 */ /* 0x000f280000300800 */
[----:B------:R-:W-:Y:S04]  /*105f0*/  STS.U16 [R7+UR10+0xc100], R27 ;  /* 0x00c1001b07007988 */ /* 0x000fe8000800040a */
[----:B------:R-:W-:Y:S04]  /*10600*/  STS.U16 [R7+UR10+0x8500], R26 ;  /* 0x0085001a07007988 */ /* 0x000fe8000800040a */
[----:B------:R-:W-:Y:S04]  /*10610*/  STS.U16 [R7+UR10+0xc500], R29 ;  /* 0x00c5001d07007988 */ /* 0x000fe8000800040a */
[----:B------:R-:W-:Y:S04]  /*10620*/  STS.U16 [R7+UR10+0x8900], R32 ;  /* 0x0089002007007988 */ /* 0x000fe8000800040a */
[----:B------:R-:W-:Y:S04]  /*10630*/  STS.U16 [R7+UR10+0xc900], R33 ;  /* 0x00c9002107007988 */ /* 0x000fe8000800040a */
[----:B--2---:R-:W-:Y:S04]  /*10640*/  STS.U16 [R7+UR10+0x8d00], R35 ;  /* 0x008d002307007988 */ /* 0x004fe8000800040a */
[----:B------:R-:W-:Y:S04]  /*10650*/  STS.U16 [R7+UR10+0xcd00], R34 ;  /* 0x00cd002207007988 */ /* 0x000fe8000800040a */
[----:B------:R-:W-:Y:S04]  /*10660*/  STS.U16 [R7+UR10+0x9100], R37 ;  /* 0x0091002507007988 */ /* 0x000fe8000800040a */
[----:B------:R-:W-:Y:S04]  /*10670*/  STS.U16 [R7+UR10+0xd100], R36 ;  /* 0x00d1002407007988 */ /* 0x000fe8000800040a */
[----:B------:R0:W-:Y:S04]  /*10680*/  STS.U16 [R7+UR10+0x9500], R16 ;  /* 0x0095001007007988 */ /* 0x0001e8000800040a */
[----:B------:R1:W-:Y:S04]  /*10690*/  STS.U16 [R7+UR10+0xd500], R24 ;  /* 0x00d5001807007988 */ /* 0x0003e8000800040a */
[----:B0-----:R-:W2:Y:S04]  /*106a0*/  LDL.LU R16, [R1+0x458] ;  /* 0x0004580001107983 */ /* 0x001ea80000300800 */
[----:B------:R-:W-:Y:S04]  /*106b0*/  STS.U16 [R7+UR10+0x9900], R39 ;  /* 0x0099002707007988 */ /* 0x000fe8000800040a */
[----:B-1----:R-:W2:Y:S04]  /*106c0*/  LDL.LU R24, [R1+0x454] ;  /* 0x0004540001187983 */ /* 0x002ea80000300800 */
[----:B---3--:R0:W-:Y:S04]  /*106d0*/  STS.U16 [R7+UR10+0xd900], R41 ;  /* 0x00d9002907007988 */ /* 0x0081e8000800040a */
[----:B------:R1:W-:Y:S04]  /*106e0*/  STS.U16 [R7+UR10+0x9d00], R40 ;  /* 0x009d002807007988 */ /* 0x0003e8000800040a */
[----:B------:R3:W-:Y:S04]  /*106f0*/  STS.U16 [R7+UR10+0xdd00], R38 ;  /* 0x00dd002607007988 */ /* 0x0007e8000800040a */
[----:B0-----:R-:W2:Y:S04]  /*10700*/  LDL.LU R41, [R1+0x418] ;  /* 0x0004180001297983 */ /* 0x001ea80000300800 */
[----:B-1----:R-:W2:Y:S04]  /*10710*/  LDL.LU R40, [R1+0x414] ;  /* 0x0004140001287983 */ /* 0x002ea80000300800 */
[----:B------:R-:W2:Y:S04]  /*10720*/  LDL.LU R20, [R1+0x3d4] ;  /* 0x0003d40001147983 */ /* 0x000ea80000300800 */
[----:B---3--:R-:W3:Y:S04]  /*10730*/  LDL.LU R7, [R1+0x3d0] ;  /* 0x0003d00001077983 */ /* 0x008ee80000300800 */
[----:B------:R-:W3:Y:S04]  /*10740*/  LDL.LU R26, [R1+0x590] ;  /* 0x00059000011a7983 */ /* 0x000ee80000300800 */
[----:B------:R-:W3:Y:S01]  /*10750*/  LDL.LU R32, [R1+0x58c] ;  /* 0x00058c0001207983 */ /* 0x000ee20000300800 */
[----:B------:R-:W-:-:S05]  /*10760*/  LOP3.LUT R21, R0, 0x30, RZ, 0x3c, !PT ;  /* 0x0000003000157812 */ /* 0x000fca00078e3cff */
[----:B----4-:R-:W-:Y:S04]  /*10770*/  STS.U16 [R21+UR10+0x8180], R6 ;  /* 0x0081800615007988 */ /* 0x010fe8000800040a */
[----:B------:R-:W-:Y:S04]  /*10780*/  STS.U16 [R21+UR10+0xc180], R22 ;  /* 0x00c1801615007988 */ /* 0x000fe8000800040a */
[----:B------:R-:W-:Y:S04]  /*10790*/  STS.U16 [R21+UR10+0x8580], R8 ;  /* 0x0085800815007988 */ /* 0x000fe8000800040a */
[----:B------:R-:W-:Y:S04]  /*107a0*/  STS.U16 [R21+UR10+0xc580], R15 ;  /* 0x00c5800f15007988 */ /* 0x000fe8000800040a */
[----:B------:R-:W-:Y:S04]  /*107b0*/  STS.U16 [R21+UR10+0x8980], R14 ;  /* 0x0089800e15007988 */ /* 0x000fe8000800040a */
[----:B------:R-:W-:Y:S04]  /*107c0*/  STS.U16 [R21+UR10+0xc980], R17 ;  /* 0x00c9801115007988 */ /* 0x000fe8000800040a */
[----:B------:R-:W-:Y:S04]  /*107d0*/  STS.U16 [R21+UR10+0x8d80], R42 ;  /* 0x008d802a15007988 */ /* 0x000fe8000800040a */
[----:B------:R0:W-:Y:S04]  /*107e0*/  STS.U16 [R21+UR10+0xcd80], R53 ;  /* 0x00cd803515007988 */ /* 0x0001e8000800040a */
[----:B------:R1:W-:Y:S04]  /*107f0*/  STS.U16 [R21+UR10+0x9180], R46 ;  /* 0x0091802e15007988 */ /* 0x0003e8000800040a */
[----:B0-----:R-:W4:Y:S04]  /*10800*/  LDL.LU R53, [R1+0x550] ;  /* 0x0005500001357983 */ /* 0x001f280000300800 */
[----:B-1----:R-:W4:Y:S04]  /*10810*/  LDL.LU R46, [R1+0x54c] ;  /* 0x00054c00012e7983 */ /* 0x002f280000300800 */
[----:B------:R-:W4:Y:S04]  /*10820*/  LDL.LU R27, [R1+0x510] ;  /* 0x00051000011b7983 */ /* 0x000f280000300800 */
[----:B------:R-:W4:Y:S04]  /*10830*/  LDL.LU R33, [R1+0x50c] ;  /* 0x00050c0001217983 */ /* 0x000f280000300800 */
[----:B------:R-:W4:Y:S04]  /*10840*/  LDL.LU R35, [R1+0x4d0] ;  /* 0x0004d00001237983 */ /* 0x000f280000300800 */
[----:B------:R-:W4:Y:S04]  /*10850*/  LDL.LU R34, [R1+0x4cc] ;  /* 0x0004cc0001227983 */ /* 0x000f280000300800 */
[----:B------:R0:W-:Y:S04]  /*10860*/  STS.U16 [R21+UR10+0xd180], R31 ;  /* 0x00d1801f15007988 */ /* 0x0001e8000800040a */
[----:B------:R-:W4:Y:S04]  /*10870*/  LDL.LU R42, [R1+0x490] ;  /* 0x00049000012a7983 */ /* 0x000f280000300800 */
        /* <DEDUP_REMOVED lines=9> */
[----:B------:R-:W-:-:S03]  /*10910*/  LOP3.LUT R29, R0, 0x40, RZ, 0x3c, !PT ;  /* 0x00000040001d7812 */ /* 0x000fc600078e3cff */
[----:B------:R-:W4:Y:S04]  /*10920*/  LDL.LU R14, [R1+0x508] ;  /* 0x00050800010e7983 */ /* 0x000f280000300800 */
[----:B--2---:R0:W-:Y:S04]  /*10930*/  STS.U16 [R21+UR10+0x9580], R16 ;  /* 0x0095801015007988 */ /* 0x0041e8000800040a */
[----:B------:R-:W2:Y:S04]  /*10940*/  LDL.LU R17, [R1+0x504] ;  /* 0x0005040001117983 */ /* 0x000ea80000300800 */
[----:B------:R1:W-:Y:S04]  /*10950*/  STS.U16 [R21+UR10+0xd580], R24 ;  /* 0x00d5801815007988 */ /* 0x0003e8000800040a */
[----:B0-----:R-:W2:Y:S04]  /*10960*/  LDL.LU R16, [R1+0x4c8] ;  /* 0x0004c80001107983 */ /* 0x001ea80000300800 */
[----:B-1----:R-:W2:Y:S04]  /*10970*/  LDL.LU R24, [R1+0x4c4] ;  /* 0x0004c40001187983 */ /* 0x002ea80000300800 */
[----:B------:R0:W-:Y:S04]  /*10980*/  STS.U16 [R21+UR10+0x9980], R41 ;  /* 0x0099802915007988 */ /* 0x0001e8000800040a */
[----:B------:R1:W-:Y:S04]  /*10990*/  STS.U16 [R21+UR10+0xd980], R40 ;  /* 0x00d9802815007988 */ /* 0x0003e8000800040a */
[----:B------:R3:W-:Y:S04]  /*109a0*/  STS.U16 [R21+UR10+0x9d80], R20 ;  /* 0x009d801415007988 */ /* 0x0007e8000800040a */
[----:B0-----:R-:W2:Y:S04]  /*109b0*/  LDL.LU R41, [R1+0x488] ;  /* 0x0004880001297983 */ /* 0x001ea80000300800 */
[----:B-1----:R-:W2:Y:S04]  /*109c0*/  LDL.LU R40, [R1+0x484] ;  /* 0x0004840001287983 */ /* 0x002ea80000300800 */
[----:B---3--:R0:W5:Y:S04]  /*109d0*/  LDL.LU R20, [R1+0x828] ;  /* 0x0008280001147983 */ /* 0x0081680000300800 */
[----:B------:R1:W-:Y:S04]  /*109e0*/  STS.U16 [R21+UR10+0xdd80], R7 ;  /* 0x00dd800715007988 */ /* 0x0003e8000800040a */
[----:B------:R3:W-:Y:S04]  /*109f0*/  STS.U16 [R29+UR10+0x8200], R26 ;  /* 0x0082001a1d007988 */ /* 0x0007e8000800040a */
[----:B------:R0:W-:Y:S04]  /*10a00*/  STS.U16 [R29+UR10+0xc200], R32 ;  /* 0x00c200201d007988 */ /* 0x0001e8000800040a */
[----:B-1----:R1:W5:Y:S04]  /*10a10*/  LDL.LU R21, [R1+0x824] ;  /* 0x0008240001157983 */ /* 0x0023680000300800 */
[----:B------:R-:W2:Y:S04]  /*10a20*/  LDL.LU R7, [R1+0x820] ;  /* 0x0008200001077983 */ /* 0x000ea80000300800 */
[----:B---3--:R1:W5:Y:S04]  /*10a30*/  LDL.LU R26, [R1+0x81c] ;  /* 0x00081c00011a7983 */ /* 0x0083680000300800 */
[----:B0-----:R-:W3:Y:S04]  /*10a40*/  LDL.LU R32, [R1+0x818] ;  /* 0x0008180001207983 */ /* 0x001ee80000300800 */
[----:B----4-:R0:W-:Y:S04]  /*10a50*/  STS.U16 [R29+UR10+0x8600], R53 ;  /* 0x008600351d007988 */ /* 0x0101e8000800040a */
[----:B------:R4:W-:Y:S04]  /*10a60*/  STS.U16 [R29+UR10+0xc600], R46 ;  /* 0x00c6002e1d007988 */ /* 0x0009e8000800040a */
[----:B------:R-:W-:Y:S04]  /*10a70*/  STS.U16 [R29+UR10+0x8a00], R27 ;  /* 0x008a001b1d007988 */ /* 0x000fe8000800040a */
[----:B------:R-:W-:Y:S04]  /*10a80*/  STS.U16 [R29+UR10+0xca00], R33 ;  /* 0x00ca00211d007988 */ /* 0x000fe8000800040a */
[----:B------:R-:W-:Y:S04]  /*10a90*/  STS.U16 [R29+UR10+0x8e00], R35 ;  /* 0x008e00231d007988 */ /* 0x000fe8000800040a */
[----:B0-----:R-:W2:Y:S04]  /*10aa0*/  LDL.LU R53, [R1+0x814] ;  /* 0x0008140001357983 */ /* 0x001ea80000300800 */
[----:B------:R-:W-:Y:S04]  /*10ab0*/  STS.U16 [R29+UR10+0xce00], R34 ;  /* 0x00ce00221d007988 */ /* 0x000fe8000800040a */
[----:B----4-:R-:W4:Y:S04]  /*10ac0*/  LDL.LU R46, [R1+0x810] ;  /* 0x00081000012e7983 */ /* 0x010f280000300800 */
[----:B------:R0:W-:Y:S04]  /*10ad0*/  STS.U16 [R29+UR10+0x9200], R42 ;  /* 0x0092002a1d007988 */ /* 0x0001e8000800040a */
[----:B------:R1:W-:Y:S04]  /*10ae0*/  STS.U16 [R29+UR10+0xd200], R31 ;  /* 0x00d2001f1d007988 */ /* 0x0003e8000800040a */
[----:B------:R-:W-:Y:S04]  /*10af0*/  STS.U16 [R29+UR10+0x9600], R37 ;  /* 0x009600251d007988 */ /* 0x000fe8000800040a */
[----:B0-----:R-:W4:Y:S04]  /*10b00*/  LDL.LU R42, [R1+0x448] ;  /* 0x00044800012a7983 */ /* 0x001f280000300800 */
[----:B-1----:R-:W4:Y:S01]  /*10b10*/  LDL.LU R31, [R1+0x444] ;  /* 0x00044400011f7983 */ /* 0x002f220000300800 */
[----:B------:R-:W-:-:S03]  /*10b20*/  LOP3.LUT R27, R0, 0x50, RZ, 0x3c, !PT ;  /* 0x00000050001b7812 */ /* 0x000fc600078e3cff */
[----:B------:R-:W-:Y:S04]  /*10b30*/  STS.U16 [R29+UR10+0xd600], R36 ;  /* 0x00d600241d007988 */ /* 0x000fe8000800040a */
[----:B------:R-:W-:Y:S04]  /*10b40*/  STS.U16 [R29+UR10+0x9a00], R39 ;  /* 0x009a00271d007988 */ /* 0x000fe8000800040a */
[----:B------:R-:W-:Y:S04]  /*10b50*/  STS.U16 [R29+UR10+0xda00], R38 ;  /* 0x00da00261d007988 */ /* 0x000fe8000800040a */
[----:B---3--:R-:W-:Y:S04]  /*10b60*/  STS.U16 [R29+UR10+0x9e00], R32 ;  /* 0x009e00201d007988 */ /* 0x008fe8000800040a */
[----:B--2---:R0:W-:Y:S04]  /*10b70*/  STS.U16 [R29+UR10+0xde00], R7 ;  /* 0x00de00071d007988 */ /* 0x0041e8000800040a */
[----:B------:R-:W-:Y:S04]  /*10b80*/  STS.U16 [R27+UR10+0x8280], R6 ;  /* 0x008280061b007988 */ /* 0x000fe8000800040a */
[----:B0-----:R-:W2:Y:S04]  /*10b90*/  LDL.LU R29, [R1+0x580] ;  /* 0x00058000011d7983 */ /* 0x001ea80000300800 */
[----:B------:R-:W3:Y:S04]  /*10ba0*/  LDL.LU R32, [R1+0x57c] ;  /* 0x00057c0001207983 */ /* 0x000ee80000300800 */
[----:B------:R-:W3:Y:S04]  /*10bb0*/  LDL.LU R33, [R1+0x540] ;  /* 0x0005400001217983 */ /* 0x000ee80000300800 */
[----:B------:R-:W3:Y:S04]  /*10bc0*/  LDL.LU R34, [R1+0x53c] ;  /* 0x00053c0001227983 */ /* 0x000ee80000300800 */
[----:B------:R0:W-:Y:S04]  /*10bd0*/  STS.U16 [R27+UR10+0xc280], R22 ;  /* 0x00c280161b007988 */ /* 0x0001e8000800040a */
[----:B------:R-:W3:Y:S04]  /*10be0*/  LDL.LU R35, [R1+0x500] ;  /* 0x0005000001237983 */ /* 0x000ee80000300800 */
[----:B------:R-:W-:Y:S04]  /*10bf0*/  STS.U16 [R27+UR10+0x8680], R8 ;  /* 0x008680081b007988 */ /* 0x000fe8000800040a */
        /* <DEDUP_REMOVED lines=8> */
[----:B0-----:R-:W3:Y:S04]  /*10c80*/  LDL.LU R22, [R1+0x47c] ;  /* 0x00047c0001167983 */ /* 0x001ee80000300800 */
[----:B------:R0:W-:Y:S04]  /*10c90*/  STS.U16 [R27+UR10+0xce80], R24 ;  /* 0x00ce80181b007988 */ /* 0x0001e8000800040a */
[----:B------:R-:W3:Y:S04]  /*10ca0*/  LDL.LU R6, [R1+0x440] ;  /* 0x0004400001067983 */ /* 0x000ee80000300800 */
[----:B0-----:R-:W3:Y:S04]  /*10cb0*/  LDL.LU R24, [R1+0x43c] ;  /* 0x00043c0001187983 */ /* 0x001ee80000300800 */
[----:B------:R-:W3:Y:S04]  /*10cc0*/  LDL.LU R7, [R1+0x3f0] ;  /* 0x0003f00001077983 */ /* 0x000ee80000300800 */
[----:B------:R-:W3:Y:S04]  /*10cd0*/  LDL.LU R14, [R1+0x578] ;  /* 0x00057800010e7983 */ /* 0x000ee80000300800 */
[----:B------:R-:W3:Y:S04]  /*10ce0*/  LDL.LU R15, [R1+0x574] ;  /* 0x00057400010f7983 */ /* 0x000ee80000300800 */
[----:B------:R-:W-:Y:S04]  /*10cf0*/  STS.U16 [R27+UR10+0x9280], R41 ;  /* 0x009280291b007988 */ /* 0x000fe8000800040a */
[----:B------:R-:W3:Y:S04]  /*10d00*/  LDL.LU R16, [R1+0x538] ;  /* 0x0005380001107983 */ /* 0x000ee80000300800 */
[----:B------:R0:W-:Y:S04]  /*10d10*/  STS.U16 [R27+UR10+0xd280], R40 ;  /* 0x00d280281b007988 */ /* 0x0001e8000800040a */
[----:B------:R-:W3:Y:S01]  /*10d20*/  LDL.LU R17, [R1+0x534] ;  /* 0x0005340001117983 */ /* 0x000ee20000300800 */
[----:B------:R-:W-:-:S03]  /*10d30*/  LOP3.LUT R8, R0, 0x60, RZ, 0x3c, !PT ;  /* 0x0000006000087812 */ /* 0x000fc600078e3cff */
[----:B----4-:R-:W-:Y:S04]  /*10d40*/  STS.U16 [R27+UR10+0x9680], R42 ;  /* 0x0096802a1b007988 */ /* 0x010fe8000800040a */
[----:B0-----:R-:W4:Y:S04]  /*10d50*/  LDL.LU R40, [R1+0x4f8] ;  /* 0x0004f80001287983 */ /* 0x001f280000300800 */
[----:B------:R0:W-:Y:S04]  /*10d60*/  STS.U16 [R27+UR10+0xd680], R31 ;  /* 0x00d6801f1b007988 */ /* 0x0001e8000800040a */
[----:B------:R-:W4:Y:S04]  /*10d70*/  LDL.LU R41, [R1+0x4f4] ;  /* 0x0004f40001297983 */ /* 0x000f280000300800 */
[----:B------:R-:W-:Y:S04]  /*10d80*/  STS.U16 [R27+UR10+0x9a80], R46 ;  /* 0x009a802e1b007988 */ /* 0x000fe8000800040a */
[----:B0-----:R-:W4:Y:S04]  /*10d90*/  LDL.LU R31, [R1+0x4b8] ;  /* 0x0004b800011f7983 */ /* 0x001f280000300800 */
[----:B------:R0:W-:Y:S04]  /*10da0*/  STS.U16 [R27+UR10+0xda80], R53 ;  /* 0x00da80351b007988 */ /* 0x0001e8000800040a */
[----:B------:R-:W4:Y:S04]  /*10db0*/  LDL.LU R42, [R1+0x4b4] ;  /* 0x0004b400012a7983 */ /* 0x000f280000300800 */
[----:B------:R1:W-:Y:S04]  /*10dc0*/  STS.U16 [R27+UR10+0x9e80], R45 ;  /* 0x009e802d1b007988 */ /* 0x0003e8000800040a */
[----:B0-----:R-:W4:Y:S04]  /*10dd0*/  LDL.LU R53, [R1+0x478] ;  /* 0x0004780001357983 */ /* 0x001f280000300800 */
[----:B------:R-:W4:Y:S04]  /*10de0*/  LDL.LU R46, [R1+0x474] ;  /* 0x00047400012e7983 */ /* 0x000f280000300800 */
[----:B-1----:R-:W4:Y:S04]  /*10df0*/  LDL.LU R45, [R1+0x438] ;  /* 0x00043800012d7983 */ /* 0x002f280000300800 */
[----:B------:R0:W-:Y:S04]  /*10e00*/  STS.U16 [R27+UR10+0xde80], R28 ;  /* 0x00de801c1b007988 */ /* 0x0001e8000800040a */
[----:B0-----:R0:W5:Y:S04]  /*10e10*/  LDL.LU R27, [R1+0x80c] ;  /* 0x00080c00011b7983 */ /* 0x0011680000300800 */
[----:B------:R0:W5:Y:S04]  /*10e20*/  LDL.LU R28, [R1+0x808] ;  /* 0x00080800011c7983 */ /* 0x0001680000300800 */
[----:B--2---:R1:W-:Y:S04]  /*10e30*/  STS.U16 [R8+UR10+0x8300], R29 ;  /* 0x0083001d08007988 */ /* 0x0043e8000800040a */
[----:B---3--:R2:W-:Y:S04]  /*10e40*/  STS.U16 [R8+UR10+0xc300], R32 ;  /* 0x00c3002008007988 */ /* 0x0085e8000800040a */
[----:B------:R3:W-:Y:S04]  /*10e50*/  STS.U16 [R8+UR10+0x8700], R33 ;  /* 0x0087002108007988 */ /* 0x0007e8000800040a */
[----:B-1----:R0:W5:Y:S04]  /*10e60*/  LDL.LU R29, [R1+0x804] ;  /* 0x00080400011d7983 */ /* 0x0021680000300800 */
[----:B--2---:R0:W5:Y:S04]  /*10e70*/  LDL.LU R32, [R1+0x800] ;  /* 0x0008000001207983 */ /* 0x0041680000300800 */
[----:B---3--:R0:W5:Y:S04]  /*10e80*/  LDL.LU R33, [R1+0x7fc] ;  /* 0x0007fc0001217983 */ /* 0x0081680000300800 */
[----:B------:R1:W-:Y:S04]  /*10e90*/  STS.U16 [R8+UR10+0xc700], R34 ;  /* 0x00c7002208007988 */ /* 0x0003e8000800040a */
[----:B------:R2:W-:Y:S04]  /*10ea0*/  STS.U16 [R8+UR10+0x8b00], R35 ;  /* 0x008b002308007988 */ /* 0x0005e8000800040a */
        /* <DEDUP_REMOVED lines=13> */
[----:B-1----:R-:W4:Y:S04]  /*10f80*/  LDL.LU R22, [R1+0x7e0] ;  /* 0x0007e00001167983 */ /* 0x002f280000300800 */
[----:B--2---:R0:W5:Y:S04]  /*10f90*/  LDL.LU R6, [R1+0x7dc] ;  /* 0x0007dc0001067983 */ /* 0x0041680000300800 */
[----:B---3--:R-:W2:Y:S04]  /*10fa0*/  LDL.LU R24, [R1+0x7d8] ;  /* 0x0007d80001187983 */ /* 0x008ea80000300800 */
[----:B--2---:R1:W-:Y:S04]  /*10fb0*/  STS.U16 [R8+UR10+0x9b00], R24 ;  /* 0x009b001808007988 */ /* 0x0043e8000800040a */
[----:B------:R2:W-:Y:S01]  /*10fc0*/  STS.U16 [R8+UR10+0xdb00], R7 ;  /* 0x00db000708007988 */ /* 0x0005e2000800040a */
[----:B-1----:R-:W-:-:S03]  /*10fd0*/  LOP3.LUT R24, R0, 0x70, RZ, 0x3c, !PT ;  /* 0x0000007000187812 */ /* 0x002fc600078e3cff */
[----:B------:R1:W-:Y:S04]  /*10fe0*/  STS.U16 [R8+UR10+0x9f00], R43 ;  /* 0x009f002b08007988 */ /* 0x0003e8000800040a */
[----:B--2---:R0:W5:Y:S04]  /*10ff0*/  LDL.LU R7, [R1+0x7d4] ;  /* 0x0007d40001077983 */ /* 0x0041680000300800 */
[----:B------:R2:W-:Y:S04]  /*11000*/  STS.U16 [R8+UR10+0xdf00], R9 ;  /* 0x00df000908007988 */ /* 0x0005e8000800040a */
[----:B-1----:R-:W3:Y:S04]  /*11010*/  LDL.LU R43, [R1+0x7d0] ;  /* 0x0007d000012b7983 */ /* 0x002ee80000300800 */
[----:B------:R1:W-:Y:S04]  /*11020*/  STS.U16 [R24+UR10+0x8380], R14 ;  /* 0x0083800e18007988 */ /* 0x0003e8000800040a */
[----:B--2---:R0:W5:Y:S04]  /*11030*/  LDL.LU R8, [R1+0x7cc] ;  /* 0x0007cc0001087983 */ /* 0x0041680000300800 */
[----:B------:R0:W5:Y:S04]  /*11040*/  LDL.LU R9, [R1+0x7c8] ;  /* 0x0007c80001097983 */ /* 0x0001680000300800 */
[----:B------:R2:W-:Y:S04]  /*11050*/  STS.U16 [R24+UR10+0xc380], R15 ;  /* 0x00c3800f18007988 */ /* 0x0005e8000800040a */
[----:B-1----:R0:W5:Y:S04]  /*11060*/  LDL.LU R14, [R1+0x7c4] ;  /* 0x0007c400010e7983 */ /* 0x0021680000300800 */
[----:B------:R1:W-:Y:S04]  /*11070*/  STS.U16 [R24+UR10+0x8780], R16 ;  /* 0x0087801018007988 */ /* 0x0003e8000800040a */
[----:B--2---:R0:W5:Y:S04]  /*11080*/  LDL.LU R15, [R1+0x7c0] ;  /* 0x0007c000010f7983 */ /* 0x0041680000300800 */
[----:B------:R2:W-:Y:S04]  /*11090*/  STS.U16 [R24+UR10+0xc780], R17 ;  /* 0x00c7801118007988 */ /* 0x0005e8000800040a */
[----:B-1----:R0:W5:Y:S04]  /*110a0*/  LDL.LU R16, [R1+0x7bc] ;  /* 0x0007bc0001107983 */ /* 0x0021680000300800 */
[----:B----4-:R1:W-:Y:S04]  /*110b0*/  STS.U16 [R24+UR10+0x8b80], R40 ;  /* 0x008b802818007988 */ /* 0x0103e8000800040a */
[----:B--2---:R0:W5:Y:S04]  /*110c0*/  LDL.LU R17, [R1+0x7b8] ;  /* 0x0007b80001117983 */ /* 0x0041680000300800 */
[----:B------:R2:W-:Y:S04]  /*110d0*/  STS.U16 [R24+UR10+0xcb80], R41 ;  /* 0x00cb802918007988 */ /* 0x0005e8000800040a */
[----:B-1----:R0:W5:Y:S04]  /*110e0*/  LDL.LU R40, [R1+0x7b4] ;  /* 0x0007b40001287983 */ /* 0x0021680000300800 */
[----:B------:R-:W-:Y:S04]  /*110f0*/  STS.U16 [R24+UR10+0x8f80], R31 ;  /* 0x008f801f18007988 */ /* 0x000fe8000800040a */
[----:B--2---:R0:W5:Y:S04]  /*11100*/  LDL.LU R41, [R1+0x7b0] ;  /* 0x0007b00001297983 */ /* 0x0041680000300800 */
[----:B------:R1:W-:Y:S04]  /*11110*/  STS.U16 [R24+UR10+0xcf80], R42 ;  /* 0x00cf802a18007988 */ /* 0x0003e8000800040a */
[----:B------:R2:W-:Y:S04]  /*11120*/  STS.U16 [R24+UR10+0x9380], R53 ;  /* 0x0093803518007988 */ /* 0x0005e8000800040a */
[----:B-1----:R0:W5:Y:S04]  /*11130*/  LDL.LU R42, [R1+0x7ac] ;  /* 0x0007ac00012a7983 */ /* 0x0021680000300800 */
[----:B--2---:R-:W2:Y:S01]  /*11140*/  LDL.LU R53, [R1+0x7a8] ;  /* 0x0007a80001357983 */ /* 0x004ea20000300800 */
[----:B------:R-:W1:Y:S03]  /*11150*/  S2R R31, SR_TID.X ;  /* 0x00000000001f7919 */ /* 0x000e660000002100 */
[----:B------:R1:W-:Y:S04]  /*11160*/  STS.U16 [R24+UR10+0xd380], R46 ;  /* 0x00d3802e18007988 */ /* 0x0003e8000800040a */
[----:B------:R4:W-:Y:S01]  /*11170*/  STS.U16 [R24+UR10+0x9780], R45 ;  /* 0x0097802d18007988 */ /* 0x0009e2000800040a */
[----:B-1----:R-:W-:-:S02]  /*11180*/  LOP3.LUT R46, R31, 0x3f, RZ, 0xc0, !PT ;  /* 0x0000003f1f2e7812 */ /* 0x002fc400078ec0ff */
[----:B------:R-:W-:-:S04]  /*11190*/  SHF.R.S32.HI R31, RZ, 0x6, R31 ;  /* 0x00000006ff1f7819 */ /* 0x000fc8000001141f */
[C---:B----4-:R-:W-:Y:S02]  /*111a0*/  SGXT R45, R31.reuse, 0x1 ;  /* 0x000000011f2d781a */ /* 0x050fe40000000200 */
[----:B------:R-:W-:Y:S01]  /*111b0*/  SGXT R31, R31, 0x1 ;  /* 0x000000011f1f781a */ /* 0x000fe20000000200 */
[----:B--2---:R1:W-:Y:S02]  /*111c0*/  STS.U16 [R24+UR10+0xd780], R53 ;  /* 0x00d7803518007988 */ /* 0x0043e4000800040a */
[C---:B-1----:R-:W-:Y:S02]  /*111d0*/  IMAD.SHL.U32 R53, R46.reuse, 0x2, RZ ;  /* 0x000000022e357824 */ /* 0x042fe400078e00ff */
[----:B------:R-:W-:Y:S01]  /*111e0*/  IMAD.SHL.U32 R46, R46, 0x2, RZ ;  /* 0x000000022e2e7824 */ /* 0x000fe200078e00ff */
[----:B---3--:R1:W-:Y:S04]  /*111f0*/  STS.U16 [R24+UR10+0x9b80], R43 ;  /* 0x009b802b18007988 */ /* 0x0083e8000800040a */
[----:B------:R-:W-:-:S02]  /*11200*/  LOP3.LUT R31, R46, 0x90, R31, 0x78, !PT ;  /* 0x000000902e1f7812 */ /* 0x000fc400078e781f */
[C-C-:B------:R-:W-:Y:S01]  /*11210*/  LOP3.LUT R46, R53.reuse, 0x90, R45.reuse, 0x78, !PT ;  /* 0x00000090352e7812 */ /* 0x140fe200078e782d */
[----:B------:R2:W-:Y:S03]  /*11220*/  STS.U16 [R24+UR10+0xdb80], R22 ;  /* 0x00db801618007988 */ /* 0x0005e6000800040a */
[----:B------:R-:W-:Y:S01]  /*11230*/  LOP3.LUT R46, R46, 0x20, RZ, 0x3c, !PT ;  /* 0x000000202e2e7812 */ /* 0x000fe200078e3cff */
[----:B------:R3:W-:Y:S04]  /*11240*/  STS.U16 [R24+UR10+0x9f80], R23 ;  /* 0x009f801718007988 */ /* 0x0007e8000800040a */
[----:B------:R-:W-:Y:S04]  /*11250*/  STS.U16 [R24+UR10+0xdf80], R25 ;  /* 0x00df801918007988 */ /* 0x000fe8000800040a */
[----:B------:R-:W-:Y:S04]  /*11260*/  STS.U16 [R31+UR10+0x10800], R30 ;  /* 0x0108001e1f007988 */ /* 0x000fe8000800040a */
[----:B------:R-:W-:Y:S04]  /*11270*/  STS.U16 [R31+UR10+0x10c00], R44 ;  /* 0x010c002c1f007988 */ /* 0x000fe8000800040a */
[----:B-1----:R0:W5:Y:S04]  /*11280*/  LDL.LU R43, [R1+0x7a4] ;  /* 0x0007a400012b7983 */ /* 0x0021680000300800 */
[----:B------:R1:W-:Y:S04]  /*11290*/  STS.U16 [R46+UR10+0x10900], R49 ;  /* 0x010900312e007988 */ /* 0x0003e8000800040a */
[----:B--2---:R0:W5:Y:S04]  /*112a0*/  LDL.LU R22, [R1+0x7a0] ;  /* 0x0007a00001167983 */ /* 0x0041680000300800 */
[----:B---3--:R0:W5:Y:S01]  /*112b0*/  LDL.LU R23, [R1+0x79c] ;  /* 0x00079c0001177983 */ /* 0x0081620000300800 */
[----:B-1----:R-:W-:-:S03]  /*112c0*/  LOP3.LUT R49, R53, 0x90, R45, 0x78, !PT ;  /* 0x0000009035317812 */ /* 0x002fc600078e782d */
[----:B------:R0:W5:Y:S01]  /*112d0*/  LDL.LU R24, [R1+0x798] ;  /* 0x0007980001187983 */ /* 0x0001620000300800 */
[----:B------:R-:W-:Y:S02]  /*112e0*/  LOP3.LUT R53, R53, 0x90, R45, 0x78, !PT ;  /* 0x0000009035357812 */ /* 0x000fe400078e782d */
[----:B------:R-:W-:Y:S01]  /*112f0*/  LOP3.LUT R49, R49, 0x40, RZ, 0x3c, !PT ;  /* 0x0000004031317812 */ /* 0x000fe200078e3cff */
[----:B------:R0:W5:Y:S01]  /*11300*/  LDL.LU R25, [R1+0x794] ;  /* 0x0007940001197983 */ /* 0x0001620000300800 */
[----:B------:R-:W-:-:S03]  /*11310*/  LOP3.LUT R53, R53, 0x60, RZ, 0x3c, !PT ;  /* 0x0000006035357812 */ /* 0x000fc600078e3cff */
[----:B------:R0:W5:Y:S04]  /*11320*/  LDL.LU R30, [R1+0x790] ;  /* 0x00079000011e7983 */ /* 0x0001680000300800 */
[----:B------:R0:W5:Y:S04]  /*11330*/  LDL.LU R31, [R1+0x78c] ;  /* 0x00078c00011f7983 */ /* 0x0001680000300800 */
[----:B------:R0:W5:Y:S04]  /*11340*/  LDL.LU R44, [R1+0x788] ;  /* 0x00078800012c7983 */ /* 0x0001680000300800 */
[----:B------:R0:W5:Y:S04]  /*11350*/  LDL.LU R45, [R1+0x784] ;  /* 0x00078400012d7983 */ /* 0x0001680000300800 */
[----:B------:R1:W-:Y:S04]  /*11360*/  STS.U16 [R46+UR10+0x10d00], R47 ;  /* 0x010d002f2e007988 */ /* 0x0003e8000800040a */
[----:B------:R2:W-:Y:S04]  /*11370*/  STS.U16 [R49+UR10+0x10a00], R48 ;  /* 0x010a003031007988 */ /* 0x0005e8000800040a */
[----:B------:R3:W-:Y:S04]  /*11380*/  STS.U16 [R49+UR10+0x10e00], R50 ;  /* 0x010e003231007988 */ /* 0x0007e8000800040a */
[----:B-1----:R0:W5:Y:S04]  /*11390*/  LDL.LU R46, [R1+0x780] ;  /* 0x00078000012e7983 */ /* 0x0021680000300800 */
[----:B------:R0:W5:Y:S04]  /*113a0*/  LDL.LU R47, [R1+0x77c] ;  /* 0x00077c00012f7983 */ /* 0x0001680000300800 */
[----:B--2---:R0:W5:Y:S04]  /*113b0*/  LDL.LU R48, [R1+0x778] ;  /* 0x0007780001307983 */ /* 0x0041680000300800 */
[----:B---3--:R0:W5:Y:S04]  /*113c0*/  LDL.LU R49, [R1+0x774] ;  /* 0x0007740001317983 */ /* 0x0081680000300800 */
[----:B------:R0:W5:Y:S04]  /*113d0*/  LDL.LU R50, [R1+0x770] ;  /* 0x0007700001327983 */ /* 0x0001680000300800 */
[----:B------:R1:W-:Y:S04]  /*113e0*/  STS.U16 [R53+UR10+0x10b00], R51 ;  /* 0x010b003335007988 */ /* 0x0003e8000800040a */
[----:B------:R2:W-:Y:S01]  /*113f0*/  STS.U16 [R53+UR10+0x10f00], R52 ;  /* 0x010f003435007988 */ /* 0x0005e2000800040a */
[----:B------:R3:W-:Y:S06]  /*11400*/  MEMBAR.ALL.CTA ;  /* 0x0000000000007992 */ /* 0x0007ec0000008000 */
[----:B---3--:R-:W3:Y:S04]  /*11410*/  FENCE.VIEW.ASYNC.S ;  /* 0x00000000000073c6 */ /* 0x008ee80000000000 */
[----:B-1----:R0:W5:Y:S04]  /*11420*/  LDL.LU R51, [R1+0x76c] ;  /* 0x00076c0001337983 */ /* 0x0021680000300800 */
[----:B--2---:R0:W5:Y:S04]  /*11430*/  LDL.LU R53, [R1+0x768] ;  /* 0x0007680001357983 */ /* 0x0041680000300800 */
[----:B------:R0:W5:Y:S01]  /*11440*/  LDL.LU R52, [R1+0x764] ;  /* 0x0007640001347983 */ /* 0x0001620000300800 */
[----:B------:R-:W-:-:S04]  /*11450*/  ULEA UR12, UR8, UR10, 0x3 ;  /* 0x0000000a080c7291 */ /* 0x000fc8000f8e18ff */
[----:B------:R-:W-:Y:S01]  /*11460*/  UIADD3 UR12, UPT, UPT, UR12, 0x11000, URZ ;  /* 0x000110000c0c7890 */ /* 0x000fe2000fffe0ff */
[----:B---3--:R-:W-:Y:S06]  /*11470*/  BAR.SYNC.DEFER_BLOCKING 0x0 ;  /* 0x0000000000007b1d */ /* 0x008fec0000010000 */
[----:B------:R-:W-:Y:S05]  /*11480*/  @P1 BRA `(.L_x_9) ;  /* 0x0000000000881947 */ /* 0x000fea0003800000 */
[----:B------:R-:W-:Y:S02]  /*11490*/  UIADD3 UR13, UPT, UPT, UR9, 0x10, URZ ;  /* 0x00000010090d7890 */ /* 0x000fe4000fffe0ff */
[----:B------:R-:W-:Y:S02]  /*114a0*/  UIADD3 UR50, UPT, UPT, UR9, 0x10, URZ ;  /* 0x0000001009327890 */ /* 0x000fe4000fffe0ff */
[----:B------:R-:W-:Y:S01]  /*114b0*/  UIADD3 UR51, UPT, UPT, UR9, 0x10, URZ ;  /* 0x0000001009337890 */ /* 0x000fe2000fffe0ff */
[----:B------:R-:W-:Y:S01]  /*114c0*/  UMOV UR22, 0x0 ;  /* 0x0000000000167882 */ /* 0x000fe20000000000 */
[----:B------:R-:W-:Y:S01]  /*114d0*/  UMOV UR23, 0x8048010 ;  /* 0x0804801000177882 */ /* 0x000fe20000000000 */
[----:B------:R-:W-:Y:S01]  /*114e0*/  UMOV UR21, 0x40004040 ;  /* 0x4000404000157882 */ /* 0x000fe20000000000 */
[----:B------:R-:W-:Y:S02]  /*114f0*/  UIADD3 UR56, UPT, UPT, UR9, 0x10, URZ ;  /* 0x0000001009387890 */ /* 0x000fe4000fffe0ff */
[----:B------:R1:W-:Y:S01]  /*11500*/  UTCHMMA gdesc[UR20], gdesc[UR16], tmem[UR9], tmem[UR22], idesc[UR23], UPT ;  /* 0x00ff1610140075ea */ /* 0x0003e2000b800009 */
[----:B------:R-:W-:Y:S01]  /*11510*/  UMOV UR42, 0x0 ;  /* 0x00000000002a7882 */ /* 0x000fe20000000000 */
[----:B------:R-:W-:Y:S01]  /*11520*/  UMOV UR43, 0x8048010 ;  /* 0x08048010002b7882 */ /* 0x000fe20000000000 */
[----:B------:R-:W-:Y:S01]  /*11530*/  UMOV UR44, 0x0 ;  /* 0x00000000002c7882 */ /* 0x000fe20000000000 */
[----:B------:R-:W-:Y:S01]  /*11540*/  UMOV UR45, 0x8048010 ;  /* 0x08048010002d7882 */ /* 0x000fe20000000000 */
        /* <DEDUP_REMOVED lines=11> */
[----:B------:R-:W-:Y:S01]  /*11600*/  UMOV UR6, UR12 ;  /* 0x0000000c00067c82 */ /* 0x000fe20008000000 */
[----:B------:R-:W-:Y:S01]  /*11610*/  UMOV UR7, URZ ;  /* 0x000000ff00077c82 */ /* 0x000fe20008000000 */
[----:B------:R1:W-:Y:S01]  /*11620*/  UTCHMMA gdesc[UR34], gdesc[UR16], tmem[UR13], tmem[UR48], idesc[UR49], UPT ;  /* 0x00ff3010220075ea */ /* 0x0003e2000b80000d */
[----:B------:R-:W-:Y:S01]  /*11630*/  UMOV UR58, 0x0 ;  /* 0x00000000003a7882 */ /* 0x000fe20000000000 */
[----:B------:R-:W-:Y:S01]  /*11640*/  UMOV UR59, 0x8048010 ;  /* 0x08048010003b7882 */ /* 0x000fe20000000000 */
[----:B------:R1:W-:Y:S01]  /*11650*/  UTCHMMA gdesc[UR36], gdesc[UR18], tmem[UR50], tmem[UR52], idesc[UR53], UPT ;  /* 0x00ff3412240075ea */ /* 0x0003e2000b800032 */
[----:B------:R-:W-:Y:S01]  /*11660*/  UMOV UR4, UR6 ;  /* 0x0000000600047c82 */ /* 0x000fe20008000000 */
[----:B------:R1:W-:Y:S01]  /*11670*/  UTCHMMA gdesc[UR38], gdesc[UR28], tmem[UR51], tmem[UR54], idesc[UR55], UPT ;  /* 0x00ff361c260075ea */ /* 0x0003e2000b800033 */
[----:B------:R1:W-:Y:S01]  /*11680*/  UTCHMMA gdesc[UR40], gdesc[UR32], tmem[UR56], tmem[UR58], idesc[UR59], UPT ;  /* 0x00ff3a20280075ea */ /* 0x0003e2000b800038 */
[----:B------:R1:W-:Y:S01]  /*11690*/  UTCBAR [UR4], URZ ;  /* 0x000000ff040073e9 */ /* 0x0003e200080000ff */
[----:B------:R-:W-:Y:S01]  /*116a0*/  NOP ;  /* 0x0000000000007918 */ /* 0x000fe20000000000 */
.L_x_9:
[----:B------:R2:W-:Y:S04]  /*116b0*/  STL [R1+0x764], R0 ;  /* 0x0007640001007387 */ /* 0x0005e80000100800 */
[----:B--2---:R-:W2:Y:S01]  /*116c0*/  LDL R0, [R1+0x348] ;  /* 0x0003480001007983 */ /* 0x004ea20000100800 */
[----:B-1----:R-:W-:Y:S02]  /*116d0*/  UIADD3 UR4, UPT, UPT, UR57, 0x3f, URZ ;  /* 0x0000003f39047890 */ /* 0x002fe4000fffe0ff */
[----:B------:R-:W-:Y:S02]  /*116e0*/  UIADD3 UR8, UPT, UPT, UR8, 0x1, URZ ;  /* 0x0000000108087890 */ /* 0x000fe4000fffe0ff */
[----:B------:R-:W-:-:S04]  /*116f0*/  USHF.R.S32.HI UR6, URZ, 0x1f, UR4 ;  /* 0x0000001fff067899 */ /* 0x000fc80008011404 */
[----:B------:R-:W-:-:S04]  /*11700*/  ULEA.HI UR6, UR6, UR4, URZ, 0x6 ;  /* 0x0000000406067291 */ /* 0x000fc8000f8f30ff */
[----:B------:R-:W-:-:S04]  /*11710*/  USHF.R.S32.HI UR6, URZ, 0x6, UR6 ;  /* 0x00000006ff067899 */ /* 0x000fc80008011406 */
[----:B------:R-:W-:-:S04]  /*11720*/  UISETP.LT.AND UP1, UPT, UR6, 0x1, UPT ;  /* 0x000000010600788c */ /* 0x000fc8000bf21270 */
[----:B------:R-:W-:Y:S02]  /*11730*/  USEL UR6, UR6, 0x1, !UP1 ;  /* 0x0000000106067887 */ /* 0x000fe4000c800000 */
[----:B------:R-:W-:Y:S02]  /*11740*/  UISETP.GT.AND UP1, UPT, UR8, 0x1, UPT ;  /* 0x000000010800788c */ /* 0x000fe4000bf24270 */
[----:B------:R-:W-:Y:S02]  /*11750*/  UIADD3 UR6, UPT, UPT, UR6, -0x1, URZ ;  /* 0xffffffff06067890 */ /* 0x000fe4000fffe0ff */
[----:B------:R-:W-:Y:S02]  /*11760*/  USEL UR4, URZ, 0x1, !UP1 ;  /* 0x00000001ff047887 */ /* 0x000fe4000c800000 */
[----:B------:R-:W-:Y:S02]  /*11770*/  USEL UR8, UR8, URZ, !UP1 ;  /* 0x000000ff08087287 */ /* 0x000fe4000c800000 */
[----:B--2---:R-:W-:-:S02]  /*11780*/  ISETP.NE.U32.AND P2, PT, R0, UR6, PT ;  /* 0x0000000600007c0c */ /* 0x004fc4000bf45070 */
[----:B------:R1:W5:Y:S01]  /*11790*/  LDL.LU R0, [R1+0x764] ;  /* 0x0007640001007983 */ /* 0x0003620000300800 */
[----:B------:R-:W-:-:S03]  /*117a0*/  ULOP3.LUT UR6, UR5, UR4, URZ, 0x3c, !UPT ;  /* 0x0000000405067292 */ /* 0x000fc6000f8e3cff */
[----:B------:R-:W-:-:S04]  /*117b0*/  UMOV UR4, UR5 ;  /* 0x0000000500047c82 */ /* 0x000fc80008000000 */
[----:B------:R-:W-:-:S03]  /*117c0*/  UMOV UR5, UR6 ;  /* 0x0000000600057c82 */ /* 0x000fc60008000000 */
[----:B-1----:R-:W-:Y:S05]  /*117d0*/  @P2 BRA `(.L_x_10) ;  /* 0xffffff5c009c2947 */ /* 0x002fea000383ffff */
.L_x_7:
[----:B------:R-:W1:Y:S01]  /*117e0*/  LDCU UR5, c[0x0][0x3a0] ;  /* 0x00007400ff0577ac */ /* 0x000e620008000800 */
[----:B-----5:R-:W3:Y:S01]  /*117f0*/  LDC R41, c[0x0][0x3b4] ;  /* 0x0000ed00ff297b82 */ /* 0x020ee20000000800 */
[----:B------:R-:W4:Y:S01]  /*11800*/  LDCU.128 UR16, c[0x0][0x390] ;  /* 0x00007200ff1077ac */ /* 0x000f220008000c00 */
[----:B-1----:R-:W-:-:S04]  /*11810*/  UIADD3 UR5, UPT, UPT, UR5, 0x3f, URZ ;  /* 0x0000003f05057890 */ /* 0x002fc8000fffe0ff */
[----:B------:R-:W-:-:S09]  /*11820*/  UISETP.GE.AND UP1, UPT, UR5, 0x40, UPT ;  /* 0x000000400500788c */ /* 0x000fd2000bf26270 */
[----:B----4-:R-:W-:Y:S05]  /*11830*/  BRA.U !UP1, `(.L_x_11) ;  /* 0x0000000109107547 */ /* 0x010fea000b800000 */
[----:B------:R-:W-:-:S06]  /*11840*/  USHF.L.U32 UR4, UR4, 0x1f, URZ ;  /* 0x0000001f04047899 */ /* 0x000fcc00080006ff */
[----:B------:R-:W-:-:S04]  /*11850*/  IMAD.U32 R0, RZ, RZ, UR4 ;  /* 0x00000004ff007e24 */ /* 0x000fc8000f8e00ff */
[----:B------:R-:W1:Y:S02]  /*11860*/  SYNCS.PHASECHK.TRANS64.TRYWAIT P1, [UR12], R0 ;  /* 0x00000000ff0075a7 */ /* 0x000e64000802110c */
[----:B-1----:R-:W-:Y:S05]  /*11870*/  @!P1 BRA `(.L_x_12) ;  /* 0x0000000c00c49947 */ /* 0x002fea0003800000 */
.L_x_11:
[----:B------:R-:W4:Y:S01]  /*11880*/  LDL.LU R49, [R1+0x738] ;  /* 0x0007380001317983 */ /* 0x000f220000300800 */
[----:B------:R-:W1:Y:S03]  /*11890*/  LDCU UR4, c[0x0][0x3b8] ;  /* 0x00007700ff0477ac */ /* 0x000e660008000800 */
[----:B------:R-:W5:Y:S04]  /*118a0*/  LDL.LU R48, [R1+0x734] ;  /* 0x0007340001307983 */ /* 0x000f680000300800 */
[----:B--2---:R-:W2:Y:S01]  /*118b0*/  LDL.LU R47, [R1+0x73c] ;  /* 0x00073c00012f7983 */ /* 0x004ea20000300800 */
[----:B------:R-:W-:Y:S06]  /*118c0*/  BAR.SYNC.DEFER_BLOCKING 0x0 ;  /* 0x0000000000007b1d */ /* 0x000fec0000010000 */
[----:B------:R-:W0:Y:S02]  /*118d0*/  @!P0 SYNCS.CCTL.IV [UR10+0x11000] ;  /* 0x01100000ff0089b1 */ /* 0x000e24000800000a */
[----:B0-----:R-:W-:Y:S06]  /*118e0*/  BAR.SYNC.DEFER_BLOCKING 0x0 ;  /* 0x0000000000007b1d */ /* 0x001fec0000010000 */
[----:B------:R-:W0:Y:S01]  /*118f0*/  LDTM.x32 R4, tmem[UR11] ;  /* 0x0000000b000479ee */ /* 0x000e2200082c0000 */
[----:B------:R-:W3:Y:S01]  /*11900*/  @!P0 SYNCS.CCTL.IV [UR10+0x11008] ;  /* 0x01100800ff0089b1 */ /* 0x000ee2000800000a */
[----:B------:R-:W-:Y:S01]  /*11910*/  NOP ;  /* 0x0000000000007918 */ /* 0x000fe20000000000 */
[----:B0-----:R-:W-:-:S02]  /*11920*/  F2FP.F16.F32.PACK_AB R40, R21, R20 ;  /* 0x000000141528723e */ /* 0x001fc400000000ff */
[----:B------:R-:W-:Y:S02]  /*11930*/  F2FP.F16.F32.PACK_AB R24, R25, R24 ;  /* 0x000000181918723e */ /* 0x000fe400000000ff */
[C---:B------:R-:W-:Y:S02]  /*11940*/  PRMT R44, R40.reuse, 0x7610, R44 ;  /* 0x00007610282c7816 */ /* 0x040fe4000000002c */
[----:B------:R-:W-:Y:S02]  /*11950*/  PRMT R46, R40, 0x7632, R46 ;  /* 0x00007632282e7816 */ /* 0x000fe4000000002e */
[----:B------:R-:W-:Y:S02]  /*11960*/  F2FP.F16.F32.PACK_AB R26, R27, R26 ;  /* 0x0000001a1b1a723e */ /* 0x000fe400000000ff */
[----:B------:R-:W-:Y:S02]  /*11970*/  F2FP.F16.F32.PACK_AB R28, R29, R28 ;  /* 0x0000001c1d1c723e */ /* 0x000fe400000000ff */
[----:B------:R-:W-:-:S02]  /*11980*/  F2FP.F16.F32.PACK_AB R14, R15, R14 ;  /* 0x0000000e0f0e723e */ /* 0x000fc400000000ff */
[----:B------:R-:W-:Y:S02]  /*11990*/  F2FP.F16.F32.PACK_AB R30, R31, R30 ;  /* 0x0000001e1f1e723e */ /* 0x000fe400000000ff */
[----:B------:R-:W-:Y:S02]  /*119a0*/  F2FP.F16.F32.PACK_AB R16, R17, R16 ;  /* 0x000000101110723e */ /* 0x000fe400000000ff */
[----:B------:R-:W-:Y:S02]  /*119b0*/  F2FP.F16.F32.PACK_AB R32, R33, R32 ;  /* 0x000000202120723e */ /* 0x000fe400000000ff */
[----:B------:R-:W-:Y:S02]  /*119c0*/  F2FP.F16.F32.PACK_AB R18, R19, R18 ;  /* 0x000000121312723e */ /* 0x000fe400000000ff */
[----:B------:R-:W-:Y:S01]  /*119d0*/  F2FP.F16.F32.PACK_AB R34, R35, R34 ;  /* 0x000000222322723e */ /* 0x000fe200000000ff */
[C---:B----4-:R-:W-:Y:S02]  /*119e0*/  VIADD R0, R49.reuse, 0x1 ;  /* 0x0000000131007836 */ /* 0x050fe40000000000 */
[----:B------:R-:W-:-:S02]  /*119f0*/  VIADD R3, R49, 0x2 ;  /* 0x0000000231037836 */ /* 0x000fc40000000000 */
[C---:B---3-5:R-:W-:Y:S01]  /*11a00*/  IMAD R36, R48.reuse, R41, RZ ;  /* 0x0000002930247224 */ /* 0x068fe200078e02ff */
[----:B------:R-:W-:Y:S01]  /*11a10*/  ISETP.GE.AND P3, PT, R48, UR18, PT ;  /* 0x0000001230007c0c */ /* 0x000fe2000bf66270 */
[C---:B-1----:R-:W-:Y:S01]  /*11a20*/  IMAD R37, R49.reuse, UR4, RZ ;  /* 0x0000000431257c24 */ /* 0x042fe2000f8e02ff */
[----:B------:R-:W-:Y:S01]  /*11a30*/  ISETP.GE.AND P5, PT, R0, UR19, PT ;  /* 0x0000001300007c0c */ /* 0x000fe2000bfa6270 */
[C---:B------:R-:W-:Y:S01]  /*11a40*/  VIADD R0, R49.reuse, 0x3 ;  /* 0x0000000331007836 */ /* 0x040fe20000000000 */
[C---:B------:R-:W-:Y:S01]  /*11a50*/  LEA R2, P1, R36.reuse, UR16, 0x1 ;  /* 0x0000001024027c11 */ /* 0x040fe2000f8208ff */
[C---:B------:R-:W-:Y:S01]  /*11a60*/  VIADD R43, R49.reuse, 0x5 ;  /* 0x00000005312b7836 */ /* 0x040fe20000000000 */
[C---:B------:R-:W-:Y:S01]  /*11a70*/  ISETP.LT.AND P3, PT, R49.reuse, UR19, !P3 ;  /* 0x0000001331007c0c */ /* 0x040fe2000df61270 */
[----:B------:R-:W-:Y:S01]  /*11a80*/  VIADD R42, R49, 0x6 ;  /* 0x00000006312a7836 */ /* 0x000fe20000000000 */
[----:B------:R-:W-:Y:S01]  /*11a90*/  ISETP.GE.AND P4, PT, R3, UR19, PT ;  /* 0x0000001303007c0c */ /* 0x000fe2000bf86270 */
[----:B------:R-:W-:Y:S01]  /*11aa0*/  VIADD R40, R49, 0x7 ;  /* 0x0000000731287836 */ /* 0x000fe20000000000 */
[----:B------:R-:W-:Y:S01]  /*11ab0*/  LEA.HI.X.SX32 R3, R36, UR17, 0x1, P1 ;  /* 0x0000001124037c11 */ /* 0x000fe200088f0eff */
[----:B------:R-:W-:Y:S01]  /*11ac0*/  IMAD R36, R41, 0x80, R36 ;  /* 0x0000008029247824 */ /* 0x000fe200078e0224 */
[----:B------:R-:W-:Y:S01]  /*11ad0*/  ISETP.GE.AND P2, PT, R0, UR19, PT ;  /* 0x0000001300007c0c */ /* 0x000fe2000bf46270 */
[----:B------:R-:W-:Y:S01]  /*11ae0*/  VIADD R41, R37, UR4 ;  /* 0x0000000425297c36 */ /* 0x000fe20008000000 */
[----:B------:R-:W-:Y:S01]  /*11af0*/  F2FP.F16.F32.PACK_AB R0, R5, R4 ;  /* 0x000000040500723e */ /* 0x000fe200000000ff */
[----:B------:R-:W-:Y:S01]  /*11b00*/  IMAD.WIDE R38, R37, 0x2, R2 ;  /* 0x0000000225267825 */ /* 0x000fe200078e0202 */
[----:B------:R-:W-:-:S02]  /*11b10*/  ISETP.LT.AND P6, PT, R48, UR18, !P5 ;  /* 0x0000001230007c0c */ /* 0x000fc4000efc1270 */
[----:B--2---:R-:W-:Y:S01]  /*11b20*/  ISETP.LT.AND P5, PT, R47, UR18, !P5 ;  /* 0x000000122f007c0c */ /* 0x004fe2000efa1270 */
[C---:B------:R-:W-:Y:S01]  /*11b30*/  VIADD R4, R49.reuse, 0x4 ;  /* 0x0000000431047836 */ /* 0x040fe20000000000 */
[----:B------:R0:W-:Y:S01]  /*11b40*/  @P3 STG.E.U16 desc[UR24][R38.64], R0 ;  /* 0x0000000026003986 */ /* 0x0001e2000c101518 */
[----:B------:R-:W-:Y:S01]  /*11b50*/  ISETP.GE.AND P3, PT, R49, UR19, PT ;  /* 0x0000001331007c0c */ /* 0x000fe2000bf66270 */
[----:B------:R-:W-:Y:S01]  /*11b60*/  IMAD.WIDE R20, R41, 0x2, R2 ;  /* 0x0000000229147825 */ /* 0x000fe200078e0202 */
[----:B------:R-:W-:Y:S02]  /*11b70*/  PRMT R45, R0, 0x7632, R45 ;  /* 0x00007632002d7816 */ /* 0x000fe4000000002d */
[----:B------:R-:W-:Y:S01]  /*11b80*/  ISETP.GE.AND P1, PT, R4, UR19, PT ;  /* 0x0000001304007c0c */ /* 0x000fe2000bf26270 */
[----:B------:R-:W-:Y:S01]  /*11b90*/  VIADD R27, R49, 0xa ;  /* 0x0000000a311b7836 */ /* 0x000fe20000000000 */
[----:B------:R-:W-:Y:S02]  /*11ba0*/  LEA R4, P0, R36, UR16, 0x1 ;  /* 0x0000001024047c11 */ /* 0x000fe4000f8008ff */
[----:B------:R-:W-:-:S02]  /*11bb0*/  ISETP.LT.AND P3, PT, R47, UR18, !P3 ;  /* 0x000000122f007c0c */ /* 0x000fc4000df61270 */
[----:B------:R-:W-:Y:S02]  /*11bc0*/  LEA.HI.X.SX32 R5, R36, UR17, 0x1, P0 ;  /* 0x0000001124057c11 */ /* 0x000fe400080f0eff */
[----:B0-----:R-:W-:Y:S02]  /*11bd0*/  F2FP.F16.F32.PACK_AB R0, R7, R6 ;  /* 0x000000060700723e */ /* 0x001fe400000000ff */
[----:B------:R-:W-:Y:S01]  /*11be0*/  ISETP.GE.AND P0, PT, R43, UR19, PT ;  /* 0x000000132b007c0c */ /* 0x000fe2000bf06270 */
[----:B------:R-:W-:-:S04]  /*11bf0*/  IMAD.WIDE R36, R37, 0x2, R4 ;  /* 0x0000000225247825 */ /* 0x000fc800078e0204 */
[C---:B------:R-:W-:Y:S02]  /*11c00*/  IMAD.WIDE R38, R41.reuse, 0x2, R4 ;  /* 0x0000000229267825 */ /* 0x040fe400078e0204 */
[----:B------:R0:W-:Y:S01]  /*11c10*/  @P3 STG.E.U16 desc[UR24][R36.64], R44 ;  /* 0x0000002c24003986 */ /* 0x0001e2000c101518 */
[----:B------:R-:W-:Y:S01]  /*11c20*/  ISETP.GE.AND P3, PT, R42, UR19, PT ;  /* 0x000000132a007c0c */ /* 0x000fe2000bf66270 */
[----:B------:R-:W-:Y:S01]  /*11c30*/  VIADD R41, R41, UR4 ;  /* 0x0000000429297c36 */ /* 0x000fe20008000000 */
[----:B------:R-:W-:Y:S01]  /*11c40*/  PRMT R42, R0, 0x7632, R42 ;  /* 0x00007632002a7816 */ /* 0x000fe2000000002a */
[----:B------:R1:W-:Y:S01]  /*11c50*/  @P6 STG.E.U16 desc[UR24][R20.64], R45 ;  /* 0x0000002d14006986 */ /* 0x0003e2000c101518 */
[C---:B------:R-:W-:Y:S01]  /*11c60*/  ISETP.LT.AND P6, PT, R48.reuse, UR18, !P4 ;  /* 0x0000001230007c0c */ /* 0x040fe2000e7c1270 */
[----:B------:R-:W-:Y:S01]  /*11c70*/  VIADD R43, R41, UR4 ;  /* 0x00000004292b7c36 */ /* 0x000fe20008000000 */
[----:B------:R-:W-:Y:S01]  /*11c80*/  ISETP.LT.AND P4, PT, R47, UR18, !P4 ;  /* 0x000000122f007c0c */ /* 0x000fe2000e781270 */
[----:B------:R2:W-:Y:S01]  /*11c90*/  @P5 STG.E.U16 desc[UR24][R38.64], R46 ;  /* 0x0000002e26005986 */ /* 0x0005e2000c101518 */
[----:B------:R-:W-:Y:S01]  /*11ca0*/  ISETP.LT.AND P5, PT, R48, UR18, !P2 ;  /* 0x0000001230007c0c */ /* 0x000fe2000d7a1270 */
[----:B------:R-:W-:Y:S01]  /*11cb0*/  IMAD.WIDE R6, R41, 0x2, R2 ;  /* 0x0000000229067825 */ /* 0x000fe200078e0202 */
[----:B------:R-:W-:-:S03]  /*11cc0*/  ISETP.LT.AND P2, PT, R47, UR18, !P2 ;  /* 0x000000122f007c0c */ /* 0x000fc6000d741270 */
[----:B0-----:R-:W-:Y:S01]  /*11cd0*/  IMAD.WIDE R36, R41, 0x2, R4 ;  /* 0x0000000229247825 */ /* 0x001fe200078e0204 */
[----:B------:R-:W-:Y:S02]  /*11ce0*/  PRMT R41, R0, 0x7610, R41 ;  /* 0x0000761000297816 */ /* 0x000fe40000000029 */
[----:B------:R-:W-:Y:S01]  /*11cf0*/  F2FP.F16.F32.PACK_AB R0, R9, R8 ;  /* 0x000000080900723e */ /* 0x000fe200000000ff */
[----:B-1----:R-:W-:Y:S01]  /*11d00*/  IMAD.WIDE R20, R43, 0x2, R2 ;  /* 0x000000022b147825 */ /* 0x002fe200078e0202 */
[----:B--2---:R-:W-:Y:S01]  /*11d10*/  F2FP.F16.F32.PACK_AB R39, R23, R22 ;  /* 0x000000161727723e */ /* 0x004fe200000000ff */
[----:B------:R0:W-:Y:S02]  /*11d20*/  @P6 STG.E.U16 desc[UR24][R6.64], R41 ;  /* 0x0000002906006986 */ /* 0x0001e4000c101518 */
[----:B------:R-:W-:Y:S01]  /*11d30*/  IMAD.WIDE R22, R43, 0x2, R4 ;  /* 0x000000022b167825 */ /* 0x000fe200078e0204 */
[----:B------:R-:W-:Y:S02]  /*11d40*/  ISETP.GE.AND P6, PT, R40, UR19, PT ;  /* 0x0000001328007c0c */ /* 0x000fe4000bfc6270 */
[----:B------:R-:W-:Y:S01]  /*11d50*/  PRMT R44, R39, 0x7632, R44 ;  /* 0x00007632272c7816 */ /* 0x000fe2000000002c */
[----:B------:R1:W-:Y:S01]  /*11d60*/  @P4 STG.E.U16 desc[UR24][R36.64], R39 ;  /* 0x0000002724004986 */ /* 0x0003e2000c101518 */
[----:B------:R-:W-:Y:S01]  /*11d70*/  ISETP.LT.AND P4, PT, R48, UR18, !P1 ;  /* 0x0000001230007c0c */ /* 0x000fe2000cf81270 */
[----:B------:R-:W-:-:S02]  /*11d80*/  VIADD R9, R43, UR4 ;  /* 0x000000042b097c36 */ /* 0x000fc40008000000 */
[----:B------:R2:W-:Y:S01]  /*11d90*/  @P5 STG.E.U16 desc[UR24][R20.64], R42 ;  /* 0x0000002a14005986 */ /* 0x0005e2000c101518 */
[----:B------:R-:W-:Y:S01]  /*11da0*/  ISETP.LT.AND P5, PT, R48, UR18, !P0 ;  /* 0x0000001230007c0c */ /* 0x000fe2000c7a1270 */
[----:B------:R-:W-:Y:S01]  /*11db0*/  VIADD R25, R9, UR4 ;  /* 0x0000000409197c36 */ /* 0x000fe20008000000 */
[C---:B------:R-:W-:Y:S01]  /*11dc0*/  ISETP.LT.AND P0, PT, R47.reuse, UR18, !P0 ;  /* 0x000000122f007c0c */ /* 0x040fe2000c701270 */
[----:B------:R3:W-:Y:S01]  /*11dd0*/  @P2 STG.E.U16 desc[UR24][R22.64], R44 ;  /* 0x0000002c16002986 */ /* 0x0007e2000c101518 */
[----:B------:R-:W-:Y:S01]  /*11de0*/  ISETP.LT.AND P2, PT, R47, UR18, !P1 ;  /* 0x000000122f007c0c */ /* 0x000fe2000cf41270 */
[----:B0-----:R-:W-:Y:S01]  /*11df0*/  IMAD.WIDE R6, R9, 0x2, R2 ;  /* 0x0000000209067825 */ /* 0x001fe200078e0202 */
[----:B-1----:R-:W-:-:S03]  /*11e00*/  PRMT R37, R0, 0x7632, R37 ;  /* 0x0000763200257816 */ /* 0x002fc60000000025 */
[----:B------:R-:W-:-:S04]  /*11e10*/  IMAD.WIDE R8, R9, 0x2, R4 ;  /* 0x0000000209087825 */ /* 0x000fc800078e0204 */
[----:B--2---:R-:W-:Y:S01]  /*11e20*/  IMAD.WIDE R20, R25, 0x2, R2 ;  /* 0x0000000219147825 */ /* 0x004fe200078e0202 */
[----:B---3--:R-:W-:-:S03]  /*11e30*/  PRMT R22, R0, 0x7610, R22 ;  /* 0x0000761000167816 */ /* 0x008fc60000000016 */
[----:B------:R-:W-:Y:S01]  /*11e40*/  VIADD R23, R25, UR4 ;  /* 0x0000000419177c36 */ /* 0x000fe20008000000 */
[----:B------:R-:W-:Y:S01]  /*11e50*/  F2FP.F16.F32.PACK_AB R0, R11, R10 ;  /* 0x0000000a0b00723e */ /* 0x000fe200000000ff */
[----:B------:R-:W-:Y:S01]  /*11e60*/  VIADD R38, R49, 0x8 ;  /* 0x0000000831267836 */ /* 0x000fe20000000000 */
[----:B------:R0:W-:Y:S01]  /*11e70*/  @P4 STG.E.U16 desc[UR24][R6.64], R22 ;  /* 0x0000001606004986 */ /* 0x0001e2000c101518 */
[----:B------:R-:W-:-:S03]  /*11e80*/  IMAD.WIDE R10, R23, 0x2, R4 ;  /* 0x00000002170a7825 */ /* 0x000fc600078e0204 */
[----:B------:R1:W-:Y:S01]  /*11e90*/  @P2 STG.E.U16 desc[UR24][R8.64], R24 ;  /* 0x0000001808002986 */ /* 0x0003e2000c101518 */
[----:B------:R-:W-:Y:S01]  /*11ea0*/  ISETP.GE.AND P1, PT, R38, UR19, PT ;  /* 0x0000001326007c0c */ /* 0x000fe2000bf26270 */
[----:B------:R-:W-:Y:S01]  /*11eb0*/  VIADD R36, R49, 0x9 ;  /* 0x0000000931247836 */ /* 0x000fe20000000000 */
[----:B------:R-:W-:Y:S01]  /*11ec0*/  ISETP.GE.AND P2, PT, R27, UR19, PT ;  /* 0x000000131b007c0c */ /* 0x000fe2000bf46270 */
[----:B------:R2:W-:Y:S01]  /*11ed0*/  @P5 STG.E.U16 desc[UR24][R20.64], R37 ;  /* 0x0000002514005986 */ /* 0x0005e2000c101518 */
[----:B------:R-:W-:Y:S02]  /*11ee0*/  ISETP.LT.AND P5, PT, R48, UR18, !P3 ;  /* 0x0000001230007c0c */ /* 0x000fe4000dfa1270 */
[----:B------:R-:W-:Y:S01]  /*11ef0*/  ISETP.LT.AND P3, PT, R47, UR18, !P3 ;  /* 0x000000122f007c0c */ /* 0x000fe2000df61270 */
[----:B0-----:R-:W-:Y:S01]  /*11f00*/  IMAD.WIDE R6, R25, 0x2, R4 ;  /* 0x0000000219067825 */ /* 0x001fe200078e0204 */
[----:B------:R-:W-:Y:S02]  /*11f10*/  ISETP.GE.AND P4, PT, R36, UR19, PT ;  /* 0x0000001324007c0c */ /* 0x000fe4000bf86270 */
[----:B-1----:R-:W-:Y:S01]  /*11f20*/  PRMT R24, R24, 0x7632, R24 ;  /* 0x0000763218187816 */ /* 0x002fe20000000018 */
[----:B------:R-:W-:Y:S01]  /*11f30*/  IMAD.WIDE R8, R23, 0x2, R2 ;  /* 0x0000000217087825 */ /* 0x000fe200078e0202 */
[----:B--2---:R-:W-:-:S03]  /*11f40*/  F2FP.F16.F32.PACK_AB R20, R13, R12 ;  /* 0x0000000c0d14723e */ /* 0x004fc600000000ff */
[----:B------:R0:W-:Y:S01]  /*11f50*/  @P0 STG.E.U16 desc[UR24][R6.64], R24 ;  /* 0x0000001806000986 */ /* 0x0001e2000c101518 */
[----:B------:R-:W-:Y:S02]  /*11f60*/  VIADD R23, R23, UR4 ;  /* 0x0000000417177c36 */ /* 0x000fe40008000000 */
[----:B------:R-:W-:Y:S01]  /*11f70*/  VIADD R22, R49, 0xb ;  /* 0x0000000b31167836 */ /* 0x000fe20000000000 */
[----:B------:R1:W-:Y:S01]  /*11f80*/  @P5 STG.E.U16 desc[UR24][R8.64], R0 ;  /* 0x0000000008005986 */ /* 0x0003e2000c101518 */
[C---:B------:R-:W-:Y:S01]  /*11f90*/  ISETP.LT.AND P5, PT, R48.reuse, UR18, !P1 ;  /* 0x0000001230007c0c */ /* 0x040fe2000cfa1270 */
[----:B------:R-:W-:Y:S01]  /*11fa0*/  VIADD R21, R23, UR4 ;  /* 0x0000000417157c36 */ /* 0x000fe20008000000 */
[----:B------:R-:W-:Y:S01]  /*11fb0*/  ISETP.LT.AND P1, PT, R47, UR18, !P1 ;  /* 0x000000122f007c0c */ /* 0x000fe2000cf21270 */
[----:B------:R2:W-:Y:S01]  /*11fc0*/  @P3 STG.E.U16 desc[UR24][R10.64], R26 ;  /* 0x0000001a0a003986 */ /* 0x0005e2000c101518 */
[----:B------:R-:W-:Y:S01]  /*11fd0*/  ISETP.LT.AND P3, PT, R48, UR18, !P6 ;  /* 0x0000001230007c0c */ /* 0x000fe2000f761270 */
[----:B------:R-:W-:Y:S01]  /*11fe0*/  IMAD.WIDE R12, R21, 0x2, R4 ;  /* 0x00000002150c7825 */ /* 0x000fe200078e0204 */
[----:B------:R-:W-:-:S02]  /*11ff0*/  ISETP.LT.AND P6, PT, R47, UR18, !P6 ;  /* 0x000000122f007c0c */ /* 0x000fc4000f7c1270 */
[----:B------:R-:W-:Y:S01]  /*12000*/  ISETP.GE.AND P0, PT, R22, UR19, PT ;  /* 0x0000001316007c0c */ /* 0x000fe2000bf06270 */
[----:B0-----:R-:W-:Y:S01]  /*12010*/  IMAD.WIDE R6, R23, 0x2, R2 ;  /* 0x0000000217067825 */ /* 0x001fe200078e0202 */
[----:B-1----:R-:W-:-:S03]  /*12020*/  PRMT R0, R0, 0x7632, R0 ;  /* 0x0000763200007816 */ /* 0x002fc60000000000 */
[----:B------:R-:W-:Y:S01]  /*12030*/  IMAD.WIDE R8, R23, 0x2, R4 ;  /* 0x0000000217087825 */ /* 0x000fe200078e0204 */
[----:B------:R-:W-:-:S03]  /*12040*/  PRMT R23, R26, 0x7632, R23 ;  /* 0x000076321a177816 */ /* 0x000fc60000000017 */
[C-C-:B--2---:R-:W-:Y:S01]  /*12050*/  IMAD.WIDE R10, R21.reuse, 0x2, R2.reuse ;  /* 0x00000002150a7825 */ /* 0x144fe200078e0202 */
[----:B------:R0:W-:Y:S03]  /*12060*/  @P3 STG.E.U16 desc[UR24][R6.64], R0 ;  /* 0x0000000006003986 */ /* 0x0001e6000c101518 */
[----:B------:R-:W-:Y:S01]  /*12070*/  VIADD R21, R21, UR4 ;  /* 0x0000000415157c36 */ /* 0x000fe20008000000 */
[----:B------:R1:W-:Y:S01]  /*12080*/  @P6 STG.E.U16 desc[UR24][R8.64], R23 ;  /* 0x0000001708006986 */ /* 0x0003e2000c101518 */
[C---:B------:R-:W-:Y:S01]  /*12090*/  ISETP.LT.AND P6, PT, R48.reuse, UR18, !P2 ;  /* 0x0000001230007c0c */ /* 0x040fe2000d7c1270 */
[----:B------:R-:W-:Y:S01]  /*120a0*/  VIADD R22, R49, 0xc ;  /* 0x0000000c31167836 */ /* 0x000fe20000000000 */
[----:B------:R-:W-:Y:S01]  /*120b0*/  ISETP.LT.AND P2, PT, R47, UR18, !P2 ;  /* 0x000000122f007c0c */ /* 0x000fe2000d741270 */
[----:B------:R2:W-:Y:S01]  /*120c0*/  @P5 STG.E.U16 desc[UR24][R10.64], R20 ;  /* 0x000000140a005986 */ /* 0x0005e2000c101518 */
[----:B------:R-:W-:Y:S01]  /*120d0*/  ISETP.LT.AND P5, PT, R48, UR18, !P4 ;  /* 0x0000001230007c0c */ /* 0x000fe2000e7a1270 */
[----:B------:R-:W-:Y:S01]  /*120e0*/  VIADD R15, R21, UR4 ;  /* 0x00000004150f7c36 */ /* 0x000fe20008000000 */
[----:B------:R-:W-:Y:S01]  /*120f0*/  ISETP.LT.AND P4, PT, R47, UR18, !P4 ;  /* 0x000000122f007c0c */ /* 0x000fe2000e781270 */
[----:B------:R3:W-:Y:S01]  /*12100*/  @P1 STG.E.U16 desc[UR24][R12.64], R28 ;  /* 0x0000001c0c001986 */ /* 0x0007e2000c101518 */
[----:B0-----:R-:W-:Y:S01]  /*12110*/  IMAD.WIDE R6, R21, 0x2, R2 ;  /* 0x0000000215067825 */ /* 0x001fe200078e0202 */
[----:B------:R-:W-:-:S03]  /*12120*/  ISETP.GE.AND P3, PT, R22, UR19, PT ;  /* 0x0000001316007c0c */ /* 0x000fc6000bf66270 */
[----:B-1----:R-:W-:-:S04]  /*12130*/  IMAD.WIDE R8, R21, 0x2, R4 ;  /* 0x0000000215087825 */ /* 0x002fc800078e0204 */
[----:B--2---:R-:W-:Y:S01]  /*12140*/  IMAD.WIDE R10, R15, 0x2, R2 ;  /* 0x000000020f0a7825 */ /* 0x004fe200078e0202 */
[----:B---3--:R-:W-:-:S03]  /*12150*/  PRMT R13, R20, 0x7632, R13 ;  /* 0x00007632140d7816 */ /* 0x008fc6000000000d */
[C---:B------:R-:W-:Y:S01]  /*12160*/  VIADD R22, R49.reuse, 0xd ;  /* 0x0000000d31167836 */ /* 0x040fe20000000000 */
[----:B------:R-:W-:Y:S01]  /*12170*/  PRMT R20, R28, 0x7632, R20 ;  /* 0x000076321c147816 */ /* 0x000fe20000000014 */
[C---:B------:R-:W-:Y:S01]  /*12180*/  VIADD R0, R49.reuse, 0xe ;  /* 0x0000000e31007836 */ /* 0x040fe20000000000 */
[----:B------:R0:W-:Y:S02]  /*12190*/  @P5 STG.E.U16 desc[UR24][R6.64], R13 ;  /* 0x0000000d06005986 */ /* 0x0001e4000c101518 */
[----:B------:R-:W-:Y:S02]  /*121a0*/  ISETP.GE.AND P1, PT, R22, UR19, PT ;  /* 0x0000001316007c0c */ /* 0x000fe4000bf26270 */
[----:B------:R-:W-:Y:S01]  /*121b0*/  ISETP.GE.AND P5, PT, R0, UR19, PT ;  /* 0x0000001300007c0c */ /* 0x000fe2000bfa6270 */
[----:B------:R1:W-:Y:S01]  /*121c0*/  @P4 STG.E.U16 desc[UR24][R8.64], R20 ;  /* 0x0000001408004986 */ /* 0x0003e2000c101518 */
[C---:B------:R-:W-:Y:S01]  /*121d0*/  ISETP.LT.AND P4, PT, R48.reuse, UR18, !P0 ;  /* 0x0000001230007c0c */ /* 0x040fe2000c781270 */
[----:B------:R-:W-:Y:S01]  /*121e0*/  VIADD R0, R49, 0xf ;  /* 0x0000000f31007836 */ /* 0x000fe20000000000 */
[----:B------:R-:W-:Y:S01]  /*121f0*/  ISETP.LT.AND P0, PT, R47, UR18, !P0 ;  /* 0x000000122f007c0c */ /* 0x000fe2000c701270 */
[----:B------:R2:W-:Y:S01]  /*12200*/  @P6 STG.E.U16 desc[UR24][R10.64], R14 ;  /* 0x0000000e0a006986 */ /* 0x0005e2000c101518 */
[----:B------:R-:W-:-:S02]  /*12210*/  ISETP.LT.AND P6, PT, R48, UR18, !P3 ;  /* 0x0000001230007c0c */ /* 0x000fc4000dfc1270 */
[----:B------:R-:W-:Y:S01]  /*12220*/  ISETP.LT.AND P3, PT, R47, UR18, !P3 ;  /* 0x000000122f007c0c */ /* 0x000fe2000df61270 */
[C---:B0-----:R-:W-:Y:S02]  /*12230*/  VIADD R13, R15.reuse, UR4 ;  /* 0x000000040f0d7c36 */ /* 0x041fe40008000000 */
[----:B------:R-:W-:Y:S01]  /*12240*/  IMAD.WIDE R6, R15, 0x2, R4 ;  /* 0x000000020f067825 */ /* 0x000fe200078e0204 */
[----:B-1----:R-:W-:-:S03]  /*12250*/  PRMT R20, R14, 0x7632, R20 ;  /* 0x000076320e147816 */ /* 0x002fc60000000014 */
[C---:B------:R-:W-:Y:S01]  /*12260*/  VIADD R17, R13.reuse, UR4 ;  /* 0x000000040d117c36 */ /* 0x040fe20008000000 */
[----:B------:R0:W-:Y:S01]  /*12270*/  @P2 STG.E.U16 desc[UR24][R6.64], R30 ;  /* 0x0000001e06002986 */ /* 0x0001e2000c101518 */
[C---:B------:R-:W-:Y:S01]  /*12280*/  IMAD.WIDE R8, R13.reuse, 0x2, R2 ;  /* 0x000000020d087825 */ /* 0x040fe200078e0202 */
[----:B--2---:R-:W-:Y:S02]  /*12290*/  PRMT R14, R30, 0x7632, R14 ;  /* 0x000076321e0e7816 */ /* 0x004fe4000000000e */
[----:B------:R-:W-:Y:S01]  /*122a0*/  ISETP.GE.AND P2, PT, R0, UR19, PT ;  /* 0x0000001300007c0c */ /* 0x000fe2000bf46270 */
[----:B------:R-:W-:Y:S01]  /*122b0*/  IMAD.WIDE R10, R13, 0x2, R4 ;  /* 0x000000020d0a7825 */ /* 0x000fe200078e0204 */
[----:B------:R1:W-:Y:S01]  /*122c0*/  @P4 STG.E.U16 desc[UR24][R8.64], R20 ;  /* 0x0000001408004986 */ /* 0x0003e2000c101518 */
[----:B------:R-:W-:Y:S02]  /*122d0*/  ISETP.LT.AND P4, PT, R48, UR18, !P5 ;  /* 0x0000001230007c0c */ /* 0x000fe4000ef81270 */
[----:B------:R-:W-:Y:S01]  /*122e0*/  IMAD.WIDE R12, R17, 0x2, R2 ;  /* 0x00000002110c7825 */ /* 0x000fe200078e0202 */
[----:B------:R-:W-:Y:S01]  /*122f0*/  @P0 STG.E.U16 desc[UR24][R10.64], R14 ;  /* 0x0000000e0a000986 */ /* 0x000fe2000c101518 */
[----:B------:R-:W-:-:S02]  /*12300*/  ISETP.LT.AND P5, PT, R47, UR18, !P5 ;  /* 0x000000122f007c0c */ /* 0x000fc4000efa1270 */
[C---:B------:R-:W-:Y:S01]  /*12310*/  VIADD R15, R17.reuse, UR4 ;  /* 0x00000004110f7c36 */ /* 0x040fe20008000000 */
[----:B------:R2:W-:Y:S01]  /*12320*/  @P6 STG.E.U16 desc[UR24][R12.64], R16 ;  /* 0x000000100c006986 */ /* 0x0005e2000c101518 */
[C---:B------:R-:W-:Y:S01]  /*12330*/  ISETP.LT.AND P6, PT, R48.reuse, UR18, !P1 ;  /* 0x0000001230007c0c */ /* 0x040fe2000cfc1270 */
[----:B0-----:R-:W-:Y:S01]  /*12340*/  IMAD.WIDE R6, R17, 0x2, R4 ;  /* 0x0000000211067825 */ /* 0x001fe200078e0204 */
[----:B------:R-:W-:Y:S02]  /*12350*/  ISETP.LT.AND P1, PT, R47, UR18, !P1 ;  /* 0x000000122f007c0c */ /* 0x000fe4000cf21270 */
[----:B------:R-:W-:Y:S01]  /*12360*/  ISETP.LT.AND P0, PT, R48, UR18, !P2 ;  /* 0x0000001230007c0c */ /* 0x000fe2000d701270 */
[----:B------:R-:W-:Y:S01]  /*12370*/  VIADD R19, R15, UR4 ;  /* 0x000000040f137c36 */ /* 0x000fe20008000000 */
[----:B------:R-:W-:Y:S01]  /*12380*/  ISETP.LT.AND P2, PT, R47, UR18, !P2 ;  /* 0x000000122f007c0c */ /* 0x000fe2000d741270 */
[----:B-1----:R-:W-:Y:S01]  /*12390*/  IMAD.WIDE R8, R15, 0x2, R2 ;  /* 0x000000020f087825 */ /* 0x002fe200078e0202 */
[----:B------:R-:W-:Y:S01]  /*123a0*/  PRMT R0, R16, 0x7632, R0 ;  /* 0x0000763210007816 */ /* 0x000fe20000000000 */
[----:B------:R0:W-:Y:S02]  /*123b0*/  @P3 STG.E.U16 desc[UR24][R6.64], R32 ;  /* 0x0000002006003986 */ /* 0x0001e4000c101518 */
[----:B------:R-:W-:Y:S01]  /*123c0*/  VIADD R17, R19, UR4 ;  /* 0x0000000413117c36 */ /* 0x000fe20008000000 */
[----:B--2---:R-:W-:Y:S01]  /*123d0*/  PRMT R16, R34, 0x7632, R16 ;  /* 0x0000763222107816 */ /* 0x004fe20000000010 */
[----:B------:R-:W-:Y:S01]  /*123e0*/  IMAD.WIDE R10, R15, 0x2, R4 ;  /* 0x000000020f0a7825 */ /* 0x000fe200078e0204 */
[----:B------:R1:W-:Y:S03]  /*123f0*/  @P6 STG.E.U16 desc[UR24][R8.64], R0 ;  /* 0x0000000008006986 */ /* 0x0003e6000c101518 */
[----:B------:R-:W-:Y:S01]  /*12400*/  IMAD.WIDE R12, R19, 0x2, R2 ;  /* 0x00000002130c7825 */ /* 0x000fe200078e0202 */
[----:B0-----:R-:W-:-:S03]  /*12410*/  PRMT R7, R32, 0x7632, R7 ;  /* 0x0000763220077816 */ /* 0x001fc60000000007 */
[----:B------:R-:W-:-:S04]  /*12420*/  IMAD.WIDE R14, R19, 0x2, R4 ;  /* 0x00000002130e7825 */ /* 0x000fc800078e0204 */
[C---:B------:R-:W-:Y:S01]  /*12430*/  IMAD.WIDE R2, R17.reuse, 0x2, R2 ;  /* 0x0000000211027825 */ /* 0x040fe200078e0202 */
[----:B-1----:R-:W-:Y:S01]  /*12440*/  PRMT R9, R18, 0x7632, R9 ;  /* 0x0000763212097816 */ /* 0x002fe20000000009 */
[----:B------:R0:W-:Y:S02]  /*12450*/  @P1 STG.E.U16 desc[UR24][R10.64], R7 ;  /* 0x000000070a001986 */ /* 0x0001e4000c101518 */
[----:B------:R-:W-:Y:S02]  /*12460*/  IMAD.WIDE R4, R17, 0x2, R4 ;  /* 0x0000000211047825 */ /* 0x000fe400078e0204 */
[----:B------:R0:W-:Y:S04]  /*12470*/  @P4 STG.E.U16 desc[UR24][R12.64], R18 ;  /* 0x000000120c004986 */ /* 0x0001e8000c101518 */
[----:B------:R0:W-:Y:S04]  /*12480*/  @P5 STG.E.U16 desc[UR24][R14.64], R34 ;  /* 0x000000220e005986 */ /* 0x0001e8000c101518 */
[----:B------:R0:W-:Y:S04]  /*12490*/  @P0 STG.E.U16 desc[UR24][R2.64], R9 ;  /* 0x0000000902000986 */ /* 0x0001e8000c101518 */
[----:B------:R0:W-:Y:S01]  /*124a0*/  @P2 STG.E.U16 desc[UR24][R4.64], R16 ;  /* 0x0000001004002986 */ /* 0x0001e2000c101518 */
[----:B------:R-:W-:Y:S06]  /*124b0*/  BAR.SYNC.DEFER_BLOCKING 0x0 ;  /* 0x0000000000007b1d */ /* 0x000fec0000010000 */
[----:B------:R-:W-:Y:S05]  /*124c0*/  BRA.U UP0, `(.L_x_13) ;  /* 0x00000001009c7547 */ /* 0x000fea000b800000 */
[----:B------:R-:W1:Y:S01]  /*124d0*/  S2UR UR5, SR_CgaCtaId ;  /* 0x00000000000579c3 */ /* 0x000e620000008800 */
[----:B------:R-:W-:Y:S01]  /*124e0*/  NOP ;  /* 0x0000000000007918 */ /* 0x000fe20000000000 */
[----:B------:R-:W-:Y:S01]  /*124f0*/  UMOV UR4, 0x50 ;  /* 0x0000005000047882 */ /* 0x000fe20000000000 */
[----:B------:R-:W-:Y:S02]  /*12500*/  IMAD.U32 R0, RZ, RZ, UR9 ;  /* 0x00000009ff007e24 */ /* 0x000fe4000f8e00ff */
[----:B0-----:R-:W-:-:S03]  /*12510*/  IMAD.MOV.U32 R3, RZ, RZ, 0x1 ;  /* 0x00000001ff037424 */ /* 0x001fc600078e00ff */
[----:B------:R-:W-:-:S04]  /*12520*/  LOP3.LUT R0, R0, 0xffff, RZ, 0xc0, !PT ;  /* 0x0000ffff00007812 */ /* 0x000fc800078ec0ff */
[----:B------:R-:W-:-:S05]  /*12530*/  SHF.R.U32.HI R0, RZ, 0x5, R0 ;  /* 0x00000005ff007819 */ /* 0x000fca0000011600 */
[----:B------:R-:W-:Y:S01]  /*12540*/  VIADD R2, R0, 0x10 ;  /* 0x0000001000027836 */ /* 0x000fe20000000000 */
[----:B------:R-:W-:Y:S01]  /*12550*/  SHF.L.U32 R0, R3, R0, RZ ;  /* 0x0000000003007219 */ /* 0x000fe200000006ff */
[----:B-1----:R-:W-:-:S03]  /*12560*/  ULEA UR6, UR5, UR4, 0x18 ;  /* 0x0000000405067291 */ /* 0x002fc6000f8ec0ff */
[----:B------:R-:W-:-:S04]  /*12570*/  SHF.L.U32 R3, R3, R2, RZ ;  /* 0x0000000203037219 */ /* 0x000fc800000006ff */
[----:B------:R-:W-:Y:S02]  /*12580*/  LOP3.LUT R0, R3, R0, RZ, 0xfc, !PT ;  /* 0x0000000003007212 */ /* 0x000fe400078efcff */
[----:B------:R-:W0:Y:S02]  /*12590*/  LDS R5, [UR6] ;  /* 0x00000006ff057984 */ /* 0x000e240008000800 */
[C---:B------:R-:W-:Y:S02]  /*125a0*/  LOP3.LUT R2, R0.reuse, 0xffff, RZ, 0xc0, !PT ;  /* 0x0000ffff00027812 */ /* 0x040fe400078ec0ff */
[----:B0-----:R-:W-:-:S04]  /*125b0*/  LOP3.LUT R3, R0, 0xffff, R5, 0x80, !PT ;  /* 0x0000ffff00037812 */ /* 0x001fc800078e8005 */
[----:B------:R-:W-:-:S13]  /*125c0*/  ISETP.NE.AND P0, PT, R3, R2, PT ;  /* 0x000000020300720c */ /* 0x000fda0003f05270 */
[----:B------:R-:W-:Y:S05]  /*125d0*/  @P0 BRA `(.L_x_14) ;  /* 0x0000000000500947 */ /* 0x000fea0003800000 */
[----:B------:R-:W-:Y:S02]  /*125e0*/  SHF.R.U32.HI R5, RZ, 0x10, R5 ;  /* 0x00000010ff057819 */ /* 0x000fe40000011605 */
[----:B------:R-:W-:-:S04]  /*125f0*/  SHF.R.U32.HI R2, RZ, 0x10, R0 ;  /* 0x00000010ff027819 */ /* 0x000fc80000011600 */
[----:B------:R-:W-:-:S04]  /*12600*/  LOP3.LUT R5, R5, R2, RZ, 0xc0, !PT ;  /* 0x0000000205057212 */ /* 0x000fc800078ec0ff */
[----:B------:R-:W-:-:S13]  /*12610*/  ISETP.NE.AND P0, PT, R5, R2, PT ;  /* 0x000000020500720c */ /* 0x000fda0003f05270 */
[----:B------:R-:W-:Y:S05]  /*12620*/  @P0 BRA `(.L_x_15) ;  /* 0x0000000000300947 */ /* 0x000fea0003800000 */
[----:B------:R-:W-:Y:S01]  /*12630*/  R2UR UR4, R0 ;  /* 0x00000000000472ca */ /* 0x000fe200000e0000 */
[----:B------:R-:W-:Y:S01]  /*12640*/  VOTEU.ANY UR5, UPT, PT ;  /* 0x0000000000057886 */ /* 0x000fe200038e0100 */
[----:B------:R-:W0:Y:S01]  /*12650*/  S2R R0, SR_LANEID ;  /* 0x0000000000007919 */ /* 0x000e220000000000 */
[----:B------:R-:W-:-:S10]  /*12660*/  UFLO.U32 UR5, UR5 ;  /* 0x00000005000572bd */ /* 0x000fd400080e0000 */
[----:B------:R-:W-:-:S06]  /*12670*/  ULOP3.LUT UR4, URZ, UR4, URZ, 0x33, !UPT ;  /* 0x00000004ff047292 */ /* 0x000fcc000f8e33ff */
[----:B------:R-:W-:-:S04]  /*12680*/  IMAD.U32 R2, RZ, RZ, UR4 ;  /* 0x00000004ff027e24 */ /* 0x000fc8000f8e00ff */
[----:B------:R-:W1:Y:S02]  /*12690*/  REDUX UR7, R2 ;  /* 0x00000000020773c4 */ /* 0x000e640000000000 */
[----:B------:R2:W-:Y:S01]  /*126a0*/  UTCATOMSWS.AND URZ, UR4 ;  /* 0x0000000400ff79e3 */ /* 0x0005e20008000000 */
[----:B0-----:R-:W-:Y:S01]  /*126b0*/  ISETP.EQ.U32.AND P0, PT, R0, UR5, PT ;  /* 0x0000000500007c0c */ /* 0x001fe2000bf02070 */
[----:B-1----:R-:W-:-:S12]  /*126c0*/  IMAD.U32 R0, RZ, RZ, UR7 ;  /* 0x00000007ff007e24 */ /* 0x002fd8000f8e00ff */
[----:B------:R2:W-:Y:S01]  /*126d0*/  @P0 ATOMS.AND RZ, [UR6], R0 ;  /* 0x00000000ffff098c */ /* 0x0005e2000a800006 */
[----:B------:R-:W-:Y:S05]  /*126e0*/  BRA `(.L_x_13) ;  /* 0x0000000000147947 */ /* 0x000fea0003800000 */
.L_x_15:
[----:B------:R-:W-:-:S07]  /*126f0*/  MOV R2, 0x12710 ;  /* 0x0001271000027802 */ /* 0x000fce0000000f00 */
[----:B------:R-:W-:Y:S05]  /*12700*/  CALL.REL.NOINC `($__internal_0_$__cuda_sm10x_tcgen05_guardrail_trap_col_being_dealloced_not_returned_by_alloc) ;  /* 0x00000000002c7944 */ /* 0x000fea0003c00000 */
[----:B------:R-:W-:Y:S05]  /*12710*/  BRA `(.L_x_13) ;  /* 0x0000000000087947 */ /* 0x000fea0003800000 */
.L_x_14:
[----:B------:R-:W-:-:S07]  /*12720*/  MOV R2, 0x12740 ;  /* 0x0001274000027802 */ /* 0x000fce0000000f00 */
[----:B------:R-:W-:Y:S05]  /*12730*/  CALL.REL.NOINC `($__internal_2_$__cuda_sm10x_tcgen05_guardrail_trap_unallocated_columns_being_dealloced) ;  /* 0x0000000000387944 */ /* 0x000fea0003c00000 */
.L_x_13:
[----:B------:R-:W-:Y:S01]  /*12740*/  NOP ;  /* 0x0000000000007918 */ /* 0x000fe20000000000 */
[----:B--2---:R-:W-:Y:S05]  /*12750*/  EXIT ;  /* 0x000000000000794d */ /* 0x004fea0003800000 */
.L_x_8:
[----:B------:R-:W0:Y:S02]  /*12760*/  SYNCS.PHASECHK.TRANS64.TRYWAIT P2, [UR12], R6 ;  /* 0x00000006ff0075a7 */ /* 0x000e24000804110c */
[----:B0-----:R-:W-:Y:S05]  /*12770*/  @!P2 BRA `(.L_x_8) ;  /* 0xfffffffc00f8a947 */ /* 0x001fea000383ffff */
[----:B------:R-:W-:Y:S05]  /*12780*/  BRA `(.L_x_16) ;  /* 0xffffff7400d47947 */ /* 0x000fea000383ffff */
.L_x_12:
[----:B------:R-:W1:Y:S02]  /*12790*/  SYNCS.PHASECHK.TRANS64.TRYWAIT P1, [UR12], R0 ;  /* 0x00000000ff0075a7 */ /* 0x000e64000802110c */
[----:B-1----:R-:W-:Y:S05]  /*127a0*/  @!P1 BRA `(.L_x_12) ;  /* 0xfffffffc00f89947 */ /* 0x002fea000383ffff */
[----:B------:R-:W-:Y:S05]  /*127b0*/  BRA `(.L_x_11) ;  /* 0xfffffff000307947 */ /* 0x000fea000383ffff */
        .weak           $__internal_0_$__cuda_sm10x_tcgen05_guardrail_trap_col_being_dealloced_not_returned_by_alloc
        .type           $__internal_0_$__cuda_sm10x_tcgen05_guardrail_trap_col_being_dealloced_not_returned_by_alloc,@function
        .size           $__internal_0_$__cuda_sm10x_tcgen05_guardrail_trap_col_being_dealloced_not_returned_by_alloc,($__internal_1_$__cuda_sm10x_tcgen05_guardrail_trap_phase_invalid_during_alloc - $__internal_0_$__cuda_sm10x_tcgen05_guardrail_trap_col_being_dealloced_not_returned_by_alloc)
$__internal_0_$__cuda_sm10x_tcgen05_guardrail_trap_col_being_dealloced_not_returned_by_alloc:
[----:B------:R-:W-:Y:S05]  /*127c0*/  BPT.TRAP 0x1 ;  /* 0x000000040000795c */ /* 0x000fea0000300000 */
[----:B------:R-:W-:-:S04]  /*127d0*/  IMAD.MOV.U32 R3, RZ, RZ, 0x0 ;  /* 0x00000000ff037424 */ /* 0x000fc800078e00ff */
[----:B------:R-:W-:Y:S05]  /*127e0*/  RET.REL.NODEC R2 `(matmul_kernel) ;  /* 0xfffffed802047950 */ /* 0x000fea0003c3ffff */
        .weak           $__internal_1_$__cuda_sm10x_tcgen05_guardrail_trap_phase_invalid_during_alloc
        .type           $__internal_1_$__cuda_sm10x_tcgen05_guardrail_trap_phase_invalid_during_alloc,@function
        .size           $__internal_1_$__cuda_sm10x_tcgen05_guardrail_trap_phase_invalid_during_alloc,($__internal_2_$__cuda_sm10x_tcgen05_guardrail_trap_unallocated_columns_being_dealloced - $__internal_1_$__cuda_sm10x_tcgen05_guardrail_trap_phase_invalid_during_alloc)
$__internal_1_$__cuda_sm10x_tcgen05_guardrail_trap_phase_invalid_during_alloc:
[----:B------:R-:W-:Y:S05]  /*127f0*/  BPT.TRAP 0x1 ;  /* 0x000000040000795c */ /* 0x000fea0000300000 */
[----:B------:R-:W-:-:S04]  /*12800*/  IMAD.MOV.U32 R3, RZ, RZ, 0x0 ;  /* 0x00000000ff037424 */ /* 0x000fc800078e00ff */
[----:B------:R-:W-:Y:S05]  /*12810*/  RET.REL.NODEC R2 `(matmul_kernel) ;  /* 0xfffffed402f87950 */ /* 0x000fea0003c3ffff */
        .weak           $__internal_2_$__cuda_sm10x_tcgen05_guardrail_trap_unallocated_columns_being_dealloced
        .type           $__internal_2_$__cuda_sm10x_tcgen05_guardrail_trap_unallocated_columns_being_dealloced,@function
        .size           $__internal_2_$__cuda_sm10x_tcgen05_guardrail_trap_unallocated_columns_being_dealloced,(.L_x_20 - $__internal_2_$__cuda_sm10x_tcgen05_guardrail_trap_unallocated_columns_being_dealloced)
$__internal_2_$__cuda_sm10x_tcgen05_guardrail_trap_unallocated_columns_being_dealloced:
[----:B------:R-:W-:Y:S05]  /*12820*/  BPT.TRAP 0x1 ;  /* 0x000000040000795c */ /* 0x000fea0000300000 */
[----:B------:R-:W-:-:S04]  /*12830*/  IMAD.MOV.U32 R3, RZ, RZ, 0x0 ;  /* 0x00000000ff037424 */ /* 0x000fc800078e00ff */
[----:B------:R-:W-:Y:S05]  /*12840*/  RET.REL.NODEC R2 `(matmul_kernel) ;  /* 0xfffffed402ec7950 */ /* 0x000fea0003c3ffff */
.L_x_17:
[----:B------:R-:W-:-:S00]  /*12850*/  BRA `(.L_x_17) ;  /* 0xfffffffc00fc7947 */ /* 0x000fc0000383ffff */
[----:B------:R-:W-:-:S00]  /*12860*/  NOP ;  /* 0x0000000000007918 */ /* 0x000fc00000000000 */
        /* <DEDUP_REMOVED lines=9> */
.L_x_20:


//--------------------- .nv.shared.matmul_kernel  --------------------------
	.section	.nv.shared.matmul_kernel,"aw",@nobits
	.sectionflags	@""
	.align	16
	.zero		1024


//--------------------- .nv.shared.reserved.0     --------------------------
	.section	.nv.shared.reserved.0,"aw",@nobits
	.align	8
	.weak		__nv_reservedSMEM_offset_0_alias
	.size		__nv_reservedSMEM_offset_0_alias, 0, 64
	.other		__nv_reservedSMEM_offset_0_alias,@"STO_CUDA_RESERVED_SHARED STV_DEFAULT"
__nv_reservedSMEM_offset_0_alias:
	.zero		0
.nv.shared.reserved.0:
	.zero		64
	.weak		__nv_reservedSMEM_allocation_phase
	.type		__nv_reservedSMEM_allocation_phase,@object
	.size		__nv_reservedSMEM_allocation_phase,(.L_0 - __nv_reservedSMEM_allocation_phase)
__nv_reservedSMEM_allocation_phase:
	.zero		1
.L_0:
	.zero		7
	.weak		__nv_reservedSMEM_devtool_atexit_pc
	.type		__nv_reservedSMEM_devtool_atexit_pc,@object
	.size		__nv_reservedSMEM_devtool_atexit_pc,(__nv_reservedSMEM_allocation_mask - __nv_reservedSMEM_devtool_atexit_pc)
__nv_reservedSMEM_devtool_atexit_pc:
	.zero		8
	.weak		__nv_reservedSMEM_allocation_mask
	.type		__nv_reservedSMEM_allocation_mask,@object
	.size		__nv_reservedSMEM_allocation_mask,(.L_2 - __nv_reservedSMEM_allocation_mask)
__nv_reservedSMEM_allocation_mask:
	.zero		4
.L_2:


//--------------------- .nv.constant0.matmul_kernel --------------------------
	.section	.nv.constant0.matmul_kernel,"a",@progbits
	.sectionflags	@""
	.align	4
.nv.constant0.matmul_kernel:
	.zero		976


//--------------------- SYMBOLS --------------------------

	.type		.nv.reservedSmem.offset0,@object
	.size		.nv.reservedSmem.offset0,0x4
	.type		.nv.reservedSmem.cap,@object
	.size		.nv.reservedSmem.cap,0x4
